//
// Generated by NVIDIA NVVM Compiler
//
// Compiler Build ID: CL-36424714
// Cuda compilation tools, release 13.0, V13.0.88
// Based on NVVM 20.0.0
//

.version 9.0
.target sm_100
.address_size 64

	// .globl	_Z33chebyshev_gauss_nodes_and_weightsiPfS_
.extern .func  (.param .b64 func_retval0) malloc
(
	.param .b64 malloc_param_0
)
;
.extern .func free
(
	.param .b64 free_param_0
)
;
.global .align 4 .b8 __cudart_i2opi_f[24] = {65, 144, 67, 60, 153, 149, 98, 219, 192, 221, 52, 245, 209, 87, 39, 252, 41, 21, 68, 78, 110, 131, 249, 162};

.visible .entry _Z33chebyshev_gauss_nodes_and_weightsiPfS_(
	.param .u32 _Z33chebyshev_gauss_nodes_and_weightsiPfS__param_0,
	.param .u64 .ptr .align 1 _Z33chebyshev_gauss_nodes_and_weightsiPfS__param_1,
	.param .u64 .ptr .align 1 _Z33chebyshev_gauss_nodes_and_weightsiPfS__param_2
)
{
	.local .align 4 .b8 	__local_depot0[28];
	.reg .b64 	%SP;
	.reg .b64 	%SPL;
	.reg .pred 	%p<11>;
	.reg .b32 	%r<60>;
	.reg .b32 	%f<35>;
	.reg .b64 	%rd<28>;
	.reg .b64 	%fd<3>;

	mov.u64 	%SPL, __local_depot0;
	ld.param.u32 	%r21, [_Z33chebyshev_gauss_nodes_and_weightsiPfS__param_0];
	ld.param.u64 	%rd11, [_Z33chebyshev_gauss_nodes_and_weightsiPfS__param_1];
	ld.param.u64 	%rd12, [_Z33chebyshev_gauss_nodes_and_weightsiPfS__param_2];
	add.u64 	%rd1, %SPL, 0;
	mov.u32 	%r22, %ctaid.x;
	mov.u32 	%r1, %ntid.x;
	mov.u32 	%r23, %tid.x;
	mad.lo.s32 	%r55, %r22, %r1, %r23;
	setp.gt.s32 	%p1, %r55, %r21;
	@%p1 bra 	$L__BB0_11;
	add.s32 	%r24, %r21, 1;
	shl.b32 	%r25, %r24, 1;
	cvt.rn.f32.s32 	%f1, %r25;
	cvt.rn.f32.s32 	%f9, %r24;
	mov.f32 	%f10, 0f40490FDB;
	div.rn.f32 	%f2, %f10, %f9;
	mad.lo.s32 	%r26, %r21, %r21, %r21;
	shr.u32 	%r27, %r26, 31;
	add.s32 	%r28, %r26, %r27;
	shr.s32 	%r3, %r28, 1;
	mov.u32 	%r29, %nctaid.x;
	mul.lo.s32 	%r4, %r1, %r29;
	cvta.to.global.u64 	%rd2, %rd11;
	cvta.to.global.u64 	%rd3, %rd12;
	mov.u64 	%rd14, __cudart_i2opi_f;
$L__BB0_2:
	shl.b32 	%r30, %r55, 1;
	or.b32  	%r31, %r30, 1;
	cvt.rn.f32.s32 	%f11, %r31;
	mul.f32 	%f12, %f11, 0f40490FDB;
	div.rn.f32 	%f3, %f12, %f1;
	mul.f32 	%f13, %f3, 0f3F22F983;
	cvt.rni.s32.f32 	%r59, %f13;
	cvt.rn.f32.s32 	%f14, %r59;
	fma.rn.f32 	%f15, %f14, 0fBFC90FDA, %f3;
	fma.rn.f32 	%f16, %f14, 0fB3A22168, %f15;
	fma.rn.f32 	%f34, %f14, 0fA7C234C5, %f16;
	abs.f32 	%f5, %f3;
	setp.ltu.f32 	%p2, %f5, 0f47CE4780;
	@%p2 bra 	$L__BB0_10;
	setp.neu.f32 	%p3, %f5, 0f7F800000;
	@%p3 bra 	$L__BB0_5;
	mov.f32 	%f19, 0f00000000;
	mul.rn.f32 	%f34, %f3, %f19;
	mov.b32 	%r59, 0;
	bra.uni 	$L__BB0_10;
$L__BB0_5:
	mov.b32 	%r7, %f3;
	shl.b32 	%r33, %r7, 8;
	or.b32  	%r8, %r33, -2147483648;
	mov.b64 	%rd27, 0;
	mov.b32 	%r56, 0;
	mov.u64 	%rd25, %rd14;
	mov.u64 	%rd26, %rd1;
$L__BB0_6:
	.pragma "nounroll";
	ld.global.nc.u32 	%r34, [%rd25];
	mad.wide.u32 	%rd16, %r34, %r8, %rd27;
	shr.u64 	%rd27, %rd16, 32;
	st.local.u32 	[%rd26], %rd16;
	add.s32 	%r56, %r56, 1;
	add.s64 	%rd26, %rd26, 4;
	add.s64 	%rd25, %rd25, 4;
	setp.ne.s32 	%p4, %r56, 6;
	@%p4 bra 	$L__BB0_6;
	shr.u32 	%r35, %r7, 23;
	st.local.u32 	[%rd1+24], %rd27;
	and.b32  	%r11, %r35, 31;
	and.b32  	%r36, %r35, 224;
	add.s32 	%r37, %r36, -128;
	shr.u32 	%r38, %r37, 5;
	mul.wide.u32 	%rd17, %r38, 4;
	sub.s64 	%rd10, %rd1, %rd17;
	ld.local.u32 	%r57, [%rd10+24];
	ld.local.u32 	%r58, [%rd10+20];
	setp.eq.s32 	%p5, %r11, 0;
	@%p5 bra 	$L__BB0_9;
	shf.l.wrap.b32 	%r57, %r58, %r57, %r11;
	ld.local.u32 	%r39, [%rd10+16];
	shf.l.wrap.b32 	%r58, %r39, %r58, %r11;
$L__BB0_9:
	shr.u32 	%r40, %r57, 30;
	shf.l.wrap.b32 	%r41, %r58, %r57, 2;
	shl.b32 	%r42, %r58, 2;
	shr.u32 	%r43, %r41, 31;
	add.s32 	%r44, %r43, %r40;
	neg.s32 	%r45, %r44;
	setp.lt.s32 	%p6, %r7, 0;
	selp.b32 	%r59, %r45, %r44, %p6;
	xor.b32  	%r46, %r41, %r7;
	shr.s32 	%r47, %r41, 31;
	xor.b32  	%r48, %r47, %r41;
	xor.b32  	%r49, %r47, %r42;
	cvt.u64.u32 	%rd18, %r48;
	shl.b64 	%rd19, %rd18, 32;
	cvt.u64.u32 	%rd20, %r49;
	or.b64  	%rd21, %rd19, %rd20;
	cvt.rn.f64.s64 	%fd1, %rd21;
	mul.f64 	%fd2, %fd1, 0d3BF921FB54442D19;
	cvt.rn.f32.f64 	%f17, %fd2;
	neg.f32 	%f18, %f17;
	setp.lt.s32 	%p7, %r46, 0;
	selp.f32 	%f34, %f18, %f17, %p7;
$L__BB0_10:
	add.s32 	%r51, %r59, 1;
	mul.rn.f32 	%f20, %f34, %f34;
	and.b32  	%r52, %r59, 1;
	setp.eq.b32 	%p8, %r52, 1;
	selp.f32 	%f21, %f34, 0f3F800000, %p8;
	fma.rn.f32 	%f22, %f20, %f21, 0f00000000;
	fma.rn.f32 	%f23, %f20, 0f37CBAC00, 0fBAB607ED;
	selp.f32 	%f24, 0fB94D4153, %f23, %p8;
	selp.f32 	%f25, 0f3C0885E4, 0f3D2AAABB, %p8;
	fma.rn.f32 	%f26, %f24, %f20, %f25;
	selp.f32 	%f27, 0fBE2AAAA8, 0fBEFFFFFF, %p8;
	fma.rn.f32 	%f28, %f26, %f20, %f27;
	fma.rn.f32 	%f29, %f28, %f22, %f21;
	and.b32  	%r53, %r51, 2;
	setp.eq.s32 	%p9, %r53, 0;
	mov.f32 	%f30, 0f00000000;
	sub.f32 	%f31, %f30, %f29;
	selp.f32 	%f32, %f29, %f31, %p9;
	neg.f32 	%f33, %f32;
	add.s32 	%r54, %r55, %r3;
	mul.wide.s32 	%rd22, %r54, 4;
	add.s64 	%rd23, %rd2, %rd22;
	st.global.f32 	[%rd23], %f33;
	add.s64 	%rd24, %rd3, %rd22;
	st.global.f32 	[%rd24], %f2;
	add.s32 	%r55, %r55, %r4;
	setp.le.s32 	%p10, %r55, %r21;
	@%p10 bra 	$L__BB0_2;
$L__BB0_11:
	ret;

}
	// .globl	_Z29calculate_barycentric_weightsiPKfPf
.visible .entry _Z29calculate_barycentric_weightsiPKfPf(
	.param .u32 _Z29calculate_barycentric_weightsiPKfPf_param_0,
	.param .u64 .ptr .align 1 _Z29calculate_barycentric_weightsiPKfPf_param_1,
	.param .u64 .ptr .align 1 _Z29calculate_barycentric_weightsiPKfPf_param_2
)
{
	.reg .pred 	%p<23>;
	.reg .b16 	%rs<21>;
	.reg .b32 	%r<87>;
	.reg .b32 	%f<231>;
	.reg .b64 	%rd<41>;

	ld.param.u32 	%r39, [_Z29calculate_barycentric_weightsiPKfPf_param_0];
	ld.param.u64 	%rd8, [_Z29calculate_barycentric_weightsiPKfPf_param_1];
	ld.param.u64 	%rd7, [_Z29calculate_barycentric_weightsiPKfPf_param_2];
	cvta.to.global.u64 	%rd1, %rd8;
	mov.u32 	%r40, %ctaid.x;
	mov.u32 	%r41, %ntid.x;
	mov.u32 	%r42, %tid.x;
	mad.lo.s32 	%r1, %r40, %r41, %r42;
	mov.u32 	%r43, %nctaid.x;
	mul.lo.s32 	%r2, %r41, %r43;
	mad.lo.s32 	%r44, %r39, %r39, %r39;
	shr.u32 	%r45, %r44, 31;
	add.s32 	%r46, %r44, %r45;
	shr.s32 	%r3, %r46, 1;
	setp.lt.s32 	%p1, %r39, %r1;
	@%p1 bra 	$L__BB1_31;
	sub.s32 	%r4, %r39, %r1;
	neg.s32 	%r5, %r2;
	add.s32 	%r6, %r3, 1;
	add.s64 	%rd2, %rd1, 32;
	cvta.to.global.u64 	%rd3, %rd7;
	mov.b32 	%r75, 0;
	mov.b16 	%rs19, 0;
	cvt.u16.u32 	%rs7, %r2;
	cvt.u16.u32 	%rs13, %r5;
	mov.u16 	%rs20, %rs19;
	mov.u32 	%r76, %r1;
$L__BB1_2:
	mul.lo.s32 	%r9, %r75, %r5;
	add.s32 	%r10, %r4, %r9;
	setp.lt.s32 	%p2, %r76, 1;
	add.s32 	%r11, %r76, %r3;
	mul.wide.s32 	%rd9, %r11, 4;
	add.s64 	%rd4, %rd1, %rd9;
	mov.f32 	%f230, 0f3F800000;
	@%p2 bra 	$L__BB1_16;
	ld.global.f32 	%f1, [%rd4];
	mad.lo.s32 	%r49, %r2, %r75, %r1;
	add.s32 	%r50, %r49, -1;
	setp.lt.u32 	%p3, %r50, 15;
	mov.f32 	%f230, 0f3F800000;
	mov.b32 	%r77, 0;
	@%p3 bra 	$L__BB1_6;
	and.b32  	%r77, %r76, 2147483632;
	neg.s32 	%r81, %r77;
	mov.f32 	%f230, 0f3F800000;
	mov.u32 	%r80, %r3;
$L__BB1_5:
	.pragma "nounroll";
	mul.wide.s32 	%rd10, %r80, 4;
	add.s64 	%rd11, %rd2, %rd10;
	ld.global.f32 	%f35, [%rd11+-32];
	sub.f32 	%f36, %f1, %f35;
	mul.f32 	%f37, %f230, %f36;
	ld.global.f32 	%f38, [%rd11+-28];
	sub.f32 	%f39, %f1, %f38;
	mul.f32 	%f40, %f37, %f39;
	ld.global.f32 	%f41, [%rd11+-24];
	sub.f32 	%f42, %f1, %f41;
	mul.f32 	%f43, %f40, %f42;
	ld.global.f32 	%f44, [%rd11+-20];
	sub.f32 	%f45, %f1, %f44;
	mul.f32 	%f46, %f43, %f45;
	ld.global.f32 	%f47, [%rd11+-16];
	sub.f32 	%f48, %f1, %f47;
	mul.f32 	%f49, %f46, %f48;
	ld.global.f32 	%f50, [%rd11+-12];
	sub.f32 	%f51, %f1, %f50;
	mul.f32 	%f52, %f49, %f51;
	ld.global.f32 	%f53, [%rd11+-8];
	sub.f32 	%f54, %f1, %f53;
	mul.f32 	%f55, %f52, %f54;
	ld.global.f32 	%f56, [%rd11+-4];
	sub.f32 	%f57, %f1, %f56;
	mul.f32 	%f58, %f55, %f57;
	ld.global.f32 	%f59, [%rd11];
	sub.f32 	%f60, %f1, %f59;
	mul.f32 	%f61, %f58, %f60;
	ld.global.f32 	%f62, [%rd11+4];
	sub.f32 	%f63, %f1, %f62;
	mul.f32 	%f64, %f61, %f63;
	ld.global.f32 	%f65, [%rd11+8];
	sub.f32 	%f66, %f1, %f65;
	mul.f32 	%f67, %f64, %f66;
	ld.global.f32 	%f68, [%rd11+12];
	sub.f32 	%f69, %f1, %f68;
	mul.f32 	%f70, %f67, %f69;
	ld.global.f32 	%f71, [%rd11+16];
	sub.f32 	%f72, %f1, %f71;
	mul.f32 	%f73, %f70, %f72;
	ld.global.f32 	%f74, [%rd11+20];
	sub.f32 	%f75, %f1, %f74;
	mul.f32 	%f76, %f73, %f75;
	ld.global.f32 	%f77, [%rd11+24];
	sub.f32 	%f78, %f1, %f77;
	mul.f32 	%f79, %f76, %f78;
	ld.global.f32 	%f80, [%rd11+28];
	sub.f32 	%f81, %f1, %f80;
	mul.f32 	%f230, %f79, %f81;
	add.s32 	%r81, %r81, 16;
	add.s32 	%r80, %r80, 16;
	setp.eq.s32 	%p4, %r81, 0;
	@%p4 bra 	$L__BB1_6;
	bra.uni 	$L__BB1_5;
$L__BB1_6:
	and.b32  	%r51, %r76, 15;
	setp.eq.s32 	%p5, %r51, 0;
	@%p5 bra 	$L__BB1_16;
	cvt.u16.u32 	%rs8, %r1;
	mad.lo.s16 	%rs9, %rs20, %rs7, %rs8;
	cvt.u32.u16 	%r52, %rs9;
	and.b32  	%r15, %r52, 15;
	add.s32 	%r53, %r15, -1;
	setp.lt.u32 	%p6, %r53, 7;
	@%p6 bra 	$L__BB1_9;
	add.s32 	%r54, %r77, %r3;
	mul.wide.s32 	%rd12, %r54, 4;
	add.s64 	%rd13, %rd1, %rd12;
	ld.global.f32 	%f83, [%rd13];
	sub.f32 	%f84, %f1, %f83;
	mul.f32 	%f85, %f230, %f84;
	ld.global.f32 	%f86, [%rd13+4];
	sub.f32 	%f87, %f1, %f86;
	mul.f32 	%f88, %f85, %f87;
	ld.global.f32 	%f89, [%rd13+8];
	sub.f32 	%f90, %f1, %f89;
	mul.f32 	%f91, %f88, %f90;
	ld.global.f32 	%f92, [%rd13+12];
	sub.f32 	%f93, %f1, %f92;
	mul.f32 	%f94, %f91, %f93;
	ld.global.f32 	%f95, [%rd13+16];
	sub.f32 	%f96, %f1, %f95;
	mul.f32 	%f97, %f94, %f96;
	ld.global.f32 	%f98, [%rd13+20];
	sub.f32 	%f99, %f1, %f98;
	mul.f32 	%f100, %f97, %f99;
	ld.global.f32 	%f101, [%rd13+24];
	sub.f32 	%f102, %f1, %f101;
	mul.f32 	%f103, %f100, %f102;
	ld.global.f32 	%f104, [%rd13+28];
	sub.f32 	%f105, %f1, %f104;
	mul.f32 	%f230, %f103, %f105;
	add.s32 	%r77, %r77, 8;
$L__BB1_9:
	and.b32  	%r55, %r15, 7;
	setp.eq.s32 	%p7, %r55, 0;
	@%p7 bra 	$L__BB1_16;
	cvt.u16.u32 	%rs10, %r2;
	cvt.u16.u32 	%rs11, %r1;
	mad.lo.s16 	%rs12, %rs19, %rs10, %rs11;
	cvt.u32.u16 	%r56, %rs12;
	and.b32  	%r57, %r56, 7;
	and.b32  	%r18, %r56, 3;
	add.s32 	%r58, %r57, -1;
	setp.lt.u32 	%p8, %r58, 3;
	@%p8 bra 	$L__BB1_12;
	add.s32 	%r59, %r77, %r3;
	mul.wide.s32 	%rd14, %r59, 4;
	add.s64 	%rd15, %rd1, %rd14;
	ld.global.f32 	%f107, [%rd15];
	sub.f32 	%f108, %f1, %f107;
	mul.f32 	%f109, %f230, %f108;
	ld.global.f32 	%f110, [%rd15+4];
	sub.f32 	%f111, %f1, %f110;
	mul.f32 	%f112, %f109, %f111;
	ld.global.f32 	%f113, [%rd15+8];
	sub.f32 	%f114, %f1, %f113;
	mul.f32 	%f115, %f112, %f114;
	ld.global.f32 	%f116, [%rd15+12];
	sub.f32 	%f117, %f1, %f116;
	mul.f32 	%f230, %f115, %f117;
	add.s32 	%r77, %r77, 4;
$L__BB1_12:
	setp.eq.s32 	%p9, %r18, 0;
	@%p9 bra 	$L__BB1_16;
	add.s32 	%r60, %r77, %r3;
	mul.wide.s32 	%rd16, %r60, 4;
	add.s64 	%rd5, %rd1, %rd16;
	ld.global.f32 	%f118, [%rd5];
	sub.f32 	%f119, %f1, %f118;
	mul.f32 	%f230, %f230, %f119;
	setp.eq.s32 	%p10, %r18, 1;
	@%p10 bra 	$L__BB1_16;
	ld.global.f32 	%f120, [%rd5+4];
	sub.f32 	%f121, %f1, %f120;
	mul.f32 	%f230, %f230, %f121;
	setp.eq.s32 	%p11, %r18, 2;
	@%p11 bra 	$L__BB1_16;
	ld.global.f32 	%f122, [%rd5+8];
	sub.f32 	%f123, %f1, %f122;
	mul.f32 	%f230, %f230, %f123;
$L__BB1_16:
	setp.ge.s32 	%p12, %r76, %r39;
	@%p12 bra 	$L__BB1_30;
	ld.global.f32 	%f14, [%rd4];
	add.s32 	%r61, %r39, %r9;
	sub.s32 	%r62, %r1, %r61;
	setp.gt.u32 	%p13, %r62, -16;
	mov.u32 	%r85, %r76;
	@%p13 bra 	$L__BB1_20;
	and.b32  	%r21, %r10, -16;
	mov.b32 	%r83, 0;
	mov.u32 	%r82, %r76;
$L__BB1_19:
	.pragma "nounroll";
	add.s32 	%r64, %r82, %r6;
	mul.wide.s32 	%rd17, %r64, 4;
	add.s64 	%rd18, %rd1, %rd17;
	ld.global.f32 	%f125, [%rd18];
	sub.f32 	%f126, %f14, %f125;
	mul.f32 	%f127, %f230, %f126;
	ld.global.f32 	%f128, [%rd18+4];
	sub.f32 	%f129, %f14, %f128;
	mul.f32 	%f130, %f127, %f129;
	ld.global.f32 	%f131, [%rd18+8];
	sub.f32 	%f132, %f14, %f131;
	mul.f32 	%f133, %f130, %f132;
	ld.global.f32 	%f134, [%rd18+12];
	sub.f32 	%f135, %f14, %f134;
	mul.f32 	%f136, %f133, %f135;
	ld.global.f32 	%f137, [%rd18+16];
	sub.f32 	%f138, %f14, %f137;
	mul.f32 	%f139, %f136, %f138;
	ld.global.f32 	%f140, [%rd18+20];
	sub.f32 	%f141, %f14, %f140;
	mul.f32 	%f142, %f139, %f141;
	ld.global.f32 	%f143, [%rd18+24];
	sub.f32 	%f144, %f14, %f143;
	mul.f32 	%f145, %f142, %f144;
	ld.global.f32 	%f146, [%rd18+28];
	sub.f32 	%f147, %f14, %f146;
	mul.f32 	%f148, %f145, %f147;
	ld.global.f32 	%f149, [%rd18+32];
	sub.f32 	%f150, %f14, %f149;
	mul.f32 	%f151, %f148, %f150;
	ld.global.f32 	%f152, [%rd18+36];
	sub.f32 	%f153, %f14, %f152;
	mul.f32 	%f154, %f151, %f153;
	ld.global.f32 	%f155, [%rd18+40];
	sub.f32 	%f156, %f14, %f155;
	mul.f32 	%f157, %f154, %f156;
	ld.global.f32 	%f158, [%rd18+44];
	sub.f32 	%f159, %f14, %f158;
	mul.f32 	%f160, %f157, %f159;
	ld.global.f32 	%f161, [%rd18+48];
	sub.f32 	%f162, %f14, %f161;
	mul.f32 	%f163, %f160, %f162;
	ld.global.f32 	%f164, [%rd18+52];
	sub.f32 	%f165, %f14, %f164;
	mul.f32 	%f166, %f163, %f165;
	ld.global.f32 	%f167, [%rd18+56];
	sub.f32 	%f168, %f14, %f167;
	mul.f32 	%f169, %f166, %f168;
	add.s32 	%r85, %r82, 16;
	cvt.s64.s32 	%rd19, %r3;
	cvt.s64.s32 	%rd20, %r82;
	add.s64 	%rd21, %rd20, %rd19;
	shl.b64 	%rd22, %rd21, 2;
	add.s64 	%rd23, %rd1, %rd22;
	ld.global.f32 	%f170, [%rd23+64];
	sub.f32 	%f171, %f14, %f170;
	mul.f32 	%f230, %f169, %f171;
	add.s32 	%r83, %r83, 16;
	setp.ne.s32 	%p14, %r83, %r21;
	mov.u32 	%r82, %r85;
	@%p14 bra 	$L__BB1_19;
$L__BB1_20:
	and.b32  	%r65, %r10, 15;
	setp.eq.s32 	%p15, %r65, 0;
	@%p15 bra 	$L__BB1_30;
	cvt.u16.u32 	%rs14, %r4;
	mad.lo.s16 	%rs15, %rs20, %rs13, %rs14;
	cvt.u32.u16 	%r66, %rs15;
	and.b32  	%r31, %r66, 15;
	add.s32 	%r67, %r31, -1;
	setp.lt.u32 	%p16, %r67, 7;
	@%p16 bra 	$L__BB1_23;
	add.s32 	%r68, %r85, %r6;
	mul.wide.s32 	%rd24, %r68, 4;
	add.s64 	%rd25, %rd1, %rd24;
	ld.global.f32 	%f173, [%rd25];
	sub.f32 	%f174, %f14, %f173;
	mul.f32 	%f175, %f230, %f174;
	ld.global.f32 	%f176, [%rd25+4];
	sub.f32 	%f177, %f14, %f176;
	mul.f32 	%f178, %f175, %f177;
	ld.global.f32 	%f179, [%rd25+8];
	sub.f32 	%f180, %f14, %f179;
	mul.f32 	%f181, %f178, %f180;
	ld.global.f32 	%f182, [%rd25+12];
	sub.f32 	%f183, %f14, %f182;
	mul.f32 	%f184, %f181, %f183;
	ld.global.f32 	%f185, [%rd25+16];
	sub.f32 	%f186, %f14, %f185;
	mul.f32 	%f187, %f184, %f186;
	ld.global.f32 	%f188, [%rd25+20];
	sub.f32 	%f189, %f14, %f188;
	mul.f32 	%f190, %f187, %f189;
	ld.global.f32 	%f191, [%rd25+24];
	sub.f32 	%f192, %f14, %f191;
	mul.f32 	%f193, %f190, %f192;
	add.s32 	%r32, %r85, 8;
	cvt.s64.s32 	%rd26, %r3;
	cvt.s64.s32 	%rd27, %r85;
	add.s64 	%rd28, %rd27, %rd26;
	shl.b64 	%rd29, %rd28, 2;
	add.s64 	%rd30, %rd1, %rd29;
	ld.global.f32 	%f194, [%rd30+32];
	sub.f32 	%f195, %f14, %f194;
	mul.f32 	%f230, %f193, %f195;
	mov.u32 	%r85, %r32;
$L__BB1_23:
	and.b32  	%r69, %r31, 7;
	setp.eq.s32 	%p17, %r69, 0;
	@%p17 bra 	$L__BB1_30;
	cvt.u16.u32 	%rs16, %r5;
	mad.lo.s16 	%rs18, %rs19, %rs16, %rs14;
	cvt.u32.u16 	%r70, %rs18;
	and.b32  	%r71, %r70, 7;
	and.b32  	%r34, %r70, 3;
	add.s32 	%r72, %r71, -1;
	setp.lt.u32 	%p18, %r72, 3;
	@%p18 bra 	$L__BB1_26;
	add.s32 	%r73, %r85, %r6;
	mul.wide.s32 	%rd31, %r73, 4;
	add.s64 	%rd32, %rd1, %rd31;
	ld.global.f32 	%f197, [%rd32];
	sub.f32 	%f198, %f14, %f197;
	mul.f32 	%f199, %f230, %f198;
	ld.global.f32 	%f200, [%rd32+4];
	sub.f32 	%f201, %f14, %f200;
	mul.f32 	%f202, %f199, %f201;
	ld.global.f32 	%f203, [%rd32+8];
	sub.f32 	%f204, %f14, %f203;
	mul.f32 	%f205, %f202, %f204;
	add.s32 	%r35, %r85, 4;
	cvt.s64.s32 	%rd33, %r3;
	cvt.s64.s32 	%rd34, %r85;
	add.s64 	%rd35, %rd34, %rd33;
	shl.b64 	%rd36, %rd35, 2;
	add.s64 	%rd37, %rd1, %rd36;
	ld.global.f32 	%f206, [%rd37+16];
	sub.f32 	%f207, %f14, %f206;
	mul.f32 	%f230, %f205, %f207;
	mov.u32 	%r85, %r35;
$L__BB1_26:
	setp.eq.s32 	%p19, %r34, 0;
	@%p19 bra 	$L__BB1_30;
	add.s32 	%r74, %r85, %r6;
	mul.wide.s32 	%rd38, %r74, 4;
	add.s64 	%rd6, %rd1, %rd38;
	ld.global.f32 	%f208, [%rd6];
	sub.f32 	%f209, %f14, %f208;
	mul.f32 	%f230, %f230, %f209;
	setp.eq.s32 	%p20, %r34, 1;
	@%p20 bra 	$L__BB1_30;
	ld.global.f32 	%f210, [%rd6+4];
	sub.f32 	%f211, %f14, %f210;
	mul.f32 	%f230, %f230, %f211;
	setp.eq.s32 	%p21, %r34, 2;
	@%p21 bra 	$L__BB1_30;
	ld.global.f32 	%f212, [%rd6+8];
	sub.f32 	%f213, %f14, %f212;
	mul.f32 	%f230, %f230, %f213;
$L__BB1_30:
	rcp.rn.f32 	%f214, %f230;
	mul.wide.s32 	%rd39, %r11, 4;
	add.s64 	%rd40, %rd3, %rd39;
	st.global.f32 	[%rd40], %f214;
	add.s32 	%r76, %r76, %r2;
	setp.le.s32 	%p22, %r76, %r39;
	add.s32 	%r75, %r75, 1;
	add.s16 	%rs20, %rs20, 1;
	add.s16 	%rs19, %rs19, 1;
	@%p22 bra 	$L__BB1_2;
$L__BB1_31:
	ret;

}
	// .globl	_Z32lagrange_integrating_polynomialsfiPKfS0_Pf
.visible .entry _Z32lagrange_integrating_polynomialsfiPKfS0_Pf(
	.param .f32 _Z32lagrange_integrating_polynomialsfiPKfS0_Pf_param_0,
	.param .u32 _Z32lagrange_integrating_polynomialsfiPKfS0_Pf_param_1,
	.param .u64 .ptr .align 1 _Z32lagrange_integrating_polynomialsfiPKfS0_Pf_param_2,
	.param .u64 .ptr .align 1 _Z32lagrange_integrating_polynomialsfiPKfS0_Pf_param_3,
	.param .u64 .ptr .align 1 _Z32lagrange_integrating_polynomialsfiPKfS0_Pf_param_4
)
{
	.reg .pred 	%p<7>;
	.reg .b32 	%r<43>;
	.reg .b32 	%f<22>;
	.reg .b64 	%rd<25>;

	ld.param.f32 	%f1, [_Z32lagrange_integrating_polynomialsfiPKfS0_Pf_param_0];
	ld.param.u32 	%r21, [_Z32lagrange_integrating_polynomialsfiPKfS0_Pf_param_1];
	ld.param.u64 	%rd4, [_Z32lagrange_integrating_polynomialsfiPKfS0_Pf_param_2];
	ld.param.u64 	%rd5, [_Z32lagrange_integrating_polynomialsfiPKfS0_Pf_param_3];
	ld.param.u64 	%rd6, [_Z32lagrange_integrating_polynomialsfiPKfS0_Pf_param_4];
	cvta.to.global.u64 	%rd1, %rd6;
	cvta.to.global.u64 	%rd2, %rd4;
	cvta.to.global.u64 	%rd3, %rd5;
	mov.u32 	%r1, %ctaid.x;
	mov.u32 	%r2, %ntid.x;
	mul.lo.s32 	%r3, %r1, %r2;
	mov.u32 	%r4, %tid.x;
	add.s32 	%r42, %r3, %r4;
	mov.u32 	%r6, %nctaid.x;
	mul.lo.s32 	%r7, %r2, %r6;
	add.s32 	%r8, %r21, 1;
	mad.lo.s32 	%r22, %r21, %r21, %r21;
	shr.u32 	%r23, %r22, 31;
	add.s32 	%r24, %r22, %r23;
	shr.s32 	%r9, %r24, 1;
	setp.gt.s32 	%p1, %r42, %r21;
	@%p1 bra 	$L__BB2_7;
	add.s32 	%r25, %r42, %r7;
	max.s32 	%r26, %r25, %r8;
	setp.lt.s32 	%p2, %r25, %r8;
	selp.u32 	%r27, 1, 0, %p2;
	add.s32 	%r28, %r25, %r27;
	sub.s32 	%r29, %r26, %r28;
	max.u32 	%r30, %r7, 1;
	div.u32 	%r31, %r29, %r30;
	add.s32 	%r10, %r31, %r27;
	and.b32  	%r32, %r10, 3;
	setp.eq.s32 	%p3, %r32, 3;
	@%p3 bra 	$L__BB2_4;
	add.s32 	%r33, %r10, 1;
	and.b32  	%r34, %r33, 3;
	add.s32 	%r35, %r4, %r9;
	add.s32 	%r40, %r35, %r3;
	neg.s32 	%r39, %r34;
	mad.lo.s32 	%r36, %r6, %r34, %r1;
	mad.lo.s32 	%r42, %r2, %r36, %r4;
$L__BB2_3:
	.pragma "nounroll";
	mul.wide.s32 	%rd7, %r40, 4;
	add.s64 	%rd8, %rd1, %rd7;
	add.s64 	%rd9, %rd2, %rd7;
	add.s64 	%rd10, %rd3, %rd7;
	ld.global.f32 	%f2, [%rd10];
	ld.global.f32 	%f3, [%rd9];
	sub.f32 	%f4, %f1, %f3;
	div.rn.f32 	%f5, %f2, %f4;
	st.global.f32 	[%rd8], %f5;
	add.s32 	%r40, %r40, %r7;
	add.s32 	%r39, %r39, 1;
	setp.ne.s32 	%p4, %r39, 0;
	@%p4 bra 	$L__BB2_3;
$L__BB2_4:
	setp.lt.u32 	%p5, %r10, 3;
	@%p5 bra 	$L__BB2_7;
	mul.wide.s32 	%rd15, %r7, 4;
	shl.b32 	%r38, %r7, 2;
$L__BB2_6:
	add.s32 	%r37, %r42, %r9;
	mul.wide.s32 	%rd11, %r37, 4;
	add.s64 	%rd12, %rd3, %rd11;
	ld.global.f32 	%f6, [%rd12];
	add.s64 	%rd13, %rd2, %rd11;
	ld.global.f32 	%f7, [%rd13];
	sub.f32 	%f8, %f1, %f7;
	div.rn.f32 	%f9, %f6, %f8;
	add.s64 	%rd14, %rd1, %rd11;
	st.global.f32 	[%rd14], %f9;
	add.s64 	%rd16, %rd12, %rd15;
	ld.global.f32 	%f10, [%rd16];
	add.s64 	%rd17, %rd13, %rd15;
	ld.global.f32 	%f11, [%rd17];
	sub.f32 	%f12, %f1, %f11;
	div.rn.f32 	%f13, %f10, %f12;
	add.s64 	%rd18, %rd14, %rd15;
	st.global.f32 	[%rd18], %f13;
	add.s64 	%rd19, %rd16, %rd15;
	ld.global.f32 	%f14, [%rd19];
	add.s64 	%rd20, %rd17, %rd15;
	ld.global.f32 	%f15, [%rd20];
	sub.f32 	%f16, %f1, %f15;
	div.rn.f32 	%f17, %f14, %f16;
	add.s64 	%rd21, %rd18, %rd15;
	st.global.f32 	[%rd21], %f17;
	add.s64 	%rd22, %rd19, %rd15;
	ld.global.f32 	%f18, [%rd22];
	add.s64 	%rd23, %rd20, %rd15;
	ld.global.f32 	%f19, [%rd23];
	sub.f32 	%f20, %f1, %f19;
	div.rn.f32 	%f21, %f18, %f20;
	add.s64 	%rd24, %rd21, %rd15;
	st.global.f32 	[%rd24], %f21;
	add.s32 	%r42, %r38, %r42;
	setp.le.s32 	%p6, %r42, %r21;
	@%p6 bra 	$L__BB2_6;
$L__BB2_7:
	ret;

}
	// .globl	_Z42normalize_lagrange_integrating_polynomialsiPf
.visible .entry _Z42normalize_lagrange_integrating_polynomialsiPf(
	.param .u32 _Z42normalize_lagrange_integrating_polynomialsiPf_param_0,
	.param .u64 .ptr .align 1 _Z42normalize_lagrange_integrating_polynomialsiPf_param_1
)
{
	.reg .pred 	%p<19>;
	.reg .b16 	%rs<15>;
	.reg .b32 	%r<56>;
	.reg .b32 	%f<99>;
	.reg .b64 	%rd<39>;

	ld.param.u32 	%r25, [_Z42normalize_lagrange_integrating_polynomialsiPf_param_0];
	ld.param.u64 	%rd8, [_Z42normalize_lagrange_integrating_polynomialsiPf_param_1];
	cvta.to.global.u64 	%rd1, %rd8;
	mov.u32 	%r26, %ctaid.x;
	mov.u32 	%r27, %ntid.x;
	mov.u32 	%r28, %tid.x;
	mad.lo.s32 	%r49, %r26, %r27, %r28;
	mov.u32 	%r29, %nctaid.x;
	mul.lo.s32 	%r2, %r27, %r29;
	setp.gt.s32 	%p1, %r49, %r25;
	@%p1 bra 	$L__BB3_25;
	add.s32 	%r48, %r49, 1;
	cvt.u16.u32 	%rs1, %r48;
	cvt.u16.u32 	%rs2, %r2;
	add.s64 	%rd2, %rd1, 32;
	mov.b16 	%rs13, 0;
	mov.u16 	%rs14, %rs13;
$L__BB3_2:
	mad.lo.s32 	%r30, %r49, %r49, %r49;
	shr.u32 	%r31, %r30, 31;
	add.s32 	%r32, %r30, %r31;
	shr.s32 	%r6, %r32, 1;
	setp.lt.s32 	%p2, %r49, 0;
	mov.f32 	%f97, 0f00000000;
	@%p2 bra 	$L__BB3_16;
	setp.lt.u32 	%p3, %r49, 15;
	mov.f32 	%f97, 0f00000000;
	mov.b32 	%r50, 0;
	@%p3 bra 	$L__BB3_6;
	and.b32  	%r50, %r48, -16;
	neg.s32 	%r53, %r50;
	mul.wide.u32 	%rd9, %r6, 4;
	add.s64 	%rd38, %rd2, %rd9;
	mov.f32 	%f97, 0f00000000;
$L__BB3_5:
	.pragma "nounroll";
	ld.global.f32 	%f19, [%rd38+-32];
	add.f32 	%f20, %f97, %f19;
	ld.global.f32 	%f21, [%rd38+-28];
	add.f32 	%f22, %f20, %f21;
	ld.global.f32 	%f23, [%rd38+-24];
	add.f32 	%f24, %f22, %f23;
	ld.global.f32 	%f25, [%rd38+-20];
	add.f32 	%f26, %f24, %f25;
	ld.global.f32 	%f27, [%rd38+-16];
	add.f32 	%f28, %f26, %f27;
	ld.global.f32 	%f29, [%rd38+-12];
	add.f32 	%f30, %f28, %f29;
	ld.global.f32 	%f31, [%rd38+-8];
	add.f32 	%f32, %f30, %f31;
	ld.global.f32 	%f33, [%rd38+-4];
	add.f32 	%f34, %f32, %f33;
	ld.global.f32 	%f35, [%rd38];
	add.f32 	%f36, %f34, %f35;
	ld.global.f32 	%f37, [%rd38+4];
	add.f32 	%f38, %f36, %f37;
	ld.global.f32 	%f39, [%rd38+8];
	add.f32 	%f40, %f38, %f39;
	ld.global.f32 	%f41, [%rd38+12];
	add.f32 	%f42, %f40, %f41;
	ld.global.f32 	%f43, [%rd38+16];
	add.f32 	%f44, %f42, %f43;
	ld.global.f32 	%f45, [%rd38+20];
	add.f32 	%f46, %f44, %f45;
	ld.global.f32 	%f47, [%rd38+24];
	add.f32 	%f48, %f46, %f47;
	ld.global.f32 	%f49, [%rd38+28];
	add.f32 	%f97, %f48, %f49;
	add.s32 	%r53, %r53, 16;
	add.s64 	%rd38, %rd38, 64;
	setp.eq.s32 	%p4, %r53, 0;
	@%p4 bra 	$L__BB3_6;
	bra.uni 	$L__BB3_5;
$L__BB3_6:
	and.b32  	%r34, %r48, 15;
	setp.eq.s32 	%p5, %r34, 0;
	@%p5 bra 	$L__BB3_16;
	mad.lo.s16 	%rs11, %rs14, %rs2, %rs1;
	cvt.u32.u16 	%r35, %rs11;
	and.b32  	%r10, %r35, 15;
	add.s32 	%r36, %r10, -1;
	setp.lt.u32 	%p6, %r36, 7;
	@%p6 bra 	$L__BB3_9;
	add.s32 	%r37, %r50, %r6;
	mul.wide.u32 	%rd10, %r37, 4;
	add.s64 	%rd11, %rd1, %rd10;
	ld.global.f32 	%f51, [%rd11];
	add.f32 	%f52, %f97, %f51;
	cvt.u64.u32 	%rd12, %r6;
	cvt.u64.u32 	%rd13, %r50;
	add.s64 	%rd14, %rd13, %rd12;
	shl.b64 	%rd15, %rd14, 2;
	add.s64 	%rd16, %rd1, %rd15;
	ld.global.f32 	%f53, [%rd16+4];
	add.f32 	%f54, %f52, %f53;
	ld.global.f32 	%f55, [%rd16+8];
	add.f32 	%f56, %f54, %f55;
	ld.global.f32 	%f57, [%rd16+12];
	add.f32 	%f58, %f56, %f57;
	ld.global.f32 	%f59, [%rd16+16];
	add.f32 	%f60, %f58, %f59;
	ld.global.f32 	%f61, [%rd16+20];
	add.f32 	%f62, %f60, %f61;
	ld.global.f32 	%f63, [%rd16+24];
	add.f32 	%f64, %f62, %f63;
	ld.global.f32 	%f65, [%rd16+28];
	add.f32 	%f97, %f64, %f65;
	add.s32 	%r50, %r50, 8;
$L__BB3_9:
	and.b32  	%r38, %r10, 7;
	setp.eq.s32 	%p7, %r38, 0;
	@%p7 bra 	$L__BB3_16;
	mad.lo.s16 	%rs12, %rs13, %rs2, %rs1;
	cvt.u32.u16 	%r39, %rs12;
	and.b32  	%r40, %r39, 7;
	and.b32  	%r13, %r39, 3;
	add.s32 	%r41, %r40, -1;
	setp.lt.u32 	%p8, %r41, 3;
	@%p8 bra 	$L__BB3_12;
	add.s32 	%r42, %r50, %r6;
	mul.wide.u32 	%rd17, %r42, 4;
	add.s64 	%rd18, %rd1, %rd17;
	ld.global.f32 	%f67, [%rd18];
	add.f32 	%f68, %f97, %f67;
	cvt.u64.u32 	%rd19, %r6;
	cvt.u64.u32 	%rd20, %r50;
	add.s64 	%rd21, %rd20, %rd19;
	shl.b64 	%rd22, %rd21, 2;
	add.s64 	%rd23, %rd1, %rd22;
	ld.global.f32 	%f69, [%rd23+4];
	add.f32 	%f70, %f68, %f69;
	ld.global.f32 	%f71, [%rd23+8];
	add.f32 	%f72, %f70, %f71;
	ld.global.f32 	%f73, [%rd23+12];
	add.f32 	%f97, %f72, %f73;
	add.s32 	%r50, %r50, 4;
$L__BB3_12:
	setp.eq.s32 	%p9, %r13, 0;
	@%p9 bra 	$L__BB3_16;
	add.s32 	%r43, %r50, %r6;
	mul.wide.u32 	%rd24, %r43, 4;
	add.s64 	%rd25, %rd1, %rd24;
	ld.global.f32 	%f74, [%rd25];
	add.f32 	%f97, %f97, %f74;
	setp.eq.s32 	%p10, %r13, 1;
	@%p10 bra 	$L__BB3_16;
	cvt.u64.u32 	%rd26, %r6;
	cvt.u64.u32 	%rd27, %r50;
	add.s64 	%rd28, %rd27, %rd26;
	shl.b64 	%rd29, %rd28, 2;
	add.s64 	%rd4, %rd1, %rd29;
	ld.global.f32 	%f75, [%rd4+4];
	add.f32 	%f97, %f97, %f75;
	setp.eq.s32 	%p11, %r13, 2;
	@%p11 bra 	$L__BB3_16;
	ld.global.f32 	%f76, [%rd4+8];
	add.f32 	%f97, %f97, %f76;
$L__BB3_16:
	setp.lt.s32 	%p12, %r49, 0;
	@%p12 bra 	$L__BB3_24;
	and.b32  	%r16, %r48, 3;
	setp.lt.u32 	%p13, %r49, 3;
	mov.b32 	%r55, 0;
	@%p13 bra 	$L__BB3_20;
	and.b32  	%r55, %r48, -4;
	mov.b32 	%r54, 0;
$L__BB3_19:
	add.s32 	%r46, %r54, %r6;
	mul.wide.u32 	%rd30, %r46, 4;
	add.s64 	%rd31, %rd1, %rd30;
	ld.global.f32 	%f77, [%rd31];
	div.rn.f32 	%f78, %f77, %f97;
	st.global.f32 	[%rd31], %f78;
	ld.global.f32 	%f79, [%rd31+4];
	div.rn.f32 	%f80, %f79, %f97;
	st.global.f32 	[%rd31+4], %f80;
	ld.global.f32 	%f81, [%rd31+8];
	div.rn.f32 	%f82, %f81, %f97;
	st.global.f32 	[%rd31+8], %f82;
	ld.global.f32 	%f83, [%rd31+12];
	div.rn.f32 	%f84, %f83, %f97;
	st.global.f32 	[%rd31+12], %f84;
	add.s32 	%r54, %r54, 4;
	setp.ne.s32 	%p14, %r54, %r55;
	@%p14 bra 	$L__BB3_19;
$L__BB3_20:
	setp.eq.s32 	%p15, %r16, 0;
	@%p15 bra 	$L__BB3_24;
	add.s32 	%r47, %r55, %r6;
	mul.wide.u32 	%rd32, %r47, 4;
	add.s64 	%rd33, %rd1, %rd32;
	ld.global.f32 	%f85, [%rd33];
	div.rn.f32 	%f86, %f85, %f97;
	st.global.f32 	[%rd33], %f86;
	setp.eq.s32 	%p16, %r16, 1;
	@%p16 bra 	$L__BB3_24;
	cvt.u64.u32 	%rd34, %r6;
	cvt.u64.u32 	%rd35, %r55;
	add.s64 	%rd36, %rd35, %rd34;
	shl.b64 	%rd37, %rd36, 2;
	add.s64 	%rd7, %rd1, %rd37;
	ld.global.f32 	%f87, [%rd7+4];
	div.rn.f32 	%f88, %f87, %f97;
	st.global.f32 	[%rd7+4], %f88;
	setp.eq.s32 	%p17, %r16, 2;
	@%p17 bra 	$L__BB3_24;
	ld.global.f32 	%f89, [%rd7+8];
	div.rn.f32 	%f90, %f89, %f97;
	st.global.f32 	[%rd7+8], %f90;
$L__BB3_24:
	add.s32 	%r49, %r49, %r2;
	setp.le.s32 	%p18, %r49, %r25;
	add.s32 	%r48, %r49, 1;
	add.s16 	%rs14, %rs14, 1;
	add.s16 	%rs13, %rs13, 1;
	@%p18 bra 	$L__BB3_2;
$L__BB3_25:
	ret;

}
	// .globl	_Z30polynomial_derivative_matricesiPKfS0_Pf
.visible .entry _Z30polynomial_derivative_matricesiPKfS0_Pf(
	.param .u32 _Z30polynomial_derivative_matricesiPKfS0_Pf_param_0,
	.param .u64 .ptr .align 1 _Z30polynomial_derivative_matricesiPKfS0_Pf_param_1,
	.param .u64 .ptr .align 1 _Z30polynomial_derivative_matricesiPKfS0_Pf_param_2,
	.param .u64 .ptr .align 1 _Z30polynomial_derivative_matricesiPKfS0_Pf_param_3
)
{
	.reg .pred 	%p<17>;
	.reg .b32 	%r<64>;
	.reg .b32 	%f<50>;
	.reg .b64 	%rd<45>;

	ld.param.u32 	%r24, [_Z30polynomial_derivative_matricesiPKfS0_Pf_param_0];
	ld.param.u64 	%rd10, [_Z30polynomial_derivative_matricesiPKfS0_Pf_param_1];
	ld.param.u64 	%rd11, [_Z30polynomial_derivative_matricesiPKfS0_Pf_param_2];
	ld.param.u64 	%rd12, [_Z30polynomial_derivative_matricesiPKfS0_Pf_param_3];
	cvta.to.global.u64 	%rd1, %rd12;
	cvta.to.global.u64 	%rd2, %rd10;
	cvta.to.global.u64 	%rd3, %rd11;
	mov.u32 	%r25, %ctaid.x;
	mov.u32 	%r1, %ntid.x;
	mov.u32 	%r26, %tid.x;
	mad.lo.s32 	%r61, %r25, %r1, %r26;
	mov.u32 	%r27, %ctaid.y;
	mov.u32 	%r28, %ntid.y;
	mov.u32 	%r29, %tid.y;
	mad.lo.s32 	%r3, %r27, %r28, %r29;
	mov.u32 	%r30, %nctaid.y;
	mul.lo.s32 	%r4, %r28, %r30;
	add.s32 	%r5, %r24, 1;
	mad.lo.s32 	%r31, %r24, %r24, %r24;
	shr.u32 	%r32, %r31, 31;
	add.s32 	%r33, %r31, %r32;
	shr.s32 	%r6, %r33, 1;
	add.s32 	%r34, %r5, %r24;
	mul.lo.s32 	%r7, %r31, %r34;
	setp.gt.s32 	%p1, %r61, %r24;
	@%p1 bra 	$L__BB4_23;
	add.s32 	%r8, %r3, %r4;
	add.s32 	%r35, %r8, -1;
	max.s32 	%r36, %r24, %r35;
	sub.s32 	%r37, %r36, %r8;
	add.s32 	%r38, %r37, 1;
	setp.ne.s32 	%p2, %r38, 0;
	selp.u32 	%r39, 1, 0, %p2;
	selp.s32 	%r40, -1, 0, %p2;
	add.s32 	%r41, %r38, %r40;
	div.u32 	%r42, %r41, %r4;
	add.s32 	%r9, %r42, %r39;
	and.b32  	%r10, %r9, 3;
	add.s32 	%r43, %r3, %r6;
	mul.wide.s32 	%rd13, %r43, 4;
	add.s64 	%rd4, %rd3, %rd13;
	add.s64 	%rd5, %rd2, %rd13;
	shl.b32 	%r44, %r4, 2;
	cvt.u64.u32 	%rd14, %r44;
	add.s64 	%rd6, %rd4, %rd14;
	add.s64 	%rd7, %rd5, %rd14;
	add.s32 	%r11, %r8, %r4;
	add.s32 	%r12, %r11, %r4;
	mul.hi.s32 	%r45, %r7, 715827883;
	shr.u32 	%r46, %r45, 31;
	add.s32 	%r13, %r45, %r46;
	mov.u32 	%r47, %nctaid.x;
	mul.lo.s32 	%r14, %r1, %r47;
$L__BB4_2:
	setp.gt.s32 	%p3, %r3, %r24;
	@%p3 bra 	$L__BB4_22;
	setp.eq.s32 	%p4, %r10, 3;
	add.s32 	%r48, %r61, %r6;
	mul.wide.s32 	%rd15, %r48, 4;
	add.s64 	%rd8, %rd3, %rd15;
	add.s64 	%rd9, %rd2, %rd15;
	mad.lo.s32 	%r16, %r61, %r5, %r13;
	mov.u32 	%r62, %r3;
	@%p4 bra 	$L__BB4_12;
	setp.eq.s32 	%p5, %r61, %r3;
	@%p5 bra 	$L__BB4_6;
	ld.global.f32 	%f1, [%rd4];
	ld.global.f32 	%f2, [%rd8];
	ld.global.f32 	%f3, [%rd9];
	ld.global.f32 	%f4, [%rd5];
	sub.f32 	%f5, %f3, %f4;
	mul.f32 	%f6, %f2, %f5;
	div.rn.f32 	%f7, %f1, %f6;
	add.s32 	%r49, %r16, %r3;
	mul.wide.s32 	%rd16, %r49, 4;
	add.s64 	%rd17, %rd1, %rd16;
	st.global.f32 	[%rd17], %f7;
$L__BB4_6:
	setp.eq.s32 	%p6, %r10, 0;
	mov.u32 	%r62, %r8;
	@%p6 bra 	$L__BB4_12;
	setp.eq.s32 	%p7, %r61, %r8;
	@%p7 bra 	$L__BB4_9;
	ld.global.f32 	%f8, [%rd6];
	ld.global.f32 	%f9, [%rd8];
	ld.global.f32 	%f10, [%rd9];
	ld.global.f32 	%f11, [%rd7];
	sub.f32 	%f12, %f10, %f11;
	mul.f32 	%f13, %f9, %f12;
	div.rn.f32 	%f14, %f8, %f13;
	add.s32 	%r50, %r16, %r8;
	mul.wide.s32 	%rd18, %r50, 4;
	add.s64 	%rd19, %rd1, %rd18;
	st.global.f32 	[%rd19], %f14;
$L__BB4_9:
	setp.eq.s32 	%p8, %r10, 1;
	mov.u32 	%r62, %r11;
	@%p8 bra 	$L__BB4_12;
	setp.eq.s32 	%p9, %r61, %r11;
	mov.u32 	%r62, %r12;
	@%p9 bra 	$L__BB4_12;
	shl.b32 	%r51, %r4, 2;
	cvt.u64.u32 	%rd20, %r51;
	add.s64 	%rd21, %rd6, %rd20;
	ld.global.f32 	%f15, [%rd21];
	ld.global.f32 	%f16, [%rd8];
	ld.global.f32 	%f17, [%rd9];
	add.s64 	%rd22, %rd7, %rd20;
	ld.global.f32 	%f18, [%rd22];
	sub.f32 	%f19, %f17, %f18;
	mul.f32 	%f20, %f16, %f19;
	div.rn.f32 	%f21, %f15, %f20;
	add.s32 	%r52, %r16, %r11;
	mul.wide.s32 	%rd23, %r52, 4;
	add.s64 	%rd24, %rd1, %rd23;
	st.global.f32 	[%rd24], %f21;
	mov.u32 	%r62, %r12;
$L__BB4_12:
	setp.lt.u32 	%p10, %r9, 3;
	@%p10 bra 	$L__BB4_22;
$L__BB4_13:
	setp.eq.s32 	%p11, %r61, %r62;
	@%p11 bra 	$L__BB4_15;
	add.s32 	%r53, %r62, %r6;
	mul.wide.s32 	%rd25, %r53, 4;
	add.s64 	%rd26, %rd3, %rd25;
	ld.global.f32 	%f22, [%rd26];
	ld.global.f32 	%f23, [%rd8];
	ld.global.f32 	%f24, [%rd9];
	add.s64 	%rd27, %rd2, %rd25;
	ld.global.f32 	%f25, [%rd27];
	sub.f32 	%f26, %f24, %f25;
	mul.f32 	%f27, %f23, %f26;
	div.rn.f32 	%f28, %f22, %f27;
	add.s32 	%r54, %r16, %r62;
	mul.wide.s32 	%rd28, %r54, 4;
	add.s64 	%rd29, %rd1, %rd28;
	st.global.f32 	[%rd29], %f28;
$L__BB4_15:
	add.s32 	%r19, %r62, %r4;
	setp.eq.s32 	%p12, %r61, %r19;
	@%p12 bra 	$L__BB4_17;
	add.s32 	%r55, %r19, %r6;
	mul.wide.s32 	%rd30, %r55, 4;
	add.s64 	%rd31, %rd3, %rd30;
	ld.global.f32 	%f29, [%rd31];
	ld.global.f32 	%f30, [%rd8];
	ld.global.f32 	%f31, [%rd9];
	add.s64 	%rd32, %rd2, %rd30;
	ld.global.f32 	%f32, [%rd32];
	sub.f32 	%f33, %f31, %f32;
	mul.f32 	%f34, %f30, %f33;
	div.rn.f32 	%f35, %f29, %f34;
	add.s32 	%r56, %r16, %r19;
	mul.wide.s32 	%rd33, %r56, 4;
	add.s64 	%rd34, %rd1, %rd33;
	st.global.f32 	[%rd34], %f35;
$L__BB4_17:
	add.s32 	%r20, %r19, %r4;
	setp.eq.s32 	%p13, %r61, %r20;
	@%p13 bra 	$L__BB4_19;
	add.s32 	%r57, %r20, %r6;
	mul.wide.s32 	%rd35, %r57, 4;
	add.s64 	%rd36, %rd3, %rd35;
	ld.global.f32 	%f36, [%rd36];
	ld.global.f32 	%f37, [%rd8];
	ld.global.f32 	%f38, [%rd9];
	add.s64 	%rd37, %rd2, %rd35;
	ld.global.f32 	%f39, [%rd37];
	sub.f32 	%f40, %f38, %f39;
	mul.f32 	%f41, %f37, %f40;
	div.rn.f32 	%f42, %f36, %f41;
	add.s32 	%r58, %r16, %r20;
	mul.wide.s32 	%rd38, %r58, 4;
	add.s64 	%rd39, %rd1, %rd38;
	st.global.f32 	[%rd39], %f42;
$L__BB4_19:
	add.s32 	%r21, %r20, %r4;
	setp.eq.s32 	%p14, %r61, %r21;
	@%p14 bra 	$L__BB4_21;
	add.s32 	%r59, %r21, %r6;
	mul.wide.s32 	%rd40, %r59, 4;
	add.s64 	%rd41, %rd3, %rd40;
	ld.global.f32 	%f43, [%rd41];
	ld.global.f32 	%f44, [%rd8];
	ld.global.f32 	%f45, [%rd9];
	add.s64 	%rd42, %rd2, %rd40;
	ld.global.f32 	%f46, [%rd42];
	sub.f32 	%f47, %f45, %f46;
	mul.f32 	%f48, %f44, %f47;
	div.rn.f32 	%f49, %f43, %f48;
	add.s32 	%r60, %r16, %r21;
	mul.wide.s32 	%rd43, %r60, 4;
	add.s64 	%rd44, %rd1, %rd43;
	st.global.f32 	[%rd44], %f49;
$L__BB4_21:
	add.s32 	%r62, %r21, %r4;
	setp.le.s32 	%p15, %r62, %r24;
	@%p15 bra 	$L__BB4_13;
$L__BB4_22:
	add.s32 	%r61, %r61, %r14;
	setp.le.s32 	%p16, %r61, %r24;
	@%p16 bra 	$L__BB4_2;
$L__BB4_23:
	ret;

}
	// .globl	_Z39polynomial_derivative_matrices_diagonaliPf
.visible .entry _Z39polynomial_derivative_matrices_diagonaliPf(
	.param .u32 _Z39polynomial_derivative_matrices_diagonaliPf_param_0,
	.param .u64 .ptr .align 1 _Z39polynomial_derivative_matrices_diagonaliPf_param_1
)
{
	.reg .pred 	%p<11>;
	.reg .b32 	%r<47>;
	.reg .b32 	%f<28>;
	.reg .b64 	%rd<15>;

	ld.param.u32 	%r23, [_Z39polynomial_derivative_matrices_diagonaliPf_param_0];
	ld.param.u64 	%rd5, [_Z39polynomial_derivative_matrices_diagonaliPf_param_1];
	cvta.to.global.u64 	%rd1, %rd5;
	mov.u32 	%r24, %ctaid.x;
	mov.u32 	%r25, %ntid.x;
	mov.u32 	%r26, %tid.x;
	mad.lo.s32 	%r42, %r24, %r25, %r26;
	mov.u32 	%r27, %nctaid.x;
	mul.lo.s32 	%r2, %r25, %r27;
	add.s32 	%r28, %r23, %r23;
	mad.lo.s32 	%r29, %r23, %r23, %r23;
	mad.lo.s32 	%r30, %r29, %r28, %r29;
	mul.hi.s32 	%r31, %r30, 715827883;
	shr.u32 	%r32, %r31, 31;
	add.s32 	%r3, %r31, %r32;
	setp.gt.s32 	%p1, %r42, %r23;
	@%p1 bra 	$L__BB5_14;
	add.s32 	%r4, %r23, 2;
	add.s32 	%r5, %r42, -1;
	add.s64 	%rd2, %rd1, 8;
	mov.b32 	%r41, 0;
$L__BB5_2:
	mul.lo.s32 	%r8, %r42, %r4;
	add.s32 	%r34, %r8, %r3;
	mul.wide.s32 	%rd6, %r34, 4;
	add.s64 	%rd3, %rd1, %rd6;
	mov.b32 	%r35, 0;
	st.global.u32 	[%rd3], %r35;
	setp.lt.s32 	%p2, %r42, 1;
	mov.f32 	%f25, 0f00000000;
	@%p2 bra 	$L__BB5_10;
	sub.s32 	%r37, %r8, %r42;
	add.s32 	%r9, %r37, %r3;
	and.b32  	%r10, %r42, 3;
	mad.lo.s32 	%r38, %r2, %r41, %r5;
	setp.lt.u32 	%p3, %r38, 3;
	mov.b32 	%r43, 0;
	mov.f32 	%f25, 0f00000000;
	@%p3 bra 	$L__BB5_6;
	and.b32  	%r43, %r42, 2147483644;
	neg.s32 	%r45, %r43;
	mov.f32 	%f25, 0f00000000;
	mov.u32 	%r44, %r9;
$L__BB5_5:
	mul.wide.s32 	%rd7, %r44, 4;
	add.s64 	%rd8, %rd2, %rd7;
	ld.global.f32 	%f13, [%rd8+-8];
	sub.f32 	%f14, %f25, %f13;
	st.global.f32 	[%rd3], %f14;
	ld.global.f32 	%f15, [%rd8+-4];
	sub.f32 	%f16, %f14, %f15;
	st.global.f32 	[%rd3], %f16;
	ld.global.f32 	%f17, [%rd8];
	sub.f32 	%f18, %f16, %f17;
	st.global.f32 	[%rd3], %f18;
	ld.global.f32 	%f19, [%rd8+4];
	sub.f32 	%f25, %f18, %f19;
	st.global.f32 	[%rd3], %f25;
	add.s32 	%r45, %r45, 4;
	add.s32 	%r44, %r44, 4;
	setp.eq.s32 	%p4, %r45, 0;
	@%p4 bra 	$L__BB5_6;
	bra.uni 	$L__BB5_5;
$L__BB5_6:
	setp.eq.s32 	%p5, %r10, 0;
	@%p5 bra 	$L__BB5_10;
	add.s32 	%r39, %r9, %r43;
	mul.wide.s32 	%rd9, %r39, 4;
	add.s64 	%rd4, %rd1, %rd9;
	ld.global.f32 	%f20, [%rd4];
	sub.f32 	%f25, %f25, %f20;
	st.global.f32 	[%rd3], %f25;
	setp.eq.s32 	%p6, %r10, 1;
	@%p6 bra 	$L__BB5_10;
	ld.global.f32 	%f21, [%rd4+4];
	sub.f32 	%f25, %f25, %f21;
	st.global.f32 	[%rd3], %f25;
	setp.eq.s32 	%p7, %r10, 2;
	@%p7 bra 	$L__BB5_10;
	ld.global.f32 	%f22, [%rd4+8];
	sub.f32 	%f25, %f25, %f22;
	st.global.f32 	[%rd3], %f25;
$L__BB5_10:
	setp.ge.s32 	%p8, %r42, %r23;
	@%p8 bra 	$L__BB5_13;
	sub.s32 	%r40, %r8, %r42;
	add.s32 	%r14, %r40, %r3;
	cvt.s64.s32 	%rd10, %r14;
	mov.u32 	%r46, %r42;
$L__BB5_12:
	add.s32 	%r20, %r46, 1;
	cvt.s64.s32 	%rd11, %r46;
	add.s64 	%rd12, %rd10, %rd11;
	shl.b64 	%rd13, %rd12, 2;
	add.s64 	%rd14, %rd1, %rd13;
	ld.global.f32 	%f23, [%rd14+4];
	sub.f32 	%f25, %f25, %f23;
	st.global.f32 	[%rd3], %f25;
	setp.lt.s32 	%p9, %r20, %r23;
	mov.u32 	%r46, %r20;
	@%p9 bra 	$L__BB5_12;
$L__BB5_13:
	add.s32 	%r42, %r42, %r2;
	setp.le.s32 	%p10, %r42, %r23;
	add.s32 	%r41, %r41, 1;
	@%p10 bra 	$L__BB5_2;
$L__BB5_14:
	ret;

}
	// .globl	_Z34polynomial_derivative_matrices_hatiPKfS0_Pf
.visible .entry _Z34polynomial_derivative_matrices_hatiPKfS0_Pf(
	.param .u32 _Z34polynomial_derivative_matrices_hatiPKfS0_Pf_param_0,
	.param .u64 .ptr .align 1 _Z34polynomial_derivative_matrices_hatiPKfS0_Pf_param_1,
	.param .u64 .ptr .align 1 _Z34polynomial_derivative_matrices_hatiPKfS0_Pf_param_2,
	.param .u64 .ptr .align 1 _Z34polynomial_derivative_matrices_hatiPKfS0_Pf_param_3
)
{
	.reg .pred 	%p<10>;
	.reg .b32 	%r<63>;
	.reg .b32 	%f<36>;
	.reg .b64 	%rd<45>;

	ld.param.u32 	%r23, [_Z34polynomial_derivative_matrices_hatiPKfS0_Pf_param_0];
	ld.param.u64 	%rd10, [_Z34polynomial_derivative_matrices_hatiPKfS0_Pf_param_1];
	ld.param.u64 	%rd11, [_Z34polynomial_derivative_matrices_hatiPKfS0_Pf_param_2];
	ld.param.u64 	%rd12, [_Z34polynomial_derivative_matrices_hatiPKfS0_Pf_param_3];
	cvta.to.global.u64 	%rd1, %rd12;
	cvta.to.global.u64 	%rd2, %rd10;
	cvta.to.global.u64 	%rd3, %rd11;
	mov.u32 	%r24, %ctaid.x;
	mov.u32 	%r1, %ntid.x;
	mov.u32 	%r25, %tid.x;
	mad.lo.s32 	%r60, %r24, %r1, %r25;
	mov.u32 	%r26, %ctaid.y;
	mov.u32 	%r27, %ntid.y;
	mov.u32 	%r28, %tid.y;
	mad.lo.s32 	%r3, %r26, %r27, %r28;
	mov.u32 	%r29, %nctaid.y;
	mul.lo.s32 	%r4, %r27, %r29;
	add.s32 	%r5, %r23, 1;
	mad.lo.s32 	%r30, %r23, %r23, %r23;
	shr.u32 	%r31, %r30, 31;
	add.s32 	%r32, %r30, %r31;
	shr.s32 	%r6, %r32, 1;
	add.s32 	%r33, %r5, %r23;
	mul.lo.s32 	%r7, %r30, %r33;
	setp.gt.s32 	%p1, %r60, %r23;
	@%p1 bra 	$L__BB6_10;
	mul.hi.s32 	%r34, %r7, 715827883;
	shr.u32 	%r35, %r34, 31;
	add.s32 	%r8, %r34, %r35;
	add.s32 	%r9, %r3, %r4;
	add.s32 	%r36, %r9, -1;
	max.s32 	%r37, %r23, %r36;
	sub.s32 	%r38, %r37, %r9;
	add.s32 	%r39, %r38, 1;
	setp.ne.s32 	%p2, %r39, 0;
	selp.u32 	%r40, 1, 0, %p2;
	selp.s32 	%r41, -1, 0, %p2;
	add.s32 	%r42, %r39, %r41;
	div.u32 	%r43, %r42, %r4;
	add.s32 	%r10, %r43, %r40;
	and.b32  	%r11, %r10, 3;
	add.s32 	%r44, %r3, %r6;
	mul.wide.s32 	%rd13, %r44, 4;
	add.s64 	%rd4, %rd2, %rd13;
	shl.b32 	%r12, %r4, 2;
	cvt.u64.u32 	%rd14, %r12;
	add.s64 	%rd5, %rd4, %rd14;
	add.s32 	%r13, %r9, %r4;
	add.s64 	%rd6, %rd5, %rd14;
	mov.u32 	%r45, %nctaid.x;
	mul.lo.s32 	%r14, %r1, %r45;
$L__BB6_2:
	setp.gt.s32 	%p3, %r3, %r23;
	@%p3 bra 	$L__BB6_9;
	setp.eq.s32 	%p4, %r11, 3;
	add.s32 	%r16, %r60, %r8;
	add.s32 	%r46, %r60, %r6;
	mul.wide.s32 	%rd15, %r46, 4;
	add.s64 	%rd7, %rd2, %rd15;
	mad.lo.s32 	%r17, %r60, %r5, %r8;
	mov.u32 	%r61, %r3;
	@%p4 bra 	$L__BB6_7;
	setp.eq.s32 	%p5, %r11, 0;
	mad.lo.s32 	%r47, %r3, %r5, %r16;
	mul.wide.s32 	%rd16, %r47, 4;
	add.s64 	%rd17, %rd3, %rd16;
	ld.global.f32 	%f1, [%rd17];
	ld.global.f32 	%f2, [%rd4];
	mul.f32 	%f3, %f1, %f2;
	ld.global.f32 	%f4, [%rd7];
	div.rn.f32 	%f5, %f3, %f4;
	add.s32 	%r48, %r17, %r3;
	mul.wide.s32 	%rd18, %r48, 4;
	add.s64 	%rd8, %rd1, %rd18;
	st.global.f32 	[%rd8], %f5;
	mov.u32 	%r61, %r9;
	@%p5 bra 	$L__BB6_7;
	setp.eq.s32 	%p6, %r11, 1;
	cvt.u64.u32 	%rd19, %r12;
	mad.lo.s32 	%r49, %r9, %r5, %r16;
	mul.wide.s32 	%rd20, %r49, 4;
	add.s64 	%rd21, %rd3, %rd20;
	ld.global.f32 	%f6, [%rd21];
	ld.global.f32 	%f7, [%rd5];
	mul.f32 	%f8, %f6, %f7;
	ld.global.f32 	%f9, [%rd7];
	div.rn.f32 	%f10, %f8, %f9;
	add.s64 	%rd9, %rd8, %rd19;
	st.global.f32 	[%rd9], %f10;
	mov.u32 	%r61, %r13;
	@%p6 bra 	$L__BB6_7;
	add.s32 	%r61, %r13, %r4;
	cvt.u64.u32 	%rd22, %r12;
	mad.lo.s32 	%r50, %r13, %r5, %r16;
	mul.wide.s32 	%rd23, %r50, 4;
	add.s64 	%rd24, %rd3, %rd23;
	ld.global.f32 	%f11, [%rd24];
	ld.global.f32 	%f12, [%rd6];
	mul.f32 	%f13, %f11, %f12;
	ld.global.f32 	%f14, [%rd7];
	div.rn.f32 	%f15, %f13, %f14;
	add.s64 	%rd25, %rd9, %rd22;
	st.global.f32 	[%rd25], %f15;
$L__BB6_7:
	setp.lt.u32 	%p7, %r10, 3;
	@%p7 bra 	$L__BB6_9;
$L__BB6_8:
	cvt.u64.u32 	%rd26, %r12;
	mad.lo.s32 	%r51, %r61, %r5, %r16;
	mul.wide.s32 	%rd27, %r51, 4;
	add.s64 	%rd28, %rd3, %rd27;
	ld.global.f32 	%f16, [%rd28];
	add.s32 	%r52, %r61, %r6;
	mul.wide.s32 	%rd29, %r52, 4;
	add.s64 	%rd30, %rd2, %rd29;
	ld.global.f32 	%f17, [%rd30];
	mul.f32 	%f18, %f16, %f17;
	ld.global.f32 	%f19, [%rd7];
	div.rn.f32 	%f20, %f18, %f19;
	add.s32 	%r53, %r17, %r61;
	mul.wide.s32 	%rd31, %r53, 4;
	add.s64 	%rd32, %rd1, %rd31;
	st.global.f32 	[%rd32], %f20;
	add.s32 	%r54, %r61, %r4;
	mad.lo.s32 	%r55, %r54, %r5, %r16;
	mul.wide.s32 	%rd33, %r55, 4;
	add.s64 	%rd34, %rd3, %rd33;
	ld.global.f32 	%f21, [%rd34];
	add.s64 	%rd35, %rd30, %rd26;
	ld.global.f32 	%f22, [%rd35];
	mul.f32 	%f23, %f21, %f22;
	ld.global.f32 	%f24, [%rd7];
	div.rn.f32 	%f25, %f23, %f24;
	add.s64 	%rd36, %rd32, %rd26;
	st.global.f32 	[%rd36], %f25;
	add.s32 	%r56, %r54, %r4;
	mad.lo.s32 	%r57, %r56, %r5, %r16;
	mul.wide.s32 	%rd37, %r57, 4;
	add.s64 	%rd38, %rd3, %rd37;
	ld.global.f32 	%f26, [%rd38];
	add.s64 	%rd39, %rd35, %rd26;
	ld.global.f32 	%f27, [%rd39];
	mul.f32 	%f28, %f26, %f27;
	ld.global.f32 	%f29, [%rd7];
	div.rn.f32 	%f30, %f28, %f29;
	add.s64 	%rd40, %rd36, %rd26;
	st.global.f32 	[%rd40], %f30;
	add.s32 	%r58, %r56, %r4;
	mad.lo.s32 	%r59, %r58, %r5, %r16;
	mul.wide.s32 	%rd41, %r59, 4;
	add.s64 	%rd42, %rd3, %rd41;
	ld.global.f32 	%f31, [%rd42];
	add.s64 	%rd43, %rd39, %rd26;
	ld.global.f32 	%f32, [%rd43];
	mul.f32 	%f33, %f31, %f32;
	ld.global.f32 	%f34, [%rd7];
	div.rn.f32 	%f35, %f33, %f34;
	add.s64 	%rd44, %rd40, %rd26;
	st.global.f32 	[%rd44], %f35;
	add.s32 	%r61, %r58, %r4;
	setp.le.s32 	%p8, %r61, %r23;
	@%p8 bra 	$L__BB6_8;
$L__BB6_9:
	add.s32 	%r60, %r60, %r14;
	setp.le.s32 	%p9, %r60, %r23;
	@%p9 bra 	$L__BB6_2;
$L__BB6_10:
	ret;

}
	// .globl	_Z29create_interpolation_matricesiiPKfS0_Pf
.visible .entry _Z29create_interpolation_matricesiiPKfS0_Pf(
	.param .u32 _Z29create_interpolation_matricesiiPKfS0_Pf_param_0,
	.param .u32 _Z29create_interpolation_matricesiiPKfS0_Pf_param_1,
	.param .u64 .ptr .align 1 _Z29create_interpolation_matricesiiPKfS0_Pf_param_2,
	.param .u64 .ptr .align 1 _Z29create_interpolation_matricesiiPKfS0_Pf_param_3,
	.param .u64 .ptr .align 1 _Z29create_interpolation_matricesiiPKfS0_Pf_param_4
)
{
	.reg .pred 	%p<84>;
	.reg .b16 	%rs<38>;
	.reg .b32 	%r<97>;
	.reg .b32 	%f<284>;
	.reg .b64 	%rd<74>;

	ld.param.u32 	%r43, [_Z29create_interpolation_matricesiiPKfS0_Pf_param_0];
	ld.param.u32 	%r44, [_Z29create_interpolation_matricesiiPKfS0_Pf_param_1];
	ld.param.u64 	%rd9, [_Z29create_interpolation_matricesiiPKfS0_Pf_param_2];
	ld.param.u64 	%rd10, [_Z29create_interpolation_matricesiiPKfS0_Pf_param_3];
	ld.param.u64 	%rd11, [_Z29create_interpolation_matricesiiPKfS0_Pf_param_4];
	cvta.to.global.u64 	%rd1, %rd10;
	cvta.to.global.u64 	%rd2, %rd9;
	cvta.to.global.u64 	%rd3, %rd11;
	mov.u32 	%r45, %ctaid.x;
	mov.u32 	%r1, %ntid.x;
	mov.u32 	%r46, %tid.x;
	mad.lo.s32 	%r83, %r45, %r1, %r46;
	add.s32 	%r3, %r43, 1;
	mad.lo.s32 	%r47, %r43, %r43, %r43;
	shr.u32 	%r48, %r47, 31;
	add.s32 	%r49, %r47, %r48;
	shr.s32 	%r4, %r49, 1;
	mul.lo.s32 	%r5, %r47, %r44;
	setp.ge.s32 	%p1, %r83, %r44;
	@%p1 bra 	$L__BB7_40;
	setp.lt.s32 	%p2, %r43, 0;
	@%p2 bra 	$L__BB7_40;
	and.b32  	%r6, %r3, 7;
	add.s32 	%r7, %r6, -1;
	and.b32  	%r8, %r3, 3;
	add.s32 	%r9, %r8, -1;
	and.b32  	%r10, %r3, 15;
	and.b32  	%r11, %r3, -8;
	and.b32  	%r12, %r43, 1;
	and.b32  	%r13, %r3, -16;
	cvt.u64.u32 	%rd4, %r4;
	mul.wide.u32 	%rd12, %r4, 4;
	add.s64 	%rd13, %rd12, %rd2;
	add.s64 	%rd5, %rd13, 16;
	shr.u32 	%r50, %r5, 31;
	add.s32 	%r51, %r5, %r50;
	shr.s32 	%r14, %r51, 1;
	mov.u32 	%r52, %nctaid.x;
	mul.lo.s32 	%r15, %r1, %r52;
	add.s32 	%r53, %r44, -1;
	cvt.rn.f32.s32 	%f1, %r53;
$L__BB7_3:
	setp.lt.u32 	%p3, %r43, 7;
	cvt.rn.f32.s32 	%f15, %r83;
	add.f32 	%f16, %f15, %f15;
	div.rn.f32 	%f17, %f16, %f1;
	add.f32 	%f2, %f17, 0fBF800000;
	mad.lo.s32 	%r17, %r83, %r3, %r14;
	mov.b16 	%rs37, 0;
	mov.b32 	%r87, 0;
	@%p3 bra 	$L__BB7_6;
	and.b32  	%r55, %r3, -8;
	neg.s32 	%r85, %r55;
	mov.b16 	%rs37, 0;
	mov.u64 	%rd73, %rd5;
	mov.u32 	%r84, %r17;
$L__BB7_5:
	.pragma "nounroll";
	mul.wide.s32 	%rd14, %r84, 4;
	add.s64 	%rd15, %rd3, %rd14;
	mov.b32 	%r56, 0;
	st.global.u32 	[%rd15], %r56;
	ld.global.f32 	%f18, [%rd73+-16];
	sub.f32 	%f19, %f2, %f18;
	abs.f32 	%f20, %f19;
	add.f32 	%f21, %f2, %f18;
	abs.f32 	%f22, %f21;
	mul.f32 	%f23, %f22, 0f34000000;
	fma.rn.f32 	%f24, %f22, 0f34000000, %f23;
	setp.gtu.f32 	%p4, %f20, %f24;
	setp.geu.f32 	%p5, %f20, 0f00800000;
	and.pred  	%p6, %p5, %p4;
	selp.f32 	%f25, 0f00000000, 0f3F800000, %p6;
	st.global.f32 	[%rd15], %f25;
	st.global.u32 	[%rd15+4], %r56;
	ld.global.f32 	%f26, [%rd73+-12];
	sub.f32 	%f27, %f2, %f26;
	abs.f32 	%f28, %f27;
	add.f32 	%f29, %f2, %f26;
	abs.f32 	%f30, %f29;
	mul.f32 	%f31, %f30, 0f34000000;
	fma.rn.f32 	%f32, %f30, 0f34000000, %f31;
	setp.gtu.f32 	%p8, %f28, %f32;
	setp.geu.f32 	%p9, %f28, 0f00800000;
	and.pred  	%p10, %p9, %p8;
	selp.f32 	%f33, 0f00000000, 0f3F800000, %p10;
	st.global.f32 	[%rd15+4], %f33;
	st.global.u32 	[%rd15+8], %r56;
	ld.global.f32 	%f34, [%rd73+-8];
	sub.f32 	%f35, %f2, %f34;
	abs.f32 	%f36, %f35;
	add.f32 	%f37, %f2, %f34;
	abs.f32 	%f38, %f37;
	mul.f32 	%f39, %f38, 0f34000000;
	fma.rn.f32 	%f40, %f38, 0f34000000, %f39;
	setp.gtu.f32 	%p12, %f36, %f40;
	setp.geu.f32 	%p13, %f36, 0f00800000;
	and.pred  	%p14, %p13, %p12;
	selp.f32 	%f41, 0f00000000, 0f3F800000, %p14;
	st.global.f32 	[%rd15+8], %f41;
	st.global.u32 	[%rd15+12], %r56;
	ld.global.f32 	%f42, [%rd73+-4];
	sub.f32 	%f43, %f2, %f42;
	abs.f32 	%f44, %f43;
	add.f32 	%f45, %f2, %f42;
	abs.f32 	%f46, %f45;
	mul.f32 	%f47, %f46, 0f34000000;
	fma.rn.f32 	%f48, %f46, 0f34000000, %f47;
	setp.gtu.f32 	%p16, %f44, %f48;
	setp.geu.f32 	%p17, %f44, 0f00800000;
	and.pred  	%p18, %p17, %p16;
	selp.f32 	%f49, 0f00000000, 0f3F800000, %p18;
	st.global.f32 	[%rd15+12], %f49;
	st.global.u32 	[%rd15+16], %r56;
	ld.global.f32 	%f50, [%rd73];
	sub.f32 	%f51, %f2, %f50;
	abs.f32 	%f52, %f51;
	add.f32 	%f53, %f2, %f50;
	abs.f32 	%f54, %f53;
	mul.f32 	%f55, %f54, 0f34000000;
	fma.rn.f32 	%f56, %f54, 0f34000000, %f55;
	setp.gtu.f32 	%p20, %f52, %f56;
	setp.geu.f32 	%p21, %f52, 0f00800000;
	and.pred  	%p22, %p21, %p20;
	selp.f32 	%f57, 0f00000000, 0f3F800000, %p22;
	st.global.f32 	[%rd15+16], %f57;
	st.global.u32 	[%rd15+20], %r56;
	ld.global.f32 	%f58, [%rd73+4];
	sub.f32 	%f59, %f2, %f58;
	abs.f32 	%f60, %f59;
	add.f32 	%f61, %f2, %f58;
	abs.f32 	%f62, %f61;
	mul.f32 	%f63, %f62, 0f34000000;
	fma.rn.f32 	%f64, %f62, 0f34000000, %f63;
	setp.gtu.f32 	%p24, %f60, %f64;
	setp.geu.f32 	%p25, %f60, 0f00800000;
	and.pred  	%p26, %p25, %p24;
	selp.f32 	%f65, 0f00000000, 0f3F800000, %p26;
	st.global.f32 	[%rd15+20], %f65;
	st.global.u32 	[%rd15+24], %r56;
	ld.global.f32 	%f66, [%rd73+8];
	sub.f32 	%f67, %f2, %f66;
	abs.f32 	%f68, %f67;
	add.f32 	%f69, %f2, %f66;
	abs.f32 	%f70, %f69;
	mul.f32 	%f71, %f70, 0f34000000;
	fma.rn.f32 	%f72, %f70, 0f34000000, %f71;
	setp.gtu.f32 	%p28, %f68, %f72;
	setp.geu.f32 	%p29, %f68, 0f00800000;
	and.pred  	%p30, %p29, %p28;
	selp.f32 	%f73, 0f00000000, 0f3F800000, %p30;
	st.global.f32 	[%rd15+24], %f73;
	st.global.u32 	[%rd15+28], %r56;
	ld.global.f32 	%f74, [%rd73+12];
	sub.f32 	%f75, %f2, %f74;
	abs.f32 	%f76, %f75;
	add.f32 	%f77, %f2, %f74;
	abs.f32 	%f78, %f77;
	mul.f32 	%f79, %f78, 0f34000000;
	fma.rn.f32 	%f80, %f78, 0f34000000, %f79;
	setp.gtu.f32 	%p32, %f76, %f80;
	setp.geu.f32 	%p33, %f76, 0f00800000;
	and.pred  	%p34, %p33, %p32;
	selp.f32 	%f81, 0f00000000, 0f3F800000, %p34;
	st.global.f32 	[%rd15+28], %f81;
	selp.b16 	%rs16, %rs37, 1, %p6;
	selp.b16 	%rs17, %rs16, 1, %p10;
	selp.b16 	%rs18, %rs17, 1, %p14;
	selp.b16 	%rs19, %rs18, 1, %p18;
	selp.b16 	%rs20, %rs19, 1, %p22;
	selp.b16 	%rs21, %rs20, 1, %p26;
	selp.b16 	%rs22, %rs21, 1, %p30;
	selp.b16 	%rs37, %rs22, 1, %p34;
	add.s32 	%r85, %r85, 8;
	add.s32 	%r84, %r84, 8;
	add.s64 	%rd73, %rd73, 32;
	setp.ne.s32 	%p35, %r85, 0;
	mov.u32 	%r87, %r11;
	@%p35 bra 	$L__BB7_5;
$L__BB7_6:
	setp.eq.s32 	%p36, %r6, 0;
	@%p36 bra 	$L__BB7_14;
	setp.lt.u32 	%p37, %r7, 3;
	@%p37 bra 	$L__BB7_9;
	add.s32 	%r57, %r17, %r87;
	mul.wide.s32 	%rd16, %r57, 4;
	add.s64 	%rd17, %rd3, %rd16;
	mov.b32 	%r58, 0;
	st.global.u32 	[%rd17], %r58;
	add.s32 	%r59, %r87, %r4;
	mul.wide.u32 	%rd18, %r59, 4;
	add.s64 	%rd19, %rd2, %rd18;
	ld.global.f32 	%f82, [%rd19];
	sub.f32 	%f83, %f2, %f82;
	abs.f32 	%f84, %f83;
	add.f32 	%f85, %f2, %f82;
	abs.f32 	%f86, %f85;
	mul.f32 	%f87, %f86, 0f34000000;
	fma.rn.f32 	%f88, %f86, 0f34000000, %f87;
	setp.gtu.f32 	%p38, %f84, %f88;
	setp.geu.f32 	%p39, %f84, 0f00800000;
	and.pred  	%p40, %p39, %p38;
	selp.f32 	%f89, 0f00000000, 0f3F800000, %p40;
	st.global.f32 	[%rd17], %f89;
	st.global.u32 	[%rd17+4], %r58;
	cvt.u64.u32 	%rd20, %r87;
	add.s64 	%rd21, %rd20, %rd4;
	shl.b64 	%rd22, %rd21, 2;
	add.s64 	%rd23, %rd2, %rd22;
	ld.global.f32 	%f90, [%rd23+4];
	sub.f32 	%f91, %f2, %f90;
	abs.f32 	%f92, %f91;
	add.f32 	%f93, %f2, %f90;
	abs.f32 	%f94, %f93;
	mul.f32 	%f95, %f94, 0f34000000;
	fma.rn.f32 	%f96, %f94, 0f34000000, %f95;
	setp.gtu.f32 	%p42, %f92, %f96;
	setp.geu.f32 	%p43, %f92, 0f00800000;
	and.pred  	%p44, %p43, %p42;
	selp.f32 	%f97, 0f00000000, 0f3F800000, %p44;
	st.global.f32 	[%rd17+4], %f97;
	st.global.u32 	[%rd17+8], %r58;
	ld.global.f32 	%f98, [%rd23+8];
	sub.f32 	%f99, %f2, %f98;
	abs.f32 	%f100, %f99;
	add.f32 	%f101, %f2, %f98;
	abs.f32 	%f102, %f101;
	mul.f32 	%f103, %f102, 0f34000000;
	fma.rn.f32 	%f104, %f102, 0f34000000, %f103;
	setp.gtu.f32 	%p46, %f100, %f104;
	setp.geu.f32 	%p47, %f100, 0f00800000;
	and.pred  	%p48, %p47, %p46;
	selp.f32 	%f105, 0f00000000, 0f3F800000, %p48;
	st.global.f32 	[%rd17+8], %f105;
	st.global.u32 	[%rd17+12], %r58;
	ld.global.f32 	%f106, [%rd23+12];
	sub.f32 	%f107, %f2, %f106;
	abs.f32 	%f108, %f107;
	add.f32 	%f109, %f2, %f106;
	abs.f32 	%f110, %f109;
	mul.f32 	%f111, %f110, 0f34000000;
	fma.rn.f32 	%f112, %f110, 0f34000000, %f111;
	setp.gtu.f32 	%p50, %f108, %f112;
	setp.geu.f32 	%p51, %f108, 0f00800000;
	and.pred  	%p52, %p51, %p50;
	selp.f32 	%f113, 0f00000000, 0f3F800000, %p52;
	st.global.f32 	[%rd17+12], %f113;
	selp.b16 	%rs24, %rs37, 1, %p40;
	selp.b16 	%rs25, %rs24, 1, %p44;
	selp.b16 	%rs26, %rs25, 1, %p48;
	selp.b16 	%rs37, %rs26, 1, %p52;
	add.s32 	%r87, %r87, 4;
$L__BB7_9:
	setp.eq.s32 	%p53, %r8, 0;
	@%p53 bra 	$L__BB7_14;
	setp.eq.s32 	%p54, %r9, 0;
	@%p54 bra 	$L__BB7_12;
	add.s32 	%r60, %r17, %r87;
	mul.wide.s32 	%rd24, %r60, 4;
	add.s64 	%rd25, %rd3, %rd24;
	mov.b32 	%r61, 0;
	st.global.u32 	[%rd25], %r61;
	add.s32 	%r62, %r87, %r4;
	mul.wide.u32 	%rd26, %r62, 4;
	add.s64 	%rd27, %rd2, %rd26;
	ld.global.f32 	%f114, [%rd27];
	sub.f32 	%f115, %f2, %f114;
	abs.f32 	%f116, %f115;
	add.f32 	%f117, %f2, %f114;
	abs.f32 	%f118, %f117;
	mul.f32 	%f119, %f118, 0f34000000;
	fma.rn.f32 	%f120, %f118, 0f34000000, %f119;
	setp.gtu.f32 	%p55, %f116, %f120;
	setp.geu.f32 	%p56, %f116, 0f00800000;
	and.pred  	%p57, %p56, %p55;
	selp.f32 	%f121, 0f00000000, 0f3F800000, %p57;
	st.global.f32 	[%rd25], %f121;
	st.global.u32 	[%rd25+4], %r61;
	cvt.u64.u32 	%rd28, %r87;
	add.s64 	%rd29, %rd28, %rd4;
	shl.b64 	%rd30, %rd29, 2;
	add.s64 	%rd31, %rd2, %rd30;
	ld.global.f32 	%f122, [%rd31+4];
	sub.f32 	%f123, %f2, %f122;
	abs.f32 	%f124, %f123;
	add.f32 	%f125, %f2, %f122;
	abs.f32 	%f126, %f125;
	mul.f32 	%f127, %f126, 0f34000000;
	fma.rn.f32 	%f128, %f126, 0f34000000, %f127;
	setp.gtu.f32 	%p59, %f124, %f128;
	setp.geu.f32 	%p60, %f124, 0f00800000;
	and.pred  	%p61, %p60, %p59;
	selp.f32 	%f129, 0f00000000, 0f3F800000, %p61;
	st.global.f32 	[%rd25+4], %f129;
	selp.b16 	%rs28, %rs37, 1, %p57;
	selp.b16 	%rs37, %rs28, 1, %p61;
	add.s32 	%r87, %r87, 2;
$L__BB7_12:
	setp.ne.s32 	%p62, %r12, 0;
	@%p62 bra 	$L__BB7_14;
	add.s32 	%r63, %r17, %r87;
	mul.wide.s32 	%rd32, %r63, 4;
	add.s64 	%rd33, %rd3, %rd32;
	mov.b32 	%r64, 0;
	st.global.u32 	[%rd33], %r64;
	add.s32 	%r65, %r87, %r4;
	mul.wide.u32 	%rd34, %r65, 4;
	add.s64 	%rd35, %rd2, %rd34;
	ld.global.f32 	%f130, [%rd35];
	sub.f32 	%f131, %f2, %f130;
	abs.f32 	%f132, %f131;
	add.f32 	%f133, %f2, %f130;
	abs.f32 	%f134, %f133;
	mul.f32 	%f135, %f134, 0f34000000;
	fma.rn.f32 	%f136, %f134, 0f34000000, %f135;
	setp.gtu.f32 	%p63, %f132, %f136;
	setp.geu.f32 	%p64, %f132, 0f00800000;
	and.pred  	%p65, %p64, %p63;
	selp.f32 	%f137, 0f00000000, 0f3F800000, %p65;
	st.global.f32 	[%rd33], %f137;
	selp.b16 	%rs37, %rs37, 1, %p65;
$L__BB7_14:
	and.b16  	%rs29, %rs37, 255;
	setp.ne.s16 	%p66, %rs29, 0;
	@%p66 bra 	$L__BB7_39;
	setp.lt.u32 	%p67, %r43, 7;
	mov.f32 	%f282, 0f00000000;
	mov.b32 	%r90, 0;
	@%p67 bra 	$L__BB7_18;
	mov.f32 	%f282, 0f00000000;
	mov.b32 	%r92, 0;
$L__BB7_17:
	.pragma "nounroll";
	add.s32 	%r68, %r92, %r4;
	mul.wide.u32 	%rd36, %r68, 4;
	add.s64 	%rd37, %rd1, %rd36;
	ld.global.f32 	%f141, [%rd37];
	add.s64 	%rd38, %rd2, %rd36;
	ld.global.f32 	%f142, [%rd38];
	sub.f32 	%f143, %f2, %f142;
	div.rn.f32 	%f144, %f141, %f143;
	add.s32 	%r69, %r17, %r92;
	mul.wide.s32 	%rd39, %r69, 4;
	add.s64 	%rd40, %rd3, %rd39;
	st.global.f32 	[%rd40], %f144;
	add.f32 	%f145, %f282, %f144;
	ld.global.f32 	%f146, [%rd37+4];
	ld.global.f32 	%f147, [%rd38+4];
	sub.f32 	%f148, %f2, %f147;
	div.rn.f32 	%f149, %f146, %f148;
	st.global.f32 	[%rd40+4], %f149;
	add.f32 	%f150, %f145, %f149;
	ld.global.f32 	%f151, [%rd37+8];
	ld.global.f32 	%f152, [%rd38+8];
	sub.f32 	%f153, %f2, %f152;
	div.rn.f32 	%f154, %f151, %f153;
	st.global.f32 	[%rd40+8], %f154;
	add.f32 	%f155, %f150, %f154;
	ld.global.f32 	%f156, [%rd37+12];
	ld.global.f32 	%f157, [%rd38+12];
	sub.f32 	%f158, %f2, %f157;
	div.rn.f32 	%f159, %f156, %f158;
	st.global.f32 	[%rd40+12], %f159;
	add.f32 	%f160, %f155, %f159;
	ld.global.f32 	%f161, [%rd37+16];
	ld.global.f32 	%f162, [%rd38+16];
	sub.f32 	%f163, %f2, %f162;
	div.rn.f32 	%f164, %f161, %f163;
	st.global.f32 	[%rd40+16], %f164;
	add.f32 	%f165, %f160, %f164;
	ld.global.f32 	%f166, [%rd37+20];
	ld.global.f32 	%f167, [%rd38+20];
	sub.f32 	%f168, %f2, %f167;
	div.rn.f32 	%f169, %f166, %f168;
	st.global.f32 	[%rd40+20], %f169;
	add.f32 	%f170, %f165, %f169;
	ld.global.f32 	%f171, [%rd37+24];
	ld.global.f32 	%f172, [%rd38+24];
	sub.f32 	%f173, %f2, %f172;
	div.rn.f32 	%f174, %f171, %f173;
	st.global.f32 	[%rd40+24], %f174;
	add.f32 	%f175, %f170, %f174;
	ld.global.f32 	%f176, [%rd37+28];
	ld.global.f32 	%f177, [%rd38+28];
	sub.f32 	%f178, %f2, %f177;
	div.rn.f32 	%f179, %f176, %f178;
	st.global.f32 	[%rd40+28], %f179;
	add.f32 	%f282, %f175, %f179;
	add.s32 	%r92, %r92, 8;
	setp.eq.s32 	%p68, %r92, %r11;
	mov.u32 	%r90, %r11;
	@%p68 bra 	$L__BB7_18;
	bra.uni 	$L__BB7_17;
$L__BB7_18:
	@%p36 bra 	$L__BB7_26;
	setp.lt.u32 	%p70, %r7, 3;
	@%p70 bra 	$L__BB7_21;
	add.s32 	%r70, %r90, %r4;
	mul.wide.u32 	%rd41, %r70, 4;
	add.s64 	%rd42, %rd1, %rd41;
	ld.global.f32 	%f181, [%rd42];
	add.s64 	%rd43, %rd2, %rd41;
	ld.global.f32 	%f182, [%rd43];
	sub.f32 	%f183, %f2, %f182;
	div.rn.f32 	%f184, %f181, %f183;
	add.s32 	%r71, %r17, %r90;
	mul.wide.s32 	%rd44, %r71, 4;
	add.s64 	%rd45, %rd3, %rd44;
	st.global.f32 	[%rd45], %f184;
	add.f32 	%f185, %f282, %f184;
	cvt.u64.u32 	%rd46, %r90;
	add.s64 	%rd47, %rd46, %rd4;
	shl.b64 	%rd48, %rd47, 2;
	add.s64 	%rd49, %rd1, %rd48;
	ld.global.f32 	%f186, [%rd49+4];
	add.s64 	%rd50, %rd2, %rd48;
	ld.global.f32 	%f187, [%rd50+4];
	sub.f32 	%f188, %f2, %f187;
	div.rn.f32 	%f189, %f186, %f188;
	st.global.f32 	[%rd45+4], %f189;
	add.f32 	%f190, %f185, %f189;
	ld.global.f32 	%f191, [%rd49+8];
	ld.global.f32 	%f192, [%rd50+8];
	sub.f32 	%f193, %f2, %f192;
	div.rn.f32 	%f194, %f191, %f193;
	st.global.f32 	[%rd45+8], %f194;
	add.f32 	%f195, %f190, %f194;
	ld.global.f32 	%f196, [%rd49+12];
	ld.global.f32 	%f197, [%rd50+12];
	sub.f32 	%f198, %f2, %f197;
	div.rn.f32 	%f199, %f196, %f198;
	st.global.f32 	[%rd45+12], %f199;
	add.f32 	%f282, %f195, %f199;
	add.s32 	%r90, %r90, 4;
$L__BB7_21:
	setp.eq.s32 	%p71, %r8, 0;
	@%p71 bra 	$L__BB7_26;
	setp.eq.s32 	%p72, %r9, 0;
	@%p72 bra 	$L__BB7_24;
	add.s32 	%r72, %r90, %r4;
	mul.wide.u32 	%rd51, %r72, 4;
	add.s64 	%rd52, %rd1, %rd51;
	ld.global.f32 	%f201, [%rd52];
	add.s64 	%rd53, %rd2, %rd51;
	ld.global.f32 	%f202, [%rd53];
	sub.f32 	%f203, %f2, %f202;
	div.rn.f32 	%f204, %f201, %f203;
	add.s32 	%r73, %r17, %r90;
	mul.wide.s32 	%rd54, %r73, 4;
	add.s64 	%rd55, %rd3, %rd54;
	st.global.f32 	[%rd55], %f204;
	add.f32 	%f205, %f282, %f204;
	cvt.u64.u32 	%rd56, %r90;
	add.s64 	%rd57, %rd56, %rd4;
	shl.b64 	%rd58, %rd57, 2;
	add.s64 	%rd59, %rd1, %rd58;
	ld.global.f32 	%f206, [%rd59+4];
	add.s64 	%rd60, %rd2, %rd58;
	ld.global.f32 	%f207, [%rd60+4];
	sub.f32 	%f208, %f2, %f207;
	div.rn.f32 	%f209, %f206, %f208;
	st.global.f32 	[%rd55+4], %f209;
	add.f32 	%f282, %f205, %f209;
	add.s32 	%r90, %r90, 2;
$L__BB7_24:
	setp.ne.s32 	%p73, %r12, 0;
	@%p73 bra 	$L__BB7_26;
	add.s32 	%r74, %r90, %r4;
	mul.wide.u32 	%rd61, %r74, 4;
	add.s64 	%rd62, %rd1, %rd61;
	ld.global.f32 	%f210, [%rd62];
	add.s64 	%rd63, %rd2, %rd61;
	ld.global.f32 	%f211, [%rd63];
	sub.f32 	%f212, %f2, %f211;
	div.rn.f32 	%f213, %f210, %f212;
	add.s32 	%r75, %r17, %r90;
	mul.wide.s32 	%rd64, %r75, 4;
	add.s64 	%rd65, %rd3, %rd64;
	st.global.f32 	[%rd65], %f213;
	add.f32 	%f282, %f282, %f213;
$L__BB7_26:
	setp.lt.u32 	%p74, %r43, 15;
	mov.b32 	%r95, 0;
	@%p74 bra 	$L__BB7_29;
	mov.b32 	%r93, 0;
$L__BB7_28:
	.pragma "nounroll";
	add.s32 	%r78, %r17, %r93;
	mul.wide.s32 	%rd66, %r78, 4;
	add.s64 	%rd67, %rd3, %rd66;
	ld.global.f32 	%f214, [%rd67];
	div.rn.f32 	%f215, %f214, %f282;
	st.global.f32 	[%rd67], %f215;
	ld.global.f32 	%f216, [%rd67+4];
	div.rn.f32 	%f217, %f216, %f282;
	st.global.f32 	[%rd67+4], %f217;
	ld.global.f32 	%f218, [%rd67+8];
	div.rn.f32 	%f219, %f218, %f282;
	st.global.f32 	[%rd67+8], %f219;
	ld.global.f32 	%f220, [%rd67+12];
	div.rn.f32 	%f221, %f220, %f282;
	st.global.f32 	[%rd67+12], %f221;
	ld.global.f32 	%f222, [%rd67+16];
	div.rn.f32 	%f223, %f222, %f282;
	st.global.f32 	[%rd67+16], %f223;
	ld.global.f32 	%f224, [%rd67+20];
	div.rn.f32 	%f225, %f224, %f282;
	st.global.f32 	[%rd67+20], %f225;
	ld.global.f32 	%f226, [%rd67+24];
	div.rn.f32 	%f227, %f226, %f282;
	st.global.f32 	[%rd67+24], %f227;
	ld.global.f32 	%f228, [%rd67+28];
	div.rn.f32 	%f229, %f228, %f282;
	st.global.f32 	[%rd67+28], %f229;
	ld.global.f32 	%f230, [%rd67+32];
	div.rn.f32 	%f231, %f230, %f282;
	st.global.f32 	[%rd67+32], %f231;
	ld.global.f32 	%f232, [%rd67+36];
	div.rn.f32 	%f233, %f232, %f282;
	st.global.f32 	[%rd67+36], %f233;
	ld.global.f32 	%f234, [%rd67+40];
	div.rn.f32 	%f235, %f234, %f282;
	st.global.f32 	[%rd67+40], %f235;
	ld.global.f32 	%f236, [%rd67+44];
	div.rn.f32 	%f237, %f236, %f282;
	st.global.f32 	[%rd67+44], %f237;
	ld.global.f32 	%f238, [%rd67+48];
	div.rn.f32 	%f239, %f238, %f282;
	st.global.f32 	[%rd67+48], %f239;
	ld.global.f32 	%f240, [%rd67+52];
	div.rn.f32 	%f241, %f240, %f282;
	st.global.f32 	[%rd67+52], %f241;
	ld.global.f32 	%f242, [%rd67+56];
	div.rn.f32 	%f243, %f242, %f282;
	st.global.f32 	[%rd67+56], %f243;
	ld.global.f32 	%f244, [%rd67+60];
	div.rn.f32 	%f245, %f244, %f282;
	st.global.f32 	[%rd67+60], %f245;
	add.s32 	%r93, %r93, 16;
	setp.ne.s32 	%p75, %r93, %r13;
	mov.u32 	%r95, %r13;
	@%p75 bra 	$L__BB7_28;
$L__BB7_29:
	setp.eq.s32 	%p76, %r10, 0;
	@%p76 bra 	$L__BB7_39;
	add.s32 	%r79, %r10, -1;
	setp.lt.u32 	%p77, %r79, 7;
	@%p77 bra 	$L__BB7_32;
	add.s32 	%r80, %r17, %r95;
	mul.wide.s32 	%rd68, %r80, 4;
	add.s64 	%rd69, %rd3, %rd68;
	ld.global.f32 	%f246, [%rd69];
	div.rn.f32 	%f247, %f246, %f282;
	st.global.f32 	[%rd69], %f247;
	ld.global.f32 	%f248, [%rd69+4];
	div.rn.f32 	%f249, %f248, %f282;
	st.global.f32 	[%rd69+4], %f249;
	ld.global.f32 	%f250, [%rd69+8];
	div.rn.f32 	%f251, %f250, %f282;
	st.global.f32 	[%rd69+8], %f251;
	ld.global.f32 	%f252, [%rd69+12];
	div.rn.f32 	%f253, %f252, %f282;
	st.global.f32 	[%rd69+12], %f253;
	ld.global.f32 	%f254, [%rd69+16];
	div.rn.f32 	%f255, %f254, %f282;
	st.global.f32 	[%rd69+16], %f255;
	ld.global.f32 	%f256, [%rd69+20];
	div.rn.f32 	%f257, %f256, %f282;
	st.global.f32 	[%rd69+20], %f257;
	ld.global.f32 	%f258, [%rd69+24];
	div.rn.f32 	%f259, %f258, %f282;
	st.global.f32 	[%rd69+24], %f259;
	ld.global.f32 	%f260, [%rd69+28];
	div.rn.f32 	%f261, %f260, %f282;
	st.global.f32 	[%rd69+28], %f261;
	add.s32 	%r95, %r95, 8;
$L__BB7_32:
	setp.eq.s32 	%p78, %r6, 0;
	@%p78 bra 	$L__BB7_39;
	setp.lt.u32 	%p79, %r7, 3;
	@%p79 bra 	$L__BB7_35;
	add.s32 	%r81, %r17, %r95;
	mul.wide.s32 	%rd70, %r81, 4;
	add.s64 	%rd71, %rd3, %rd70;
	ld.global.f32 	%f262, [%rd71];
	div.rn.f32 	%f263, %f262, %f282;
	st.global.f32 	[%rd71], %f263;
	ld.global.f32 	%f264, [%rd71+4];
	div.rn.f32 	%f265, %f264, %f282;
	st.global.f32 	[%rd71+4], %f265;
	ld.global.f32 	%f266, [%rd71+8];
	div.rn.f32 	%f267, %f266, %f282;
	st.global.f32 	[%rd71+8], %f267;
	ld.global.f32 	%f268, [%rd71+12];
	div.rn.f32 	%f269, %f268, %f282;
	st.global.f32 	[%rd71+12], %f269;
	add.s32 	%r95, %r95, 4;
$L__BB7_35:
	setp.eq.s32 	%p80, %r8, 0;
	@%p80 bra 	$L__BB7_39;
	setp.eq.s32 	%p81, %r8, 1;
	add.s32 	%r82, %r17, %r95;
	mul.wide.s32 	%rd72, %r82, 4;
	add.s64 	%rd8, %rd3, %rd72;
	ld.global.f32 	%f270, [%rd8];
	div.rn.f32 	%f271, %f270, %f282;
	st.global.f32 	[%rd8], %f271;
	@%p81 bra 	$L__BB7_39;
	setp.eq.s32 	%p82, %r8, 2;
	ld.global.f32 	%f272, [%rd8+4];
	div.rn.f32 	%f273, %f272, %f282;
	st.global.f32 	[%rd8+4], %f273;
	@%p82 bra 	$L__BB7_39;
	ld.global.f32 	%f274, [%rd8+8];
	div.rn.f32 	%f275, %f274, %f282;
	st.global.f32 	[%rd8+8], %f275;
$L__BB7_39:
	add.s32 	%r83, %r83, %r15;
	setp.lt.s32 	%p83, %r83, %r44;
	@%p83 bra 	$L__BB7_3;
$L__BB7_40:
	ret;

}
	// .globl	_Z14build_elementsiiP9Element_tff
.visible .entry _Z14build_elementsiiP9Element_tff(
	.param .u32 _Z14build_elementsiiP9Element_tff_param_0,
	.param .u32 _Z14build_elementsiiP9Element_tff_param_1,
	.param .u64 .ptr .align 1 _Z14build_elementsiiP9Element_tff_param_2,
	.param .f32 _Z14build_elementsiiP9Element_tff_param_3,
	.param .f32 _Z14build_elementsiiP9Element_tff_param_4
)
{
	.reg .pred 	%p<24>;
	.reg .b32 	%r<52>;
	.reg .b32 	%f<16>;
	.reg .b64 	%rd<30>;

	ld.param.u32 	%r23, [_Z14build_elementsiiP9Element_tff_param_0];
	ld.param.u32 	%r24, [_Z14build_elementsiiP9Element_tff_param_1];
	ld.param.u64 	%rd13, [_Z14build_elementsiiP9Element_tff_param_2];
	ld.param.f32 	%f4, [_Z14build_elementsiiP9Element_tff_param_3];
	ld.param.f32 	%f5, [_Z14build_elementsiiP9Element_tff_param_4];
	cvta.to.global.u64 	%rd1, %rd13;
	mov.u32 	%r25, %ctaid.x;
	mov.u32 	%r26, %ntid.x;
	mov.u32 	%r27, %tid.x;
	mad.lo.s32 	%r46, %r25, %r26, %r27;
	mov.u32 	%r28, %nctaid.x;
	mul.lo.s32 	%r2, %r26, %r28;
	setp.ge.s32 	%p1, %r46, %r23;
	@%p1 bra 	$L__BB8_30;
	add.s32 	%r3, %r23, -1;
	sub.f32 	%f6, %f5, %f4;
	cvt.rn.f32.s32 	%f7, %r23;
	div.rn.f32 	%f1, %f6, %f7;
	add.s32 	%r4, %r24, 1;
	mul.wide.s32 	%rd2, %r4, 4;
	setp.gt.s32 	%p2, %r24, -1;
	@%p2 bra 	$L__BB8_9;
$L__BB8_2:
	setp.gt.s32 	%p18, %r46, 0;
	selp.b32 	%r41, %r46, %r23, %p18;
	setp.lt.s32 	%p19, %r46, %r3;
	add.s32 	%r42, %r46, 1;
	selp.b32 	%r43, %r42, 0, %p19;
	cvt.rn.f32.s32 	%f11, %r46;
	fma.rn.f32 	%f12, %f1, %f11, %f4;
	cvt.rn.f32.s32 	%f13, %r42;
	fma.rn.f32 	%f14, %f1, %f13, %f4;
	sub.f32 	%f15, %f14, %f12;
	{ // callseq 6, 0
	.param .b64 param0;
	st.param.b64 	[param0], %rd2;
	.param .b64 retval0;
	call.uni (retval0), 
	malloc, 
	(
	param0
	);
	ld.param.b64 	%rd24, [retval0];
	} // callseq 6
	{ // callseq 7, 0
	.param .b64 param0;
	st.param.b64 	[param0], %rd2;
	.param .b64 retval0;
	call.uni (retval0), 
	malloc, 
	(
	param0
	);
	ld.param.b64 	%rd25, [retval0];
	} // callseq 7
	{ // callseq 8, 0
	.param .b64 param0;
	st.param.b64 	[param0], %rd2;
	.param .b64 retval0;
	call.uni (retval0), 
	malloc, 
	(
	param0
	);
	ld.param.b64 	%rd26, [retval0];
	} // callseq 8
	add.s32 	%r44, %r41, -1;
	mul.wide.s32 	%rd27, %r46, 64;
	add.s64 	%rd28, %rd1, %rd27;
	st.global.v2.u32 	[%rd28], {%r24, %r44};
	st.global.v2.u32 	[%rd28+8], {%r43, %r44};
	mov.b32 	%r45, %f12;
	st.global.v2.u32 	[%rd28+16], {%r46, %r45};
	st.global.v2.f32 	[%rd28+24], {%f14, %f15};
	st.global.u64 	[%rd28+40], %rd24;
	st.global.u64 	[%rd28+48], %rd25;
	st.global.u64 	[%rd28+56], %rd26;
	setp.eq.s64 	%p20, %rd24, 0;
	@%p20 bra 	$L__BB8_4;
	{ // callseq 9, 0
	.param .b64 param0;
	st.param.b64 	[param0], %rd24;
	call.uni 
	free, 
	(
	param0
	);
	} // callseq 9
$L__BB8_4:
	setp.eq.s64 	%p21, %rd25, 0;
	@%p21 bra 	$L__BB8_6;
	{ // callseq 10, 0
	.param .b64 param0;
	st.param.b64 	[param0], %rd25;
	call.uni 
	free, 
	(
	param0
	);
	} // callseq 10
$L__BB8_6:
	setp.eq.s64 	%p22, %rd26, 0;
	@%p22 bra 	$L__BB8_8;
	{ // callseq 11, 0
	.param .b64 param0;
	st.param.b64 	[param0], %rd26;
	call.uni 
	free, 
	(
	param0
	);
	} // callseq 11
$L__BB8_8:
	add.s32 	%r46, %r46, %r2;
	setp.lt.s32 	%p23, %r46, %r23;
	@%p23 bra 	$L__BB8_2;
	bra.uni 	$L__BB8_30;
$L__BB8_9:
	and.b32  	%r7, %r4, 15;
	and.b32  	%r8, %r4, 7;
	add.s32 	%r9, %r8, -1;
	and.b32  	%r10, %r4, -16;
	and.b32  	%r11, %r4, 3;
	neg.s32 	%r12, %r10;
$L__BB8_10:
	setp.lt.u32 	%p3, %r24, 15;
	add.s32 	%r14, %r46, 1;
	cvt.rn.f32.s32 	%f8, %r46;
	fma.rn.f32 	%f2, %f1, %f8, %f4;
	cvt.rn.f32.s32 	%f9, %r14;
	fma.rn.f32 	%f3, %f1, %f9, %f4;
	{ // callseq 0, 0
	.param .b64 param0;
	st.param.b64 	[param0], %rd2;
	.param .b64 retval0;
	call.uni (retval0), 
	malloc, 
	(
	param0
	);
	ld.param.b64 	%rd14, [retval0];
	} // callseq 0
	{ // callseq 1, 0
	.param .b64 param0;
	st.param.b64 	[param0], %rd2;
	.param .b64 retval0;
	call.uni (retval0), 
	malloc, 
	(
	param0
	);
	ld.param.b64 	%rd15, [retval0];
	} // callseq 1
	{ // callseq 2, 0
	.param .b64 param0;
	st.param.b64 	[param0], %rd2;
	.param .b64 retval0;
	call.uni (retval0), 
	malloc, 
	(
	param0
	);
	ld.param.b64 	%rd16, [retval0];
	} // callseq 2
	mov.b32 	%r50, 0;
	@%p3 bra 	$L__BB8_13;
	add.s64 	%rd29, %rd16, 32;
	mov.u32 	%r48, %r12;
$L__BB8_12:
	.pragma "nounroll";
	mov.b32 	%r30, 0;
	st.u32 	[%rd29+-32], %r30;
	st.u32 	[%rd29+-28], %r30;
	st.u32 	[%rd29+-24], %r30;
	st.u32 	[%rd29+-20], %r30;
	st.u32 	[%rd29+-16], %r30;
	st.u32 	[%rd29+-12], %r30;
	st.u32 	[%rd29+-8], %r30;
	st.u32 	[%rd29+-4], %r30;
	st.u32 	[%rd29], %r30;
	st.u32 	[%rd29+4], %r30;
	st.u32 	[%rd29+8], %r30;
	st.u32 	[%rd29+12], %r30;
	st.u32 	[%rd29+16], %r30;
	st.u32 	[%rd29+20], %r30;
	st.u32 	[%rd29+24], %r30;
	st.u32 	[%rd29+28], %r30;
	add.s32 	%r48, %r48, 16;
	add.s64 	%rd29, %rd29, 64;
	setp.ne.s32 	%p4, %r48, 0;
	mov.u32 	%r50, %r10;
	@%p4 bra 	$L__BB8_12;
$L__BB8_13:
	setp.eq.s32 	%p5, %r7, 0;
	@%p5 bra 	$L__BB8_23;
	add.s32 	%r31, %r7, -1;
	setp.lt.u32 	%p6, %r31, 7;
	@%p6 bra 	$L__BB8_16;
	mul.wide.u32 	%rd17, %r50, 4;
	add.s64 	%rd18, %rd16, %rd17;
	mov.b32 	%r32, 0;
	st.u32 	[%rd18], %r32;
	st.u32 	[%rd18+4], %r32;
	st.u32 	[%rd18+8], %r32;
	st.u32 	[%rd18+12], %r32;
	st.u32 	[%rd18+16], %r32;
	st.u32 	[%rd18+20], %r32;
	st.u32 	[%rd18+24], %r32;
	st.u32 	[%rd18+28], %r32;
	add.s32 	%r50, %r50, 8;
$L__BB8_16:
	setp.eq.s32 	%p7, %r8, 0;
	@%p7 bra 	$L__BB8_23;
	setp.lt.u32 	%p8, %r9, 3;
	@%p8 bra 	$L__BB8_19;
	mul.wide.u32 	%rd19, %r50, 4;
	add.s64 	%rd20, %rd16, %rd19;
	mov.b32 	%r33, 0;
	st.u32 	[%rd20], %r33;
	st.u32 	[%rd20+4], %r33;
	st.u32 	[%rd20+8], %r33;
	st.u32 	[%rd20+12], %r33;
	add.s32 	%r50, %r50, 4;
$L__BB8_19:
	setp.eq.s32 	%p9, %r11, 0;
	@%p9 bra 	$L__BB8_23;
	setp.eq.s32 	%p10, %r11, 1;
	mul.wide.u32 	%rd21, %r50, 4;
	add.s64 	%rd12, %rd16, %rd21;
	mov.b32 	%r34, 0;
	st.u32 	[%rd12], %r34;
	@%p10 bra 	$L__BB8_23;
	setp.eq.s32 	%p11, %r11, 2;
	mov.b32 	%r35, 0;
	st.u32 	[%rd12+4], %r35;
	@%p11 bra 	$L__BB8_23;
	mov.b32 	%r36, 0;
	st.u32 	[%rd12+8], %r36;
$L__BB8_23:
	setp.gt.s32 	%p12, %r46, 0;
	selp.b32 	%r37, %r46, %r23, %p12;
	add.s32 	%r38, %r37, -1;
	mul.wide.s32 	%rd22, %r46, 64;
	add.s64 	%rd23, %rd1, %rd22;
	st.global.v2.u32 	[%rd23], {%r24, %r38};
	setp.lt.s32 	%p13, %r46, %r3;
	selp.b32 	%r39, %r14, 0, %p13;
	st.global.v2.u32 	[%rd23+8], {%r39, %r38};
	mov.b32 	%r40, %f2;
	st.global.v2.u32 	[%rd23+16], {%r46, %r40};
	sub.f32 	%f10, %f3, %f2;
	st.global.v2.f32 	[%rd23+24], {%f3, %f10};
	st.global.u64 	[%rd23+40], %rd14;
	st.global.u64 	[%rd23+48], %rd15;
	st.global.u64 	[%rd23+56], %rd16;
	setp.eq.s64 	%p14, %rd14, 0;
	@%p14 bra 	$L__BB8_25;
	{ // callseq 3, 0
	.param .b64 param0;
	st.param.b64 	[param0], %rd14;
	call.uni 
	free, 
	(
	param0
	);
	} // callseq 3
$L__BB8_25:
	setp.eq.s64 	%p15, %rd15, 0;
	@%p15 bra 	$L__BB8_27;
	{ // callseq 4, 0
	.param .b64 param0;
	st.param.b64 	[param0], %rd15;
	call.uni 
	free, 
	(
	param0
	);
	} // callseq 4
$L__BB8_27:
	setp.eq.s64 	%p16, %rd16, 0;
	@%p16 bra 	$L__BB8_29;
	{ // callseq 5, 0
	.param .b64 param0;
	st.param.b64 	[param0], %rd16;
	call.uni 
	free, 
	(
	param0
	);
	} // callseq 5
$L__BB8_29:
	add.s32 	%r46, %r46, %r2;
	setp.lt.s32 	%p17, %r46, %r23;
	@%p17 bra 	$L__BB8_10;
$L__BB8_30:
	ret;

}
	// .globl	_Z18initial_conditionsiP9Element_tPKf
.visible .entry _Z18initial_conditionsiP9Element_tPKf(
	.param .u32 _Z18initial_conditionsiP9Element_tPKf_param_0,
	.param .u64 .ptr .align 1 _Z18initial_conditionsiP9Element_tPKf_param_1,
	.param .u64 .ptr .align 1 _Z18initial_conditionsiP9Element_tPKf_param_2
)
{
	.local .align 4 .b8 	__local_depot9[28];
	.reg .b64 	%SP;
	.reg .b64 	%SPL;
	.reg .pred 	%p<13>;
	.reg .b32 	%r<61>;
	.reg .b32 	%f<35>;
	.reg .b64 	%rd<33>;
	.reg .b64 	%fd<8>;

	mov.u64 	%SPL, __local_depot9;
	ld.param.u32 	%r24, [_Z18initial_conditionsiP9Element_tPKf_param_0];
	ld.param.u64 	%rd12, [_Z18initial_conditionsiP9Element_tPKf_param_1];
	ld.param.u64 	%rd13, [_Z18initial_conditionsiP9Element_tPKf_param_2];
	add.u64 	%rd1, %SPL, 0;
	mov.u32 	%r25, %ctaid.x;
	mov.u32 	%r1, %ntid.x;
	mov.u32 	%r26, %tid.x;
	mad.lo.s32 	%r55, %r25, %r1, %r26;
	setp.ge.s32 	%p1, %r55, %r24;
	@%p1 bra 	$L__BB9_14;
	mov.u32 	%r27, %nctaid.x;
	mul.lo.s32 	%r3, %r1, %r27;
	cvta.to.global.u64 	%rd2, %rd12;
	cvta.to.global.u64 	%rd3, %rd13;
	mov.u64 	%rd18, __cudart_i2opi_f;
$L__BB9_2:
	mul.wide.s32 	%rd15, %r55, 64;
	add.s64 	%rd4, %rd2, %rd15;
	ld.global.u32 	%r28, [%rd4];
	mad.lo.s32 	%r5, %r28, %r28, %r28;
	setp.lt.s32 	%p2, %r28, 0;
	@%p2 bra 	$L__BB9_13;
	shr.u32 	%r30, %r5, 31;
	add.s32 	%r31, %r5, %r30;
	shr.s32 	%r6, %r31, 1;
	mov.b32 	%r56, 0;
$L__BB9_4:
	mov.u32 	%r7, %r56;
	add.s32 	%r32, %r7, %r6;
	mul.wide.u32 	%rd16, %r32, 4;
	add.s64 	%rd17, %rd3, %rd16;
	ld.global.f32 	%f7, [%rd17];
	mul.f32 	%f8, %f7, 0f3F000000;
	cvt.f64.f32 	%fd1, %f8;
	add.f64 	%fd2, %fd1, 0d3FE0000000000000;
	ld.global.f32 	%f9, [%rd4+24];
	ld.global.f32 	%f10, [%rd4+20];
	sub.f32 	%f11, %f9, %f10;
	cvt.f64.f32 	%fd3, %f11;
	cvt.f64.f32 	%fd4, %f10;
	fma.rn.f64 	%fd5, %fd2, %fd3, %fd4;
	cvt.rn.f32.f64 	%f12, %fd5;
	mul.f32 	%f1, %f12, 0f40490FDB;
	mul.f32 	%f13, %f1, 0f3F22F983;
	cvt.rni.s32.f32 	%r60, %f13;
	cvt.rn.f32.s32 	%f14, %r60;
	fma.rn.f32 	%f15, %f14, 0fBFC90FDA, %f1;
	fma.rn.f32 	%f16, %f14, 0fB3A22168, %f15;
	fma.rn.f32 	%f34, %f14, 0fA7C234C5, %f16;
	abs.f32 	%f3, %f1;
	setp.ltu.f32 	%p3, %f3, 0f47CE4780;
	@%p3 bra 	$L__BB9_12;
	setp.neu.f32 	%p4, %f3, 0f7F800000;
	@%p4 bra 	$L__BB9_7;
	mov.f32 	%f19, 0f00000000;
	mul.rn.f32 	%f34, %f1, %f19;
	mov.b32 	%r60, 0;
	bra.uni 	$L__BB9_12;
$L__BB9_7:
	mov.b32 	%r9, %f1;
	shl.b32 	%r34, %r9, 8;
	or.b32  	%r10, %r34, -2147483648;
	mov.b64 	%rd32, 0;
	mov.b32 	%r57, 0;
	mov.u64 	%rd30, %rd18;
	mov.u64 	%rd31, %rd1;
$L__BB9_8:
	.pragma "nounroll";
	ld.global.nc.u32 	%r35, [%rd30];
	mad.wide.u32 	%rd20, %r35, %r10, %rd32;
	shr.u64 	%rd32, %rd20, 32;
	st.local.u32 	[%rd31], %rd20;
	add.s32 	%r57, %r57, 1;
	add.s64 	%rd31, %rd31, 4;
	add.s64 	%rd30, %rd30, 4;
	setp.ne.s32 	%p5, %r57, 6;
	@%p5 bra 	$L__BB9_8;
	shr.u32 	%r36, %r9, 23;
	st.local.u32 	[%rd1+24], %rd32;
	and.b32  	%r13, %r36, 31;
	and.b32  	%r37, %r36, 224;
	add.s32 	%r38, %r37, -128;
	shr.u32 	%r39, %r38, 5;
	mul.wide.u32 	%rd21, %r39, 4;
	sub.s64 	%rd11, %rd1, %rd21;
	ld.local.u32 	%r58, [%rd11+24];
	ld.local.u32 	%r59, [%rd11+20];
	setp.eq.s32 	%p6, %r13, 0;
	@%p6 bra 	$L__BB9_11;
	shf.l.wrap.b32 	%r58, %r59, %r58, %r13;
	ld.local.u32 	%r40, [%rd11+16];
	shf.l.wrap.b32 	%r59, %r40, %r59, %r13;
$L__BB9_11:
	shr.u32 	%r41, %r58, 30;
	shf.l.wrap.b32 	%r42, %r59, %r58, 2;
	shl.b32 	%r43, %r59, 2;
	shr.u32 	%r44, %r42, 31;
	add.s32 	%r45, %r44, %r41;
	neg.s32 	%r46, %r45;
	setp.lt.s32 	%p7, %r9, 0;
	selp.b32 	%r60, %r46, %r45, %p7;
	xor.b32  	%r47, %r42, %r9;
	shr.s32 	%r48, %r42, 31;
	xor.b32  	%r49, %r48, %r42;
	xor.b32  	%r50, %r48, %r43;
	cvt.u64.u32 	%rd22, %r49;
	shl.b64 	%rd23, %rd22, 32;
	cvt.u64.u32 	%rd24, %r50;
	or.b64  	%rd25, %rd23, %rd24;
	cvt.rn.f64.s64 	%fd6, %rd25;
	mul.f64 	%fd7, %fd6, 0d3BF921FB54442D19;
	cvt.rn.f32.f64 	%f17, %fd7;
	neg.f32 	%f18, %f17;
	setp.lt.s32 	%p8, %r47, 0;
	selp.f32 	%f34, %f18, %f17, %p8;
$L__BB9_12:
	mul.rn.f32 	%f20, %f34, %f34;
	and.b32  	%r52, %r60, 1;
	setp.eq.b32 	%p9, %r52, 1;
	selp.f32 	%f21, 0f3F800000, %f34, %p9;
	fma.rn.f32 	%f22, %f20, %f21, 0f00000000;
	fma.rn.f32 	%f23, %f20, 0f37CBAC00, 0fBAB607ED;
	selp.f32 	%f24, %f23, 0fB94D4153, %p9;
	selp.f32 	%f25, 0f3D2AAABB, 0f3C0885E4, %p9;
	fma.rn.f32 	%f26, %f24, %f20, %f25;
	selp.f32 	%f27, 0fBEFFFFFF, 0fBE2AAAA8, %p9;
	fma.rn.f32 	%f28, %f26, %f20, %f27;
	fma.rn.f32 	%f29, %f28, %f22, %f21;
	and.b32  	%r53, %r60, 2;
	setp.eq.s32 	%p10, %r53, 0;
	mov.f32 	%f30, 0f00000000;
	sub.f32 	%f31, %f30, %f29;
	selp.f32 	%f32, %f29, %f31, %p10;
	neg.f32 	%f33, %f32;
	ld.global.u64 	%rd26, [%rd4+40];
	cvta.to.global.u64 	%rd27, %rd26;
	mul.wide.u32 	%rd28, %r7, 4;
	add.s64 	%rd29, %rd27, %rd28;
	st.global.f32 	[%rd29], %f33;
	add.s32 	%r56, %r7, 1;
	ld.global.u32 	%r54, [%rd4];
	setp.lt.s32 	%p11, %r7, %r54;
	@%p11 bra 	$L__BB9_4;
$L__BB9_13:
	add.s32 	%r55, %r55, %r3;
	setp.lt.s32 	%p12, %r55, %r24;
	@%p12 bra 	$L__BB9_2;
$L__BB9_14:
	ret;

}
	// .globl	_Z17get_elements_dataiPK9Element_tPfS2_
.visible .entry _Z17get_elements_dataiPK9Element_tPfS2_(
	.param .u32 _Z17get_elements_dataiPK9Element_tPfS2__param_0,
	.param .u64 .ptr .align 1 _Z17get_elements_dataiPK9Element_tPfS2__param_1,
	.param .u64 .ptr .align 1 _Z17get_elements_dataiPK9Element_tPfS2__param_2,
	.param .u64 .ptr .align 1 _Z17get_elements_dataiPK9Element_tPfS2__param_3
)
{
	.reg .pred 	%p<5>;
	.reg .b32 	%r<20>;
	.reg .b32 	%f<3>;
	.reg .b64 	%rd<19>;

	ld.param.u32 	%r10, [_Z17get_elements_dataiPK9Element_tPfS2__param_0];
	ld.param.u64 	%rd5, [_Z17get_elements_dataiPK9Element_tPfS2__param_1];
	ld.param.u64 	%rd6, [_Z17get_elements_dataiPK9Element_tPfS2__param_2];
	ld.param.u64 	%rd7, [_Z17get_elements_dataiPK9Element_tPfS2__param_3];
	mov.u32 	%r11, %ctaid.x;
	mov.u32 	%r1, %ntid.x;
	mov.u32 	%r12, %tid.x;
	mad.lo.s32 	%r18, %r11, %r1, %r12;
	setp.ge.s32 	%p1, %r18, %r10;
	@%p1 bra 	$L__BB10_6;
	mov.u32 	%r13, %nctaid.x;
	mul.lo.s32 	%r3, %r1, %r13;
	cvta.to.global.u64 	%rd1, %rd5;
	cvta.to.global.u64 	%rd2, %rd6;
	cvta.to.global.u64 	%rd3, %rd7;
$L__BB10_2:
	mul.wide.s32 	%rd8, %r18, 64;
	add.s64 	%rd4, %rd1, %rd8;
	ld.global.u32 	%r14, [%rd4];
	add.s32 	%r5, %r14, 1;
	setp.lt.s32 	%p2, %r14, 0;
	@%p2 bra 	$L__BB10_5;
	mul.lo.s32 	%r6, %r5, %r18;
	mov.b32 	%r19, 0;
$L__BB10_4:
	ld.global.u64 	%rd9, [%rd4+40];
	cvta.to.global.u64 	%rd10, %rd9;
	mul.wide.u32 	%rd11, %r19, 4;
	add.s64 	%rd12, %rd10, %rd11;
	ld.global.f32 	%f1, [%rd12];
	add.s32 	%r16, %r19, %r6;
	mul.wide.s32 	%rd13, %r16, 4;
	add.s64 	%rd14, %rd2, %rd13;
	st.global.f32 	[%rd14], %f1;
	ld.global.u64 	%rd15, [%rd4+48];
	cvta.to.global.u64 	%rd16, %rd15;
	add.s64 	%rd17, %rd16, %rd11;
	ld.global.f32 	%f2, [%rd17];
	add.s64 	%rd18, %rd3, %rd13;
	st.global.f32 	[%rd18], %f2;
	add.s32 	%r8, %r19, 1;
	ld.global.u32 	%r17, [%rd4];
	setp.lt.s32 	%p3, %r19, %r17;
	mov.u32 	%r19, %r8;
	@%p3 bra 	$L__BB10_4;
$L__BB10_5:
	add.s32 	%r18, %r18, %r3;
	setp.lt.s32 	%p4, %r18, %r10;
	@%p4 bra 	$L__BB10_2;
$L__BB10_6:
	ret;

}
	// .globl	_Z7get_phiiPK9Element_tPf
.visible .entry _Z7get_phiiPK9Element_tPf(
	.param .u32 _Z7get_phiiPK9Element_tPf_param_0,
	.param .u64 .ptr .align 1 _Z7get_phiiPK9Element_tPf_param_1,
	.param .u64 .ptr .align 1 _Z7get_phiiPK9Element_tPf_param_2
)
{
	.reg .pred 	%p<5>;
	.reg .b32 	%r<17>;
	.reg .b32 	%f<2>;
	.reg .b64 	%rd<12>;

	ld.param.u32 	%r8, [_Z7get_phiiPK9Element_tPf_param_0];
	ld.param.u64 	%rd4, [_Z7get_phiiPK9Element_tPf_param_1];
	ld.param.u64 	%rd5, [_Z7get_phiiPK9Element_tPf_param_2];
	mov.u32 	%r9, %ctaid.x;
	mov.u32 	%r1, %ntid.x;
	mov.u32 	%r10, %tid.x;
	mad.lo.s32 	%r15, %r9, %r1, %r10;
	setp.ge.s32 	%p1, %r15, %r8;
	@%p1 bra 	$L__BB11_6;
	mov.u32 	%r11, %nctaid.x;
	mul.lo.s32 	%r3, %r1, %r11;
	cvta.to.global.u64 	%rd1, %rd4;
	cvta.to.global.u64 	%rd2, %rd5;
$L__BB11_2:
	mul.wide.s32 	%rd6, %r15, 64;
	add.s64 	%rd3, %rd1, %rd6;
	ld.global.u32 	%r12, [%rd3];
	setp.lt.s32 	%p2, %r12, 0;
	@%p2 bra 	$L__BB11_5;
	mov.b32 	%r16, 0;
$L__BB11_4:
	ld.global.u64 	%rd7, [%rd3+40];
	cvta.to.global.u64 	%rd8, %rd7;
	mul.wide.u32 	%rd9, %r16, 4;
	add.s64 	%rd10, %rd8, %rd9;
	ld.global.f32 	%f1, [%rd10];
	add.s64 	%rd11, %rd2, %rd9;
	st.global.f32 	[%rd11], %f1;
	add.s32 	%r6, %r16, 1;
	ld.global.u32 	%r14, [%rd3];
	setp.lt.s32 	%p3, %r16, %r14;
	mov.u32 	%r16, %r6;
	@%p3 bra 	$L__BB11_4;
$L__BB11_5:
	add.s32 	%r15, %r15, %r3;
	setp.lt.s32 	%p4, %r15, %r8;
	@%p4 bra 	$L__BB11_2;
$L__BB11_6:
	ret;

}
	// .globl	_Z12get_solutioniiPK9Element_tPKfPfS4_
.visible .entry _Z12get_solutioniiPK9Element_tPKfPfS4_(
	.param .u32 _Z12get_solutioniiPK9Element_tPKfPfS4__param_0,
	.param .u32 _Z12get_solutioniiPK9Element_tPKfPfS4__param_1,
	.param .u64 .ptr .align 1 _Z12get_solutioniiPK9Element_tPKfPfS4__param_2,
	.param .u64 .ptr .align 1 _Z12get_solutioniiPK9Element_tPKfPfS4__param_3,
	.param .u64 .ptr .align 1 _Z12get_solutioniiPK9Element_tPKfPfS4__param_4,
	.param .u64 .ptr .align 1 _Z12get_solutioniiPK9Element_tPKfPfS4__param_5
)
{
	.reg .pred 	%p<7>;
	.reg .b32 	%r<37>;
	.reg .b32 	%f<15>;
	.reg .b64 	%rd<24>;

	ld.param.u32 	%r16, [_Z12get_solutioniiPK9Element_tPKfPfS4__param_0];
	ld.param.u32 	%r17, [_Z12get_solutioniiPK9Element_tPKfPfS4__param_1];
	ld.param.u64 	%rd9, [_Z12get_solutioniiPK9Element_tPKfPfS4__param_2];
	ld.param.u64 	%rd10, [_Z12get_solutioniiPK9Element_tPKfPfS4__param_3];
	ld.param.u64 	%rd11, [_Z12get_solutioniiPK9Element_tPKfPfS4__param_4];
	ld.param.u64 	%rd12, [_Z12get_solutioniiPK9Element_tPKfPfS4__param_5];
	mov.u32 	%r18, %ctaid.x;
	mov.u32 	%r1, %ntid.x;
	mov.u32 	%r19, %tid.x;
	mad.lo.s32 	%r33, %r18, %r1, %r19;
	setp.ge.s32 	%p1, %r33, %r16;
	@%p1 bra 	$L__BB12_9;
	setp.lt.s32 	%p2, %r17, 1;
	@%p2 bra 	$L__BB12_9;
	mov.u32 	%r20, %nctaid.x;
	mul.lo.s32 	%r3, %r1, %r20;
	cvta.to.global.u64 	%rd1, %rd9;
	cvta.to.global.u64 	%rd2, %rd11;
	cvta.to.global.u64 	%rd3, %rd10;
	cvta.to.global.u64 	%rd4, %rd12;
	add.s32 	%r21, %r17, -1;
	cvt.rn.f32.s32 	%f1, %r21;
$L__BB12_3:
	mul.lo.s32 	%r5, %r33, %r17;
	mul.wide.s32 	%rd13, %r33, 64;
	add.s64 	%rd5, %rd1, %rd13;
	ld.global.u32 	%r23, [%rd5];
	mul.lo.s32 	%r24, %r23, %r17;
	mad.lo.s32 	%r25, %r24, %r23, %r24;
	shr.u32 	%r26, %r25, 31;
	add.s32 	%r27, %r25, %r26;
	shr.s32 	%r6, %r27, 1;
	mov.b32 	%r34, 0;
$L__BB12_4:
	add.s32 	%r8, %r34, %r5;
	mul.wide.s32 	%rd14, %r8, 4;
	add.s64 	%rd6, %rd2, %rd14;
	mov.b32 	%r28, 0;
	st.global.u32 	[%rd6], %r28;
	ld.global.u32 	%r35, [%rd5];
	setp.lt.s32 	%p3, %r35, 0;
	@%p3 bra 	$L__BB12_7;
	mov.b32 	%r36, 0;
	mov.f32 	%f14, 0f00000000;
	mov.b64 	%rd23, 0;
$L__BB12_6:
	mad.lo.s32 	%r30, %r34, %r35, %r34;
	add.s32 	%r31, %r6, %r36;
	add.s32 	%r32, %r31, %r30;
	mul.wide.s32 	%rd16, %r32, 4;
	add.s64 	%rd17, %rd3, %rd16;
	ld.global.f32 	%f5, [%rd17];
	ld.global.u64 	%rd18, [%rd5+40];
	cvta.to.global.u64 	%rd19, %rd18;
	add.s64 	%rd20, %rd19, %rd23;
	ld.global.f32 	%f6, [%rd20];
	fma.rn.f32 	%f14, %f5, %f6, %f14;
	st.global.f32 	[%rd6], %f14;
	add.s32 	%r12, %r36, 1;
	ld.global.u32 	%r35, [%rd5];
	add.s64 	%rd23, %rd23, 4;
	setp.lt.s32 	%p4, %r36, %r35;
	mov.u32 	%r36, %r12;
	@%p4 bra 	$L__BB12_6;
$L__BB12_7:
	cvt.rn.f32.u32 	%f7, %r34;
	ld.global.f32 	%f8, [%rd5+24];
	ld.global.f32 	%f9, [%rd5+20];
	sub.f32 	%f10, %f8, %f9;
	mul.f32 	%f11, %f10, %f7;
	div.rn.f32 	%f12, %f11, %f1;
	add.f32 	%f13, %f9, %f12;
	add.s64 	%rd22, %rd4, %rd14;
	st.global.f32 	[%rd22], %f13;
	add.s32 	%r34, %r34, 1;
	setp.ne.s32 	%p5, %r34, %r17;
	@%p5 bra 	$L__BB12_4;
	add.s32 	%r33, %r33, %r3;
	setp.lt.s32 	%p6, %r33, %r16;
	@%p6 bra 	$L__BB12_3;
$L__BB12_9:
	ret;

}
	// .globl	_Z8rk3_stepiP9Element_tfff
.visible .entry _Z8rk3_stepiP9Element_tfff(
	.param .u32 _Z8rk3_stepiP9Element_tfff_param_0,
	.param .u64 .ptr .align 1 _Z8rk3_stepiP9Element_tfff_param_1,
	.param .f32 _Z8rk3_stepiP9Element_tfff_param_2,
	.param .f32 _Z8rk3_stepiP9Element_tfff_param_3,
	.param .f32 _Z8rk3_stepiP9Element_tfff_param_4
)
{
	.reg .pred 	%p<5>;
	.reg .b32 	%r<17>;
	.reg .b32 	%f<11>;
	.reg .b64 	%rd<18>;

	ld.param.u32 	%r8, [_Z8rk3_stepiP9Element_tfff_param_0];
	ld.param.u64 	%rd3, [_Z8rk3_stepiP9Element_tfff_param_1];
	ld.param.f32 	%f2, [_Z8rk3_stepiP9Element_tfff_param_2];
	ld.param.f32 	%f3, [_Z8rk3_stepiP9Element_tfff_param_3];
	ld.param.f32 	%f4, [_Z8rk3_stepiP9Element_tfff_param_4];
	mov.u32 	%r9, %ctaid.x;
	mov.u32 	%r1, %ntid.x;
	mov.u32 	%r10, %tid.x;
	mad.lo.s32 	%r15, %r9, %r1, %r10;
	setp.ge.s32 	%p1, %r15, %r8;
	@%p1 bra 	$L__BB13_6;
	mul.f32 	%f1, %f2, %f4;
	mov.u32 	%r11, %nctaid.x;
	mul.lo.s32 	%r3, %r1, %r11;
	cvta.to.global.u64 	%rd1, %rd3;
$L__BB13_2:
	mul.wide.s32 	%rd4, %r15, 64;
	add.s64 	%rd2, %rd1, %rd4;
	ld.global.u32 	%r12, [%rd2];
	setp.lt.s32 	%p2, %r12, 0;
	@%p2 bra 	$L__BB13_5;
	mov.b32 	%r16, 0;
$L__BB13_4:
	ld.global.u64 	%rd5, [%rd2+56];
	cvta.to.global.u64 	%rd6, %rd5;
	mul.wide.u32 	%rd7, %r16, 4;
	add.s64 	%rd8, %rd6, %rd7;
	ld.global.f32 	%f5, [%rd8];
	ld.global.u64 	%rd9, [%rd2+48];
	cvta.to.global.u64 	%rd10, %rd9;
	add.s64 	%rd11, %rd10, %rd7;
	ld.global.f32 	%f6, [%rd11];
	fma.rn.f32 	%f7, %f3, %f5, %f6;
	st.global.f32 	[%rd8], %f7;
	ld.global.u64 	%rd12, [%rd2+56];
	cvta.to.global.u64 	%rd13, %rd12;
	add.s64 	%rd14, %rd13, %rd7;
	ld.global.f32 	%f8, [%rd14];
	ld.global.u64 	%rd15, [%rd2+40];
	cvta.to.global.u64 	%rd16, %rd15;
	add.s64 	%rd17, %rd16, %rd7;
	ld.global.f32 	%f9, [%rd17];
	fma.rn.f32 	%f10, %f1, %f8, %f9;
	st.global.f32 	[%rd17], %f10;
	add.s32 	%r6, %r16, 1;
	ld.global.u32 	%r14, [%rd2];
	setp.lt.s32 	%p3, %r16, %r14;
	mov.u32 	%r16, %r6;
	@%p3 bra 	$L__BB13_4;
$L__BB13_5:
	add.s32 	%r15, %r15, %r3;
	setp.lt.s32 	%p4, %r15, %r8;
	@%p4 bra 	$L__BB13_2;
$L__BB13_6:
	ret;

}
	// .globl	_Z25interpolate_to_boundariesiP9Element_tPKfS2_
.visible .entry _Z25interpolate_to_boundariesiP9Element_tPKfS2_(
	.param .u32 _Z25interpolate_to_boundariesiP9Element_tPKfS2__param_0,
	.param .u64 .ptr .align 1 _Z25interpolate_to_boundariesiP9Element_tPKfS2__param_1,
	.param .u64 .ptr .align 1 _Z25interpolate_to_boundariesiP9Element_tPKfS2__param_2,
	.param .u64 .ptr .align 1 _Z25interpolate_to_boundariesiP9Element_tPKfS2__param_3
)
{
	.reg .pred 	%p<23>;
	.reg .b32 	%r<58>;
	.reg .b32 	%f<231>;
	.reg .b64 	%rd<79>;

	ld.param.u32 	%r32, [_Z25interpolate_to_boundariesiP9Element_tPKfS2__param_0];
	ld.param.u64 	%rd19, [_Z25interpolate_to_boundariesiP9Element_tPKfS2__param_1];
	ld.param.u64 	%rd20, [_Z25interpolate_to_boundariesiP9Element_tPKfS2__param_2];
	ld.param.u64 	%rd21, [_Z25interpolate_to_boundariesiP9Element_tPKfS2__param_3];
	cvta.to.global.u64 	%rd1, %rd21;
	cvta.to.global.u64 	%rd2, %rd20;
	mov.u32 	%r33, %ctaid.x;
	mov.u32 	%r1, %ntid.x;
	mov.u32 	%r34, %tid.x;
	mad.lo.s32 	%r49, %r33, %r1, %r34;
	setp.ge.s32 	%p1, %r49, %r32;
	@%p1 bra 	$L__BB14_31;
	add.s64 	%rd3, %rd2, 32;
	mov.u32 	%r35, %nctaid.x;
	mul.lo.s32 	%r3, %r1, %r35;
	cvta.to.global.u64 	%rd4, %rd19;
$L__BB14_2:
	mul.wide.s32 	%rd22, %r49, 64;
	add.s64 	%rd5, %rd4, %rd22;
	ld.global.u32 	%r5, [%rd5];
	ld.global.u64 	%rd23, [%rd5+40];
	cvta.to.global.u64 	%rd6, %rd23;
	add.s32 	%r6, %r5, 1;
	mad.lo.s32 	%r36, %r5, %r5, %r5;
	shr.u32 	%r37, %r36, 31;
	add.s32 	%r38, %r36, %r37;
	shr.s32 	%r7, %r38, 1;
	setp.lt.s32 	%p2, %r5, 0;
	mov.f32 	%f222, 0f00000000;
	@%p2 bra 	$L__BB14_16;
	and.b32  	%r8, %r6, 15;
	setp.lt.u32 	%p3, %r5, 15;
	mov.f32 	%f222, 0f00000000;
	mov.b32 	%r52, 0;
	@%p3 bra 	$L__BB14_6;
	and.b32  	%r52, %r6, -16;
	neg.s32 	%r50, %r52;
	mul.wide.u32 	%rd24, %r7, 4;
	add.s64 	%rd78, %rd3, %rd24;
	add.s64 	%rd77, %rd6, 32;
	mov.f32 	%f222, 0f00000000;
$L__BB14_5:
	.pragma "nounroll";
	ld.global.f32 	%f33, [%rd78+-32];
	ld.global.f32 	%f34, [%rd77+-32];
	fma.rn.f32 	%f35, %f33, %f34, %f222;
	ld.global.f32 	%f36, [%rd78+-28];
	ld.global.f32 	%f37, [%rd77+-28];
	fma.rn.f32 	%f38, %f36, %f37, %f35;
	ld.global.f32 	%f39, [%rd78+-24];
	ld.global.f32 	%f40, [%rd77+-24];
	fma.rn.f32 	%f41, %f39, %f40, %f38;
	ld.global.f32 	%f42, [%rd78+-20];
	ld.global.f32 	%f43, [%rd77+-20];
	fma.rn.f32 	%f44, %f42, %f43, %f41;
	ld.global.f32 	%f45, [%rd78+-16];
	ld.global.f32 	%f46, [%rd77+-16];
	fma.rn.f32 	%f47, %f45, %f46, %f44;
	ld.global.f32 	%f48, [%rd78+-12];
	ld.global.f32 	%f49, [%rd77+-12];
	fma.rn.f32 	%f50, %f48, %f49, %f47;
	ld.global.f32 	%f51, [%rd78+-8];
	ld.global.f32 	%f52, [%rd77+-8];
	fma.rn.f32 	%f53, %f51, %f52, %f50;
	ld.global.f32 	%f54, [%rd78+-4];
	ld.global.f32 	%f55, [%rd77+-4];
	fma.rn.f32 	%f56, %f54, %f55, %f53;
	ld.global.f32 	%f57, [%rd78];
	ld.global.f32 	%f58, [%rd77];
	fma.rn.f32 	%f59, %f57, %f58, %f56;
	ld.global.f32 	%f60, [%rd78+4];
	ld.global.f32 	%f61, [%rd77+4];
	fma.rn.f32 	%f62, %f60, %f61, %f59;
	ld.global.f32 	%f63, [%rd78+8];
	ld.global.f32 	%f64, [%rd77+8];
	fma.rn.f32 	%f65, %f63, %f64, %f62;
	ld.global.f32 	%f66, [%rd78+12];
	ld.global.f32 	%f67, [%rd77+12];
	fma.rn.f32 	%f68, %f66, %f67, %f65;
	ld.global.f32 	%f69, [%rd78+16];
	ld.global.f32 	%f70, [%rd77+16];
	fma.rn.f32 	%f71, %f69, %f70, %f68;
	ld.global.f32 	%f72, [%rd78+20];
	ld.global.f32 	%f73, [%rd77+20];
	fma.rn.f32 	%f74, %f72, %f73, %f71;
	ld.global.f32 	%f75, [%rd78+24];
	ld.global.f32 	%f76, [%rd77+24];
	fma.rn.f32 	%f77, %f75, %f76, %f74;
	ld.global.f32 	%f78, [%rd78+28];
	ld.global.f32 	%f79, [%rd77+28];
	fma.rn.f32 	%f222, %f78, %f79, %f77;
	add.s32 	%r50, %r50, 16;
	add.s64 	%rd78, %rd78, 64;
	add.s64 	%rd77, %rd77, 64;
	setp.ne.s32 	%p4, %r50, 0;
	@%p4 bra 	$L__BB14_5;
$L__BB14_6:
	setp.eq.s32 	%p5, %r8, 0;
	@%p5 bra 	$L__BB14_16;
	and.b32  	%r14, %r6, 7;
	setp.lt.u32 	%p6, %r8, 8;
	@%p6 bra 	$L__BB14_9;
	add.s32 	%r40, %r52, %r7;
	mul.wide.u32 	%rd25, %r40, 4;
	add.s64 	%rd26, %rd2, %rd25;
	ld.global.f32 	%f81, [%rd26];
	cvt.u64.u32 	%rd27, %r52;
	mul.wide.u32 	%rd28, %r52, 4;
	add.s64 	%rd29, %rd6, %rd28;
	ld.global.f32 	%f82, [%rd29];
	fma.rn.f32 	%f83, %f81, %f82, %f222;
	cvt.u64.u32 	%rd30, %r7;
	add.s64 	%rd31, %rd27, %rd30;
	shl.b64 	%rd32, %rd31, 2;
	add.s64 	%rd33, %rd2, %rd32;
	ld.global.f32 	%f84, [%rd33+4];
	ld.global.f32 	%f85, [%rd29+4];
	fma.rn.f32 	%f86, %f84, %f85, %f83;
	ld.global.f32 	%f87, [%rd33+8];
	ld.global.f32 	%f88, [%rd29+8];
	fma.rn.f32 	%f89, %f87, %f88, %f86;
	ld.global.f32 	%f90, [%rd33+12];
	ld.global.f32 	%f91, [%rd29+12];
	fma.rn.f32 	%f92, %f90, %f91, %f89;
	ld.global.f32 	%f93, [%rd33+16];
	ld.global.f32 	%f94, [%rd29+16];
	fma.rn.f32 	%f95, %f93, %f94, %f92;
	ld.global.f32 	%f96, [%rd33+20];
	ld.global.f32 	%f97, [%rd29+20];
	fma.rn.f32 	%f98, %f96, %f97, %f95;
	ld.global.f32 	%f99, [%rd33+24];
	ld.global.f32 	%f100, [%rd29+24];
	fma.rn.f32 	%f101, %f99, %f100, %f98;
	ld.global.f32 	%f102, [%rd33+28];
	ld.global.f32 	%f103, [%rd29+28];
	fma.rn.f32 	%f222, %f102, %f103, %f101;
	add.s32 	%r52, %r52, 8;
$L__BB14_9:
	setp.eq.s32 	%p7, %r14, 0;
	@%p7 bra 	$L__BB14_16;
	and.b32  	%r17, %r6, 3;
	setp.lt.u32 	%p8, %r14, 4;
	@%p8 bra 	$L__BB14_12;
	add.s32 	%r41, %r52, %r7;
	mul.wide.u32 	%rd34, %r41, 4;
	add.s64 	%rd35, %rd2, %rd34;
	ld.global.f32 	%f105, [%rd35];
	cvt.u64.u32 	%rd36, %r52;
	mul.wide.u32 	%rd37, %r52, 4;
	add.s64 	%rd38, %rd6, %rd37;
	ld.global.f32 	%f106, [%rd38];
	fma.rn.f32 	%f107, %f105, %f106, %f222;
	cvt.u64.u32 	%rd39, %r7;
	add.s64 	%rd40, %rd36, %rd39;
	shl.b64 	%rd41, %rd40, 2;
	add.s64 	%rd42, %rd2, %rd41;
	ld.global.f32 	%f108, [%rd42+4];
	ld.global.f32 	%f109, [%rd38+4];
	fma.rn.f32 	%f110, %f108, %f109, %f107;
	ld.global.f32 	%f111, [%rd42+8];
	ld.global.f32 	%f112, [%rd38+8];
	fma.rn.f32 	%f113, %f111, %f112, %f110;
	ld.global.f32 	%f114, [%rd42+12];
	ld.global.f32 	%f115, [%rd38+12];
	fma.rn.f32 	%f222, %f114, %f115, %f113;
	add.s32 	%r52, %r52, 4;
$L__BB14_12:
	setp.eq.s32 	%p9, %r17, 0;
	@%p9 bra 	$L__BB14_16;
	add.s32 	%r42, %r52, %r7;
	mul.wide.u32 	%rd43, %r42, 4;
	add.s64 	%rd44, %rd2, %rd43;
	ld.global.f32 	%f116, [%rd44];
	cvt.u64.u32 	%rd13, %r52;
	mul.wide.u32 	%rd45, %r52, 4;
	add.s64 	%rd14, %rd6, %rd45;
	ld.global.f32 	%f117, [%rd14];
	fma.rn.f32 	%f222, %f116, %f117, %f222;
	setp.eq.s32 	%p10, %r17, 1;
	@%p10 bra 	$L__BB14_16;
	cvt.u64.u32 	%rd46, %r7;
	add.s64 	%rd47, %rd13, %rd46;
	shl.b64 	%rd48, %rd47, 2;
	add.s64 	%rd15, %rd2, %rd48;
	ld.global.f32 	%f118, [%rd15+4];
	ld.global.f32 	%f119, [%rd14+4];
	fma.rn.f32 	%f222, %f118, %f119, %f222;
	setp.eq.s32 	%p11, %r17, 2;
	@%p11 bra 	$L__BB14_16;
	ld.global.f32 	%f120, [%rd15+8];
	ld.global.f32 	%f121, [%rd14+8];
	fma.rn.f32 	%f222, %f120, %f121, %f222;
$L__BB14_16:
	setp.lt.s32 	%p12, %r5, 0;
	st.global.f32 	[%rd5+32], %f222;
	mov.f32 	%f230, 0f00000000;
	@%p12 bra 	$L__BB14_30;
	and.b32  	%r20, %r6, 15;
	setp.lt.u32 	%p13, %r5, 15;
	mov.f32 	%f230, 0f00000000;
	mov.b32 	%r56, 0;
	@%p13 bra 	$L__BB14_20;
	and.b32  	%r56, %r6, -16;
	mov.f32 	%f230, 0f00000000;
	mov.b32 	%r54, 0;
$L__BB14_19:
	.pragma "nounroll";
	add.s32 	%r45, %r54, %r7;
	mul.wide.u32 	%rd49, %r45, 4;
	add.s64 	%rd50, %rd1, %rd49;
	ld.global.f32 	%f126, [%rd50];
	mul.wide.u32 	%rd51, %r54, 4;
	add.s64 	%rd52, %rd6, %rd51;
	ld.global.f32 	%f127, [%rd52];
	fma.rn.f32 	%f128, %f126, %f127, %f230;
	ld.global.f32 	%f129, [%rd50+4];
	ld.global.f32 	%f130, [%rd52+4];
	fma.rn.f32 	%f131, %f129, %f130, %f128;
	ld.global.f32 	%f132, [%rd50+8];
	ld.global.f32 	%f133, [%rd52+8];
	fma.rn.f32 	%f134, %f132, %f133, %f131;
	ld.global.f32 	%f135, [%rd50+12];
	ld.global.f32 	%f136, [%rd52+12];
	fma.rn.f32 	%f137, %f135, %f136, %f134;
	ld.global.f32 	%f138, [%rd50+16];
	ld.global.f32 	%f139, [%rd52+16];
	fma.rn.f32 	%f140, %f138, %f139, %f137;
	ld.global.f32 	%f141, [%rd50+20];
	ld.global.f32 	%f142, [%rd52+20];
	fma.rn.f32 	%f143, %f141, %f142, %f140;
	ld.global.f32 	%f144, [%rd50+24];
	ld.global.f32 	%f145, [%rd52+24];
	fma.rn.f32 	%f146, %f144, %f145, %f143;
	ld.global.f32 	%f147, [%rd50+28];
	ld.global.f32 	%f148, [%rd52+28];
	fma.rn.f32 	%f149, %f147, %f148, %f146;
	ld.global.f32 	%f150, [%rd50+32];
	ld.global.f32 	%f151, [%rd52+32];
	fma.rn.f32 	%f152, %f150, %f151, %f149;
	ld.global.f32 	%f153, [%rd50+36];
	ld.global.f32 	%f154, [%rd52+36];
	fma.rn.f32 	%f155, %f153, %f154, %f152;
	ld.global.f32 	%f156, [%rd50+40];
	ld.global.f32 	%f157, [%rd52+40];
	fma.rn.f32 	%f158, %f156, %f157, %f155;
	ld.global.f32 	%f159, [%rd50+44];
	ld.global.f32 	%f160, [%rd52+44];
	fma.rn.f32 	%f161, %f159, %f160, %f158;
	ld.global.f32 	%f162, [%rd50+48];
	ld.global.f32 	%f163, [%rd52+48];
	fma.rn.f32 	%f164, %f162, %f163, %f161;
	ld.global.f32 	%f165, [%rd50+52];
	ld.global.f32 	%f166, [%rd52+52];
	fma.rn.f32 	%f167, %f165, %f166, %f164;
	ld.global.f32 	%f168, [%rd50+56];
	ld.global.f32 	%f169, [%rd52+56];
	fma.rn.f32 	%f170, %f168, %f169, %f167;
	ld.global.f32 	%f171, [%rd50+60];
	ld.global.f32 	%f172, [%rd52+60];
	fma.rn.f32 	%f230, %f171, %f172, %f170;
	add.s32 	%r54, %r54, 16;
	setp.ne.s32 	%p14, %r54, %r56;
	@%p14 bra 	$L__BB14_19;
$L__BB14_20:
	setp.eq.s32 	%p15, %r20, 0;
	@%p15 bra 	$L__BB14_30;
	and.b32  	%r25, %r6, 7;
	setp.lt.u32 	%p16, %r20, 8;
	@%p16 bra 	$L__BB14_23;
	add.s32 	%r46, %r56, %r7;
	mul.wide.u32 	%rd53, %r46, 4;
	add.s64 	%rd54, %rd1, %rd53;
	ld.global.f32 	%f174, [%rd54];
	cvt.u64.u32 	%rd55, %r56;
	mul.wide.u32 	%rd56, %r56, 4;
	add.s64 	%rd57, %rd6, %rd56;
	ld.global.f32 	%f175, [%rd57];
	fma.rn.f32 	%f176, %f174, %f175, %f230;
	cvt.u64.u32 	%rd58, %r7;
	add.s64 	%rd59, %rd55, %rd58;
	shl.b64 	%rd60, %rd59, 2;
	add.s64 	%rd61, %rd1, %rd60;
	ld.global.f32 	%f177, [%rd61+4];
	ld.global.f32 	%f178, [%rd57+4];
	fma.rn.f32 	%f179, %f177, %f178, %f176;
	ld.global.f32 	%f180, [%rd61+8];
	ld.global.f32 	%f181, [%rd57+8];
	fma.rn.f32 	%f182, %f180, %f181, %f179;
	ld.global.f32 	%f183, [%rd61+12];
	ld.global.f32 	%f184, [%rd57+12];
	fma.rn.f32 	%f185, %f183, %f184, %f182;
	ld.global.f32 	%f186, [%rd61+16];
	ld.global.f32 	%f187, [%rd57+16];
	fma.rn.f32 	%f188, %f186, %f187, %f185;
	ld.global.f32 	%f189, [%rd61+20];
	ld.global.f32 	%f190, [%rd57+20];
	fma.rn.f32 	%f191, %f189, %f190, %f188;
	ld.global.f32 	%f192, [%rd61+24];
	ld.global.f32 	%f193, [%rd57+24];
	fma.rn.f32 	%f194, %f192, %f193, %f191;
	ld.global.f32 	%f195, [%rd61+28];
	ld.global.f32 	%f196, [%rd57+28];
	fma.rn.f32 	%f230, %f195, %f196, %f194;
	add.s32 	%r56, %r56, 8;
$L__BB14_23:
	setp.eq.s32 	%p17, %r25, 0;
	@%p17 bra 	$L__BB14_30;
	and.b32  	%r28, %r6, 3;
	setp.lt.u32 	%p18, %r25, 4;
	@%p18 bra 	$L__BB14_26;
	add.s32 	%r47, %r56, %r7;
	mul.wide.u32 	%rd62, %r47, 4;
	add.s64 	%rd63, %rd1, %rd62;
	ld.global.f32 	%f198, [%rd63];
	cvt.u64.u32 	%rd64, %r56;
	mul.wide.u32 	%rd65, %r56, 4;
	add.s64 	%rd66, %rd6, %rd65;
	ld.global.f32 	%f199, [%rd66];
	fma.rn.f32 	%f200, %f198, %f199, %f230;
	cvt.u64.u32 	%rd67, %r7;
	add.s64 	%rd68, %rd64, %rd67;
	shl.b64 	%rd69, %rd68, 2;
	add.s64 	%rd70, %rd1, %rd69;
	ld.global.f32 	%f201, [%rd70+4];
	ld.global.f32 	%f202, [%rd66+4];
	fma.rn.f32 	%f203, %f201, %f202, %f200;
	ld.global.f32 	%f204, [%rd70+8];
	ld.global.f32 	%f205, [%rd66+8];
	fma.rn.f32 	%f206, %f204, %f205, %f203;
	ld.global.f32 	%f207, [%rd70+12];
	ld.global.f32 	%f208, [%rd66+12];
	fma.rn.f32 	%f230, %f207, %f208, %f206;
	add.s32 	%r56, %r56, 4;
$L__BB14_26:
	setp.eq.s32 	%p19, %r28, 0;
	@%p19 bra 	$L__BB14_30;
	add.s32 	%r48, %r56, %r7;
	mul.wide.u32 	%rd71, %r48, 4;
	add.s64 	%rd72, %rd1, %rd71;
	ld.global.f32 	%f209, [%rd72];
	cvt.u64.u32 	%rd16, %r56;
	mul.wide.u32 	%rd73, %r56, 4;
	add.s64 	%rd17, %rd6, %rd73;
	ld.global.f32 	%f210, [%rd17];
	fma.rn.f32 	%f230, %f209, %f210, %f230;
	setp.eq.s32 	%p20, %r28, 1;
	@%p20 bra 	$L__BB14_30;
	cvt.u64.u32 	%rd74, %r7;
	add.s64 	%rd75, %rd16, %rd74;
	shl.b64 	%rd76, %rd75, 2;
	add.s64 	%rd18, %rd1, %rd76;
	ld.global.f32 	%f211, [%rd18+4];
	ld.global.f32 	%f212, [%rd17+4];
	fma.rn.f32 	%f230, %f211, %f212, %f230;
	setp.eq.s32 	%p21, %r28, 2;
	@%p21 bra 	$L__BB14_30;
	ld.global.f32 	%f213, [%rd18+8];
	ld.global.f32 	%f214, [%rd17+8];
	fma.rn.f32 	%f230, %f213, %f214, %f230;
$L__BB14_30:
	st.global.f32 	[%rd5+36], %f230;
	add.s32 	%r49, %r49, %r3;
	setp.lt.s32 	%p22, %r49, %r32;
	@%p22 bra 	$L__BB14_2;
$L__BB14_31:
	ret;

}
	// .globl	_Z11build_facesiP6Face_t
.visible .entry _Z11build_facesiP6Face_t(
	.param .u32 _Z11build_facesiP6Face_t_param_0,
	.param .u64 .ptr .align 1 _Z11build_facesiP6Face_t_param_1
)
{
	.reg .pred 	%p<12>;
	.reg .b32 	%r<49>;
	.reg .b64 	%rd<12>;

	ld.param.u32 	%r17, [_Z11build_facesiP6Face_t_param_0];
	ld.param.u64 	%rd3, [_Z11build_facesiP6Face_t_param_1];
	cvta.to.global.u64 	%rd1, %rd3;
	mov.u32 	%r18, %ctaid.x;
	mov.u32 	%r19, %ntid.x;
	mov.u32 	%r20, %tid.x;
	mad.lo.s32 	%r46, %r18, %r19, %r20;
	mov.u32 	%r21, %nctaid.x;
	mul.lo.s32 	%r2, %r19, %r21;
	setp.ge.s32 	%p1, %r46, %r17;
	@%p1 bra 	$L__BB15_8;
	add.s32 	%r3, %r17, -1;
	add.s32 	%r22, %r46, %r2;
	max.s32 	%r23, %r17, %r22;
	setp.lt.s32 	%p2, %r22, %r17;
	selp.u32 	%r24, 1, 0, %p2;
	add.s32 	%r25, %r22, %r24;
	sub.s32 	%r26, %r23, %r25;
	div.u32 	%r27, %r26, %r2;
	add.s32 	%r4, %r27, %r24;
	and.b32  	%r28, %r4, 3;
	setp.eq.s32 	%p3, %r28, 3;
	@%p3 bra 	$L__BB15_5;
	add.s32 	%r45, %r46, 1;
	add.s64 	%rd2, %rd1, 4;
	add.s32 	%r29, %r4, 1;
	and.b32  	%r30, %r29, 3;
	neg.s32 	%r44, %r30;
$L__BB15_3:
	.pragma "nounroll";
	add.s32 	%r31, %r45, -1;
	mul.wide.s32 	%rd4, %r46, 12;
	add.s64 	%rd5, %rd2, %rd4;
	setp.lt.s32 	%p4, %r31, %r3;
	selp.b32 	%r32, %r45, 0, %p4;
	st.global.u32 	[%rd5+-4], %r31;
	st.global.u32 	[%rd5], %r32;
	add.s32 	%r46, %r46, %r2;
	add.s32 	%r45, %r45, %r2;
	add.s32 	%r44, %r44, 1;
	setp.ne.s32 	%p5, %r44, 0;
	@%p5 bra 	$L__BB15_3;
	add.s32 	%r46, %r45, -1;
$L__BB15_5:
	setp.lt.u32 	%p6, %r4, 3;
	@%p6 bra 	$L__BB15_8;
	mul.wide.s32 	%rd8, %r2, 12;
$L__BB15_7:
	setp.lt.s32 	%p7, %r46, %r3;
	add.s32 	%r33, %r46, 1;
	selp.b32 	%r34, %r33, 0, %p7;
	mul.wide.s32 	%rd6, %r46, 12;
	add.s64 	%rd7, %rd1, %rd6;
	st.global.u32 	[%rd7], %r46;
	st.global.u32 	[%rd7+4], %r34;
	add.s32 	%r35, %r46, %r2;
	setp.lt.s32 	%p8, %r35, %r3;
	add.s32 	%r36, %r33, %r2;
	selp.b32 	%r37, %r36, 0, %p8;
	add.s64 	%rd9, %rd7, %rd8;
	st.global.u32 	[%rd9], %r35;
	st.global.u32 	[%rd9+4], %r37;
	add.s32 	%r38, %r35, %r2;
	setp.lt.s32 	%p9, %r38, %r3;
	add.s32 	%r39, %r36, %r2;
	selp.b32 	%r40, %r39, 0, %p9;
	add.s64 	%rd10, %rd9, %rd8;
	st.global.u32 	[%rd10], %r38;
	st.global.u32 	[%rd10+4], %r40;
	add.s32 	%r41, %r38, %r2;
	setp.lt.s32 	%p10, %r41, %r3;
	add.s32 	%r42, %r39, %r2;
	selp.b32 	%r43, %r42, 0, %p10;
	add.s64 	%rd11, %rd10, %rd8;
	st.global.u32 	[%rd11], %r41;
	st.global.u32 	[%rd11+4], %r43;
	add.s32 	%r46, %r41, %r2;
	setp.lt.s32 	%p11, %r46, %r17;
	@%p11 bra 	$L__BB15_7;
$L__BB15_8:
	ret;

}
	// .globl	_Z16calculate_fluxesiP6Face_tPK9Element_t
.visible .entry _Z16calculate_fluxesiP6Face_tPK9Element_t(
	.param .u32 _Z16calculate_fluxesiP6Face_tPK9Element_t_param_0,
	.param .u64 .ptr .align 1 _Z16calculate_fluxesiP6Face_tPK9Element_t_param_1,
	.param .u64 .ptr .align 1 _Z16calculate_fluxesiP6Face_tPK9Element_t_param_2
)
{
	.reg .pred 	%p<22>;
	.reg .b32 	%r<41>;
	.reg .b32 	%f<51>;
	.reg .b64 	%rd<34>;

	ld.param.u32 	%r12, [_Z16calculate_fluxesiP6Face_tPK9Element_t_param_0];
	ld.param.u64 	%rd4, [_Z16calculate_fluxesiP6Face_tPK9Element_t_param_1];
	ld.param.u64 	%rd5, [_Z16calculate_fluxesiP6Face_tPK9Element_t_param_2];
	cvta.to.global.u64 	%rd1, %rd5;
	cvta.to.global.u64 	%rd2, %rd4;
	mov.u32 	%r13, %ctaid.x;
	mov.u32 	%r14, %ntid.x;
	mov.u32 	%r15, %tid.x;
	mad.lo.s32 	%r39, %r13, %r14, %r15;
	mov.u32 	%r16, %nctaid.x;
	mul.lo.s32 	%r2, %r14, %r16;
	setp.ge.s32 	%p1, %r39, %r12;
	@%p1 bra 	$L__BB16_7;
	add.s32 	%r17, %r39, %r2;
	max.s32 	%r18, %r12, %r17;
	setp.lt.s32 	%p2, %r17, %r12;
	selp.u32 	%r19, 1, 0, %p2;
	add.s32 	%r20, %r17, %r19;
	sub.s32 	%r21, %r18, %r20;
	div.u32 	%r22, %r21, %r2;
	add.s32 	%r3, %r22, %r19;
	and.b32  	%r23, %r3, 3;
	setp.eq.s32 	%p3, %r23, 3;
	@%p3 bra 	$L__BB16_4;
	add.s64 	%rd3, %rd2, 4;
	add.s32 	%r24, %r3, 1;
	and.b32  	%r25, %r24, 3;
	neg.s32 	%r37, %r25;
$L__BB16_3:
	.pragma "nounroll";
	mul.wide.s32 	%rd6, %r39, 12;
	add.s64 	%rd7, %rd3, %rd6;
	ld.global.u32 	%r26, [%rd7+-4];
	mul.wide.s32 	%rd8, %r26, 64;
	add.s64 	%rd9, %rd1, %rd8;
	ld.global.f32 	%f1, [%rd9+36];
	ld.global.u32 	%r27, [%rd7];
	mul.wide.s32 	%rd10, %r27, 64;
	add.s64 	%rd11, %rd1, %rd10;
	ld.global.f32 	%f2, [%rd11+32];
	setp.lt.f32 	%p4, %f1, 0f00000000;
	setp.gt.f32 	%p5, %f2, 0f00000000;
	add.f32 	%f4, %f1, %f2;
	mul.f32 	%f5, %f4, 0f3F000000;
	setp.gt.f32 	%p6, %f1, 0f00000000;
	selp.f32 	%f6, %f1, %f2, %p6;
	selp.f32 	%f7, %f5, %f6, %p5;
	selp.f32 	%f8, %f7, %f6, %p4;
	mul.f32 	%f9, %f8, 0f3F000000;
	mul.f32 	%f10, %f8, %f9;
	st.global.f32 	[%rd7+4], %f10;
	add.s32 	%r39, %r39, %r2;
	add.s32 	%r37, %r37, 1;
	setp.ne.s32 	%p7, %r37, 0;
	@%p7 bra 	$L__BB16_3;
$L__BB16_4:
	setp.lt.u32 	%p8, %r3, 3;
	@%p8 bra 	$L__BB16_7;
	mul.wide.s32 	%rd18, %r2, 12;
	shl.b32 	%r36, %r2, 2;
$L__BB16_6:
	mul.wide.s32 	%rd12, %r39, 12;
	add.s64 	%rd13, %rd2, %rd12;
	ld.global.u32 	%r28, [%rd13];
	mul.wide.s32 	%rd14, %r28, 64;
	add.s64 	%rd15, %rd1, %rd14;
	ld.global.f32 	%f11, [%rd15+36];
	ld.global.u32 	%r29, [%rd13+4];
	mul.wide.s32 	%rd16, %r29, 64;
	add.s64 	%rd17, %rd1, %rd16;
	ld.global.f32 	%f12, [%rd17+32];
	setp.lt.f32 	%p9, %f11, 0f00000000;
	setp.gt.f32 	%p10, %f12, 0f00000000;
	add.f32 	%f14, %f11, %f12;
	mul.f32 	%f15, %f14, 0f3F000000;
	setp.gt.f32 	%p11, %f11, 0f00000000;
	selp.f32 	%f16, %f11, %f12, %p11;
	selp.f32 	%f17, %f15, %f16, %p10;
	selp.f32 	%f18, %f17, %f16, %p9;
	mul.f32 	%f19, %f18, 0f3F000000;
	mul.f32 	%f20, %f18, %f19;
	st.global.f32 	[%rd13+8], %f20;
	add.s64 	%rd19, %rd13, %rd18;
	ld.global.u32 	%r30, [%rd19];
	mul.wide.s32 	%rd20, %r30, 64;
	add.s64 	%rd21, %rd1, %rd20;
	ld.global.f32 	%f21, [%rd21+36];
	ld.global.u32 	%r31, [%rd19+4];
	mul.wide.s32 	%rd22, %r31, 64;
	add.s64 	%rd23, %rd1, %rd22;
	ld.global.f32 	%f22, [%rd23+32];
	setp.lt.f32 	%p12, %f21, 0f00000000;
	setp.gt.f32 	%p13, %f22, 0f00000000;
	add.f32 	%f24, %f21, %f22;
	mul.f32 	%f25, %f24, 0f3F000000;
	setp.gt.f32 	%p14, %f21, 0f00000000;
	selp.f32 	%f26, %f21, %f22, %p14;
	selp.f32 	%f27, %f25, %f26, %p13;
	selp.f32 	%f28, %f27, %f26, %p12;
	mul.f32 	%f29, %f28, 0f3F000000;
	mul.f32 	%f30, %f28, %f29;
	st.global.f32 	[%rd19+8], %f30;
	add.s64 	%rd24, %rd19, %rd18;
	ld.global.u32 	%r32, [%rd24];
	mul.wide.s32 	%rd25, %r32, 64;
	add.s64 	%rd26, %rd1, %rd25;
	ld.global.f32 	%f31, [%rd26+36];
	ld.global.u32 	%r33, [%rd24+4];
	mul.wide.s32 	%rd27, %r33, 64;
	add.s64 	%rd28, %rd1, %rd27;
	ld.global.f32 	%f32, [%rd28+32];
	setp.lt.f32 	%p15, %f31, 0f00000000;
	setp.gt.f32 	%p16, %f32, 0f00000000;
	add.f32 	%f34, %f31, %f32;
	mul.f32 	%f35, %f34, 0f3F000000;
	setp.gt.f32 	%p17, %f31, 0f00000000;
	selp.f32 	%f36, %f31, %f32, %p17;
	selp.f32 	%f37, %f35, %f36, %p16;
	selp.f32 	%f38, %f37, %f36, %p15;
	mul.f32 	%f39, %f38, 0f3F000000;
	mul.f32 	%f40, %f38, %f39;
	st.global.f32 	[%rd24+8], %f40;
	add.s64 	%rd29, %rd24, %rd18;
	ld.global.u32 	%r34, [%rd29];
	mul.wide.s32 	%rd30, %r34, 64;
	add.s64 	%rd31, %rd1, %rd30;
	ld.global.f32 	%f41, [%rd31+36];
	ld.global.u32 	%r35, [%rd29+4];
	mul.wide.s32 	%rd32, %r35, 64;
	add.s64 	%rd33, %rd1, %rd32;
	ld.global.f32 	%f42, [%rd33+32];
	setp.lt.f32 	%p18, %f41, 0f00000000;
	setp.gt.f32 	%p19, %f42, 0f00000000;
	add.f32 	%f44, %f41, %f42;
	mul.f32 	%f45, %f44, 0f3F000000;
	setp.gt.f32 	%p20, %f41, 0f00000000;
	selp.f32 	%f46, %f41, %f42, %p20;
	selp.f32 	%f47, %f45, %f46, %p19;
	selp.f32 	%f48, %f47, %f46, %p18;
	mul.f32 	%f49, %f48, 0f3F000000;
	mul.f32 	%f50, %f48, %f49;
	st.global.f32 	[%rd29+8], %f50;
	add.s32 	%r39, %r36, %r39;
	setp.lt.s32 	%p21, %r39, %r12;
	@%p21 bra 	$L__BB16_6;
$L__BB16_7:
	ret;

}
	// .globl	_Z21compute_dg_derivativeiP9Element_tPK6Face_tPKfS5_S5_S5_
.visible .entry _Z21compute_dg_derivativeiP9Element_tPK6Face_tPKfS5_S5_S5_(
	.param .u32 _Z21compute_dg_derivativeiP9Element_tPK6Face_tPKfS5_S5_S5__param_0,
	.param .u64 .ptr .align 1 _Z21compute_dg_derivativeiP9Element_tPK6Face_tPKfS5_S5_S5__param_1,
	.param .u64 .ptr .align 1 _Z21compute_dg_derivativeiP9Element_tPK6Face_tPKfS5_S5_S5__param_2,
	.param .u64 .ptr .align 1 _Z21compute_dg_derivativeiP9Element_tPK6Face_tPKfS5_S5_S5__param_3,
	.param .u64 .ptr .align 1 _Z21compute_dg_derivativeiP9Element_tPK6Face_tPKfS5_S5_S5__param_4,
	.param .u64 .ptr .align 1 _Z21compute_dg_derivativeiP9Element_tPK6Face_tPKfS5_S5_S5__param_5,
	.param .u64 .ptr .align 1 _Z21compute_dg_derivativeiP9Element_tPK6Face_tPKfS5_S5_S5__param_6
)
{
	.reg .pred 	%p<12>;
	.reg .b32 	%r<53>;
	.reg .b32 	%f<58>;
	.reg .b64 	%rd<48>;

	ld.param.u32 	%r23, [_Z21compute_dg_derivativeiP9Element_tPK6Face_tPKfS5_S5_S5__param_0];
	ld.param.u64 	%rd17, [_Z21compute_dg_derivativeiP9Element_tPK6Face_tPKfS5_S5_S5__param_2];
	ld.param.u64 	%rd18, [_Z21compute_dg_derivativeiP9Element_tPK6Face_tPKfS5_S5_S5__param_3];
	ld.param.u64 	%rd21, [_Z21compute_dg_derivativeiP9Element_tPK6Face_tPKfS5_S5_S5__param_4];
	ld.param.u64 	%rd19, [_Z21compute_dg_derivativeiP9Element_tPK6Face_tPKfS5_S5_S5__param_5];
	ld.param.u64 	%rd20, [_Z21compute_dg_derivativeiP9Element_tPK6Face_tPKfS5_S5_S5__param_6];
	cvta.to.global.u64 	%rd1, %rd21;
	mov.u32 	%r24, %ctaid.x;
	mov.u32 	%r1, %ntid.x;
	mov.u32 	%r25, %tid.x;
	mad.lo.s32 	%r47, %r24, %r1, %r25;
	setp.ge.s32 	%p1, %r47, %r23;
	@%p1 bra 	$L__BB17_16;
	cvta.to.global.u64 	%rd2, %rd17;
	add.s64 	%rd3, %rd1, 8;
	mov.u32 	%r26, %nctaid.x;
	mul.lo.s32 	%r3, %r1, %r26;
	cvta.to.global.u64 	%rd4, %rd19;
	cvta.to.global.u64 	%rd5, %rd20;
	cvta.to.global.u64 	%rd6, %rd18;
$L__BB17_2:
	ld.param.u64 	%rd46, [_Z21compute_dg_derivativeiP9Element_tPK6Face_tPKfS5_S5_S5__param_1];
	cvta.to.global.u64 	%rd22, %rd46;
	mul.wide.s32 	%rd23, %r47, 64;
	add.s64 	%rd7, %rd22, %rd23;
	ld.global.u32 	%r5, [%rd7];
	add.s32 	%r6, %r5, 1;
	mad.lo.s32 	%r7, %r5, %r5, %r5;
	ld.global.u64 	%rd24, [%rd7+40];
	cvta.to.global.u64 	%rd8, %rd24;
	setp.lt.s32 	%p2, %r5, 0;
	@%p2 bra 	$L__BB17_15;
	ld.global.u64 	%rd25, [%rd7+48];
	and.b32  	%r8, %r6, -4;
	add.s32 	%r28, %r6, %r5;
	mul.lo.s32 	%r29, %r7, %r28;
	mul.hi.s32 	%r30, %r29, 715827883;
	shr.u32 	%r31, %r30, 31;
	add.s32 	%r9, %r30, %r31;
	cvta.to.global.u64 	%rd9, %rd25;
	mov.b32 	%r48, 0;
$L__BB17_4:
	mov.u32 	%r11, %r48;
	setp.lt.u32 	%p3, %r5, 3;
	mul.wide.u32 	%rd26, %r11, 4;
	add.s64 	%rd10, %rd9, %rd26;
	mov.b32 	%r51, 0;
	st.global.u32 	[%rd10], %r51;
	mad.lo.s32 	%r49, %r11, %r6, %r9;
	mov.f32 	%f57, 0f00000000;
	@%p3 bra 	$L__BB17_7;
	and.b32  	%r33, %r6, -4;
	neg.s32 	%r50, %r33;
	add.s64 	%rd47, %rd8, 8;
	mov.f32 	%f57, 0f00000000;
$L__BB17_6:
	mul.wide.s32 	%rd27, %r49, 4;
	add.s64 	%rd28, %rd3, %rd27;
	ld.global.f32 	%f8, [%rd28+-8];
	ld.global.f32 	%f9, [%rd47+-8];
	mul.f32 	%f10, %f8, %f9;
	mul.f32 	%f11, %f9, %f10;
	fma.rn.f32 	%f12, %f11, 0f3F000000, %f57;
	st.global.f32 	[%rd10], %f12;
	ld.global.f32 	%f13, [%rd28+-4];
	ld.global.f32 	%f14, [%rd47+-4];
	mul.f32 	%f15, %f13, %f14;
	mul.f32 	%f16, %f14, %f15;
	fma.rn.f32 	%f17, %f16, 0f3F000000, %f12;
	st.global.f32 	[%rd10], %f17;
	ld.global.f32 	%f18, [%rd28];
	ld.global.f32 	%f19, [%rd47];
	mul.f32 	%f20, %f18, %f19;
	mul.f32 	%f21, %f19, %f20;
	fma.rn.f32 	%f22, %f21, 0f3F000000, %f17;
	st.global.f32 	[%rd10], %f22;
	ld.global.f32 	%f23, [%rd28+4];
	ld.global.f32 	%f24, [%rd47+4];
	mul.f32 	%f25, %f23, %f24;
	mul.f32 	%f26, %f24, %f25;
	fma.rn.f32 	%f57, %f26, 0f3F000000, %f22;
	st.global.f32 	[%rd10], %f57;
	add.s32 	%r50, %r50, 4;
	add.s32 	%r49, %r49, 4;
	add.s64 	%rd47, %rd47, 16;
	setp.ne.s32 	%p4, %r50, 0;
	mov.u32 	%r51, %r8;
	@%p4 bra 	$L__BB17_6;
$L__BB17_7:
	and.b32  	%r34, %r6, 3;
	setp.eq.s32 	%p5, %r34, 0;
	@%p5 bra 	$L__BB17_11;
	and.b32  	%r35, %r6, 3;
	setp.eq.s32 	%p6, %r35, 1;
	mad.lo.s32 	%r36, %r11, %r6, %r9;
	add.s32 	%r37, %r36, %r51;
	mul.wide.s32 	%rd29, %r37, 4;
	add.s64 	%rd14, %rd1, %rd29;
	ld.global.f32 	%f27, [%rd14];
	mul.wide.u32 	%rd30, %r51, 4;
	add.s64 	%rd15, %rd8, %rd30;
	ld.global.f32 	%f28, [%rd15];
	mul.f32 	%f29, %f27, %f28;
	mul.f32 	%f30, %f28, %f29;
	fma.rn.f32 	%f4, %f30, 0f3F000000, %f57;
	st.global.f32 	[%rd10], %f4;
	@%p6 bra 	$L__BB17_11;
	and.b32  	%r38, %r6, 3;
	setp.eq.s32 	%p7, %r38, 2;
	ld.global.f32 	%f31, [%rd14+4];
	ld.global.f32 	%f32, [%rd15+4];
	mul.f32 	%f33, %f31, %f32;
	mul.f32 	%f34, %f32, %f33;
	fma.rn.f32 	%f5, %f34, 0f3F000000, %f4;
	st.global.f32 	[%rd10], %f5;
	@%p7 bra 	$L__BB17_11;
	ld.global.f32 	%f35, [%rd14+8];
	ld.global.f32 	%f36, [%rd15+8];
	mul.f32 	%f37, %f35, %f36;
	mul.f32 	%f38, %f36, %f37;
	fma.rn.f32 	%f39, %f38, 0f3F000000, %f5;
	st.global.f32 	[%rd10], %f39;
$L__BB17_11:
	add.s32 	%r48, %r11, 1;
	setp.ne.s32 	%p8, %r11, %r5;
	@%p8 bra 	$L__BB17_4;
	ld.global.u32 	%r39, [%rd7];
	setp.lt.s32 	%p9, %r39, 0;
	@%p9 bra 	$L__BB17_15;
	shr.u32 	%r41, %r7, 31;
	add.s32 	%r42, %r7, %r41;
	shr.s32 	%r10, %r42, 1;
	mov.b32 	%r52, 0;
$L__BB17_14:
	ld.global.u32 	%r43, [%rd7+12];
	mul.wide.s32 	%rd31, %r43, 12;
	add.s64 	%rd32, %rd2, %rd31;
	ld.global.f32 	%f40, [%rd32+8];
	add.s32 	%r44, %r52, %r10;
	mul.wide.s32 	%rd33, %r44, 4;
	add.s64 	%rd34, %rd4, %rd33;
	ld.global.f32 	%f41, [%rd34];
	mul.f32 	%f42, %f40, %f41;
	ld.global.u32 	%r45, [%rd7+16];
	mul.wide.s32 	%rd35, %r45, 12;
	add.s64 	%rd36, %rd2, %rd35;
	ld.global.f32 	%f43, [%rd36+8];
	add.s64 	%rd37, %rd5, %rd33;
	ld.global.f32 	%f44, [%rd37];
	mul.f32 	%f45, %f43, %f44;
	sub.f32 	%f46, %f42, %f45;
	add.s64 	%rd38, %rd6, %rd33;
	ld.global.f32 	%f47, [%rd38];
	div.rn.f32 	%f48, %f46, %f47;
	ld.global.u64 	%rd39, [%rd7+48];
	cvta.to.global.u64 	%rd40, %rd39;
	mul.wide.u32 	%rd41, %r52, 4;
	add.s64 	%rd42, %rd40, %rd41;
	ld.global.f32 	%f49, [%rd42];
	add.f32 	%f50, %f49, %f48;
	st.global.f32 	[%rd42], %f50;
	ld.global.f32 	%f51, [%rd7+28];
	mov.f32 	%f52, 0f40000000;
	div.rn.f32 	%f53, %f52, %f51;
	ld.global.u64 	%rd43, [%rd7+48];
	cvta.to.global.u64 	%rd44, %rd43;
	add.s64 	%rd45, %rd44, %rd41;
	ld.global.f32 	%f54, [%rd45];
	mul.f32 	%f55, %f53, %f54;
	st.global.f32 	[%rd45], %f55;
	add.s32 	%r21, %r52, 1;
	ld.global.u32 	%r46, [%rd7];
	setp.lt.s32 	%p10, %r52, %r46;
	mov.u32 	%r52, %r21;
	@%p10 bra 	$L__BB17_14;
$L__BB17_15:
	add.s32 	%r47, %r47, %r3;
	setp.lt.s32 	%p11, %r47, %r23;
	@%p11 bra 	$L__BB17_2;
$L__BB17_16:
	ret;

}


// ===== COMPILED SASS (sm_100) =====

	.target	sm_100

	.elftype	@"ET_EXEC"


//--------------------- .note.nv.tkinfo           --------------------------
	.section	.note.nv.tkinfo,"",@"SHT_NOTE"
	.sectionflags	@"SHF_NOTE_NV_TKINFO"
	.tkinfo
        /*0018*/ 	.word	0x00000002
        /*0030*/ 	.string	""
        /*0030*/ 	.string	"ptxas"
        /*0030*/ 	.string	"Cuda compilation tools, release 13.0, V13.0.88"
        /*0030*/ 	.string	"Build cuda_13.0.r13.0/compiler.36424714_0"
        /*0030*/ 	.string	"-arch sm_100 -m 64 "



//--------------------- .note.nv.cuinfo           --------------------------
	.section	.note.nv.cuinfo,"",@"SHT_NOTE"
	.sectionflags	@"SHF_NOTE_NV_CUINFO"
        /*0018*/ 	.short	0x0002
        /*001a*/ 	.short	0x0064
        /*001c*/ 	.short	0x0082
	.zero		2


//--------------------- .nv.info                  --------------------------
	.section	.nv.info,"",@"SHT_CUDA_INFO"
	.align	4


	//----- nvinfo : EIATTR_REGCOUNT
	.align		4
        /*0000*/ 	.byte	0x04, 0x2f
        /*0002*/ 	.short	(.L_2 - .L_1)
	.align		4
.L_1:
        /*0004*/ 	.word	index@(_Z33chebyshev_gauss_nodes_and_weightsiPfS_)
        /*0008*/ 	.word	0x00000014


	//----- nvinfo : EIATTR_FRAME_SIZE
	.align		4
.L_2:
        /*000c*/ 	.byte	0x04, 0x11
        /*000e*/ 	.short	(.L_4 - .L_3)
	.align		4
.L_3:
        /*0010*/ 	.word	index@($__internal_9_$__cuda_sm3x_div_rn_noftz_f32_slowpath)
        /*0014*/ 	.word	0x00000020


	//----- nvinfo : EIATTR_FRAME_SIZE
	.align		4
.L_4:
        /*0018*/ 	.byte	0x04, 0x11
        /*001a*/ 	.short	(.L_6 - .L_5)
	.align		4
.L_5:
        /*001c*/ 	.word	index@(_Z33chebyshev_gauss_nodes_and_weightsiPfS_)
        /*0020*/ 	.word	0x00000020


	//----- nvinfo : EIATTR_REGCOUNT
	.align		4
.L_6:
        /*0024*/ 	.byte	0x04, 0x2f
        /*0026*/ 	.short	(.L_8 - .L_7)
	.align		4
.L_7:
        /*0028*/ 	.word	index@(_Z29calculate_barycentric_weightsiPKfPf)
        /*002c*/ 	.word	0x00000020


	//----- nvinfo : EIATTR_FRAME_SIZE
	.align		4
.L_8:
        /*0030*/ 	.byte	0x04, 0x11
        /*0032*/ 	.short	(.L_10 - .L_9)
	.align		4
.L_9:
        /*0034*/ 	.word	index@($__internal_8_$__cuda_sm20_rcp_rn_f32_slowpath)
        /*0038*/ 	.word	0x00000000


	//----- nvinfo : EIATTR_FRAME_SIZE
	.align		4
.L_10:
        /*003c*/ 	.byte	0x04, 0x11
        /*003e*/ 	.short	(.L_12 - .L_11)
	.align		4
.L_11:
        /*0040*/ 	.word	index@(_Z29calculate_barycentric_weightsiPKfPf)
        /*0044*/ 	.word	0x00000000


	//----- nvinfo : EIATTR_REGCOUNT
	.align		4
.L_12:
        /*0048*/ 	.byte	0x04, 0x2f
        /*004a*/ 	.short	(.L_14 - .L_13)
	.align		4
.L_13:
        /*004c*/ 	.word	index@(_Z32lagrange_integrating_polynomialsfiPKfS0_Pf)
        /*0050*/ 	.word	0x0000001e


	//----- nvinfo : EIATTR_FRAME_SIZE
	.align		4
.L_14:
        /*0054*/ 	.byte	0x04, 0x11
        /*0056*/ 	.short	(.L_16 - .L_15)
	.align		4
.L_15:
        /*0058*/ 	.word	index@($__internal_7_$__cuda_sm3x_div_rn_noftz_f32_slowpath)
        /*005c*/ 	.word	0x00000000


	//----- nvinfo : EIATTR_FRAME_SIZE
	.align		4
.L_16:
        /*0060*/ 	.byte	0x04, 0x11
        /*0062*/ 	.short	(.L_18 - .L_17)
	.align		4
.L_17:
        /*0064*/ 	.word	index@(_Z32lagrange_integrating_polynomialsfiPKfS0_Pf)
        /*0068*/ 	.word	0x00000000


	//----- nvinfo : EIATTR_REGCOUNT
	.align		4
.L_18:
        /*006c*/ 	.byte	0x04, 0x2f
        /*006e*/ 	.short	(.L_20 - .L_19)
	.align		4
.L_19:
        /*0070*/ 	.word	index@(_Z42normalize_lagrange_integrating_polynomialsiPf)
        /*0074*/ 	.word	0x0000001f


	//----- nvinfo : EIATTR_FRAME_SIZE
	.align		4
.L_20:
        /*0078*/ 	.byte	0x04, 0x11
        /*007a*/ 	.short	(.L_22 - .L_21)
	.align		4
.L_21:
        /*007c*/ 	.word	index@($__internal_6_$__cuda_sm3x_div_rn_noftz_f32_slowpath)
        /*0080*/ 	.word	0x00000000


	//----- nvinfo : EIATTR_FRAME_SIZE
	.align		4
.L_22:
        /*0084*/ 	.byte	0x04, 0x11
        /*0086*/ 	.short	(.L_24 - .L_23)
	.align		4
.L_23:
        /*0088*/ 	.word	index@(_Z42normalize_lagrange_integrating_polynomialsiPf)
        /*008c*/ 	.word	0x00000000


	//----- nvinfo : EIATTR_REGCOUNT
	.align		4
.L_24:
        /*0090*/ 	.byte	0x04, 0x2f
        /*0092*/ 	.short	(.L_26 - .L_25)
	.align		4
.L_25:
        /*0094*/ 	.word	index@(_Z30polynomial_derivative_matricesiPKfS0_Pf)
        /*0098*/ 	.word	0x00000021


	//----- nvinfo : EIATTR_FRAME_SIZE
	.align		4
.L_26:
        /*009c*/ 	.byte	0x04, 0x11
        /*009e*/ 	.short	(.L_28 - .L_27)
	.align		4
.L_27:
        /*00a0*/ 	.word	index@($__internal_5_$__cuda_sm3x_div_rn_noftz_f32_slowpath)
        /*00a4*/ 	.word	0x00000000


	//----- nvinfo : EIATTR_FRAME_SIZE
	.align		4
.L_28:
        /*00a8*/ 	.byte	0x04, 0x11
        /*00aa*/ 	.short	(.L_30 - .L_29)
	.align		4
.L_29:
        /*00ac*/ 	.word	index@(_Z30polynomial_derivative_matricesiPKfS0_Pf)
        /*00b0*/ 	.word	0x00000000


	//----- nvinfo : EIATTR_REGCOUNT
	.align		4
.L_30:
        /*00b4*/ 	.byte	0x04, 0x2f
        /*00b6*/ 	.short	(.L_32 - .L_31)
	.align		4
.L_31:
        /*00b8*/ 	.word	index@(_Z39polynomial_derivative_matrices_diagonaliPf)
        /*00bc*/ 	.word	0x00000018


	//----- nvinfo : EIATTR_FRAME_SIZE
	.align		4
.L_32:
        /*00c0*/ 	.byte	0x04, 0x11
        /*00c2*/ 	.short	(.L_34 - .L_33)
	.align		4
.L_33:
        /*00c4*/ 	.word	index@(_Z39polynomial_derivative_matrices_diagonaliPf)
        /*00c8*/ 	.word	0x00000000


	//----- nvinfo : EIATTR_REGCOUNT
	.align		4
.L_34:
        /*00cc*/ 	.byte	0x04, 0x2f
        /*00ce*/ 	.short	(.L_36 - .L_35)
	.align		4
.L_35:
        /*00d0*/ 	.word	index@(_Z34polynomial_derivative_matrices_hatiPKfS0_Pf)
        /*00d4*/ 	.word	0x00000022


	//----- nvinfo : EIATTR_FRAME_SIZE
	.align		4
.L_36:
        /*00d8*/ 	.byte	0x04, 0x11
        /*00da*/ 	.short	(.L_38 - .L_37)
	.align		4
.L_37:
        /*00dc*/ 	.word	index@($__internal_4_$__cuda_sm3x_div_rn_noftz_f32_slowpath)
        /*00e0*/ 	.word	0x00000000


	//----- nvinfo : EIATTR_FRAME_SIZE
	.align		4
.L_38:
        /*00e4*/ 	.byte	0x04, 0x11
        /*00e6*/ 	.short	(.L_40 - .L_39)
	.align		4
.L_39:
        /*00e8*/ 	.word	index@(_Z34polynomial_derivative_matrices_hatiPKfS0_Pf)
        /*00ec*/ 	.word	0x00000000


	//----- nvinfo : EIATTR_REGCOUNT
	.align		4
.L_40:
        /*00f0*/ 	.byte	0x04, 0x2f
        /*00f2*/ 	.short	(.L_42 - .L_41)
	.align		4
.L_41:
        /*00f4*/ 	.word	index@(_Z29create_interpolation_matricesiiPKfS0_Pf)
        /*00f8*/ 	.word	0x00000020


	//----- nvinfo : EIATTR_FRAME_SIZE
	.align		4
.L_42:
        /*00fc*/ 	.byte	0x04, 0x11
        /*00fe*/ 	.short	(.L_44 - .L_43)
	.align		4
.L_43:
        /*0100*/ 	.word	index@($__internal_3_$__cuda_sm3x_div_rn_noftz_f32_slowpath)
        /*0104*/ 	.word	0x00000000


	//----- nvinfo : EIATTR_FRAME_SIZE
	.align		4
.L_44:
        /*0108*/ 	.byte	0x04, 0x11
        /*010a*/ 	.short	(.L_46 - .L_45)
	.align		4
.L_45:
        /*010c*/ 	.word	index@(_Z29create_interpolation_matricesiiPKfS0_Pf)
        /*0110*/ 	.word	0x00000000


	//----- nvinfo : EIATTR_REGCOUNT
	.align		4
.L_46:
        /*0114*/ 	.byte	0x04, 0x2f
        /*0116*/ 	.short	(.L_48 - .L_47)
	.align		4
.L_47:
        /*0118*/ 	.word	index@(_Z14build_elementsiiP9Element_tff)
        /*011c*/ 	.word	0x00000020


	//----- nvinfo : EIATTR_FRAME_SIZE
	.align		4
.L_48:
        /*0120*/ 	.byte	0x04, 0x11
        /*0122*/ 	.short	(.L_50 - .L_49)
	.align		4
.L_49:
        /*0124*/ 	.word	index@($__internal_2_$__cuda_sm3x_div_rn_noftz_f32_slowpath)
        /*0128*/ 	.word	0x00000000


	//----- nvinfo : EIATTR_FRAME_SIZE
	.align		4
.L_50:
        /*012c*/ 	.byte	0x04, 0x11
        /*012e*/ 	.short	(.L_52 - .L_51)
	.align		4
.L_51:
        /*0130*/ 	.word	index@(_Z14build_elementsiiP9Element_tff)
        /*0134*/ 	.word	0x00000000


	//----- nvinfo : EIATTR_REGCOUNT
	.align		4
.L_52:
        /*0138*/ 	.byte	0x04, 0x2f
        /*013a*/ 	.short	(.L_54 - .L_53)
	.align		4
.L_53:
        /*013c*/ 	.word	index@(_Z18initial_conditionsiP9Element_tPKf)
        /*0140*/ 	.word	0x0000001c


	//----- nvinfo : EIATTR_FRAME_SIZE
	.align		4
.L_54:
        /*0144*/ 	.byte	0x04, 0x11
        /*0146*/ 	.short	(.L_56 - .L_55)
	.align		4
.L_55:
        /*0148*/ 	.word	index@(_Z18initial_conditionsiP9Element_tPKf)
        /*014c*/ 	.word	0x00000000


	//----- nvinfo : EIATTR_REGCOUNT
	.align		4
.L_56:
        /*0150*/ 	.byte	0x04, 0x2f
        /*0152*/ 	.short	(.L_58 - .L_57)
	.align		4
.L_57:
        /*0154*/ 	.word	index@(_Z17get_elements_dataiPK9Element_tPfS2_)
        /*0158*/ 	.word	0x00000014


	//----- nvinfo : EIATTR_FRAME_SIZE
	.align		4
.L_58:
        /*015c*/ 	.byte	0x04, 0x11
        /*015e*/ 	.short	(.L_60 - .L_59)
	.align		4
.L_59:
        /*0160*/ 	.word	index@(_Z17get_elements_dataiPK9Element_tPfS2_)
        /*0164*/ 	.word	0x00000000


	//----- nvinfo : EIATTR_REGCOUNT
	.align		4
.L_60:
        /*0168*/ 	.byte	0x04, 0x2f
        /*016a*/ 	.short	(.L_62 - .L_61)
	.align		4
.L_61:
        /*016c*/ 	.word	index@(_Z7get_phiiPK9Element_tPf)
        /*0170*/ 	.word	0x0000000e


	//----- nvinfo : EIATTR_FRAME_SIZE
	.align		4
.L_62:
        /*0174*/ 	.byte	0x04, 0x11
        /*0176*/ 	.short	(.L_64 - .L_63)
	.align		4
.L_63:
        /*0178*/ 	.word	index@(_Z7get_phiiPK9Element_tPf)
        /*017c*/ 	.word	0x00000000


	//----- nvinfo : EIATTR_REGCOUNT
	.align		4
.L_64:
        /*0180*/ 	.byte	0x04, 0x2f
        /*0182*/ 	.short	(.L_66 - .L_65)
	.align		4
.L_65:
        /*0184*/ 	.word	index@(_Z12get_solutioniiPK9Element_tPKfPfS4_)
        /*0188*/ 	.word	0x0000001c


	//----- nvinfo : EIATTR_FRAME_SIZE
	.align		4
.L_66:
        /*018c*/ 	.byte	0x04, 0x11
        /*018e*/ 	.short	(.L_68 - .L_67)
	.align		4
.L_67:
        /*0190*/ 	.word	index@($__internal_1_$__cuda_sm3x_div_rn_noftz_f32_slowpath)
        /*0194*/ 	.word	0x00000000


	//----- nvinfo : EIATTR_FRAME_SIZE
	.align		4
.L_68:
        /*0198*/ 	.byte	0x04, 0x11
        /*019a*/ 	.short	(.L_70 - .L_69)
	.align		4
.L_69:
        /*019c*/ 	.word	index@(_Z12get_solutioniiPK9Element_tPKfPfS4_)
        /*01a0*/ 	.word	0x00000000


	//----- nvinfo : EIATTR_REGCOUNT
	.align		4
.L_70:
        /*01a4*/ 	.byte	0x04, 0x2f
        /*01a6*/ 	.short	(.L_72 - .L_71)
	.align		4
.L_71:
        /*01a8*/ 	.word	index@(_Z8rk3_stepiP9Element_tfff)
        /*01ac*/ 	.word	0x00000016


	//----- nvinfo : EIATTR_FRAME_SIZE
	.align		4
.L_72:
        /*01b0*/ 	.byte	0x04, 0x11
        /*01b2*/ 	.short	(.L_74 - .L_73)
	.align		4
.L_73:
        /*01b4*/ 	.word	index@(_Z8rk3_stepiP9Element_tfff)
        /*01b8*/ 	.word	0x00000000


	//----- nvinfo : EIATTR_REGCOUNT
	.align		4
.L_74:
        /*01bc*/ 	.byte	0x04, 0x2f
        /*01be*/ 	.short	(.L_76 - .L_75)
	.align		4
.L_75:
        /*01c0*/ 	.word	index@(_Z25interpolate_to_boundariesiP9Element_tPKfS2_)
        /*01c4*/ 	.word	0x00000020


	//----- nvinfo : EIATTR_FRAME_SIZE
	.align		4
.L_76:
        /*01c8*/ 	.byte	0x04, 0x11
        /*01ca*/ 	.short	(.L_78 - .L_77)
	.align		4
.L_77:
        /*01cc*/ 	.word	index@(_Z25interpolate_to_boundariesiP9Element_tPKfS2_)
        /*01d0*/ 	.word	0x00000000


	//----- nvinfo : EIATTR_REGCOUNT
	.align		4
.L_78:
        /*01d4*/ 	.byte	0x04, 0x2f
        /*01d6*/ 	.short	(.L_80 - .L_79)
	.align		4
.L_79:
        /*01d8*/ 	.word	index@(_Z11build_facesiP6Face_t)
        /*01dc*/ 	.word	0x0000001c


	//----- nvinfo : EIATTR_FRAME_SIZE
	.align		4
.L_80:
        /*01e0*/ 	.byte	0x04, 0x11
        /*01e2*/ 	.short	(.L_82 - .L_81)
	.align		4
.L_81:
        /*01e4*/ 	.word	index@(_Z11build_facesiP6Face_t)
        /*01e8*/ 	.word	0x00000000


	//----- nvinfo : EIATTR_REGCOUNT
	.align		4
.L_82:
        /*01ec*/ 	.byte	0x04, 0x2f
        /*01ee*/ 	.short	(.L_84 - .L_83)
	.align		4
.L_83:
        /*01f0*/ 	.word	index@(_Z16calculate_fluxesiP6Face_tPK9Element_t)
        /*01f4*/ 	.word	0x00000012


	//----- nvinfo : EIATTR_FRAME_SIZE
	.align		4
.L_84:
        /*01f8*/ 	.byte	0x04, 0x11
        /*01fa*/ 	.short	(.L_86 - .L_85)
	.align		4
.L_85:
        /*01fc*/ 	.word	index@(_Z16calculate_fluxesiP6Face_tPK9Element_t)
        /*0200*/ 	.word	0x00000000


	//----- nvinfo : EIATTR_REGCOUNT
	.align		4
.L_86:
        /*0204*/ 	.byte	0x04, 0x2f
        /*0206*/ 	.short	(.L_88 - .L_87)
	.align		4
.L_87:
        /*0208*/ 	.word	index@(_Z21compute_dg_derivativeiP9Element_tPK6Face_tPKfS5_S5_S5_)
        /*020c*/ 	.word	0x00000020


	//----- nvinfo : EIATTR_FRAME_SIZE
	.align		4
.L_88:
        /*0210*/ 	.byte	0x04, 0x11
        /*0212*/ 	.short	(.L_90 - .L_89)
	.align		4
.L_89:
        /*0214*/ 	.word	index@($__internal_0_$__cuda_sm3x_div_rn_noftz_f32_slowpath)
        /*0218*/ 	.word	0x00000000


	//----- nvinfo : EIATTR_FRAME_SIZE
	.align		4
.L_90:
        /*021c*/ 	.byte	0x04, 0x11
        /*021e*/ 	.short	(.L_92 - .L_91)
	.align		4
.L_91:
        /*0220*/ 	.word	index@(_Z21compute_dg_derivativeiP9Element_tPK6Face_tPKfS5_S5_S5_)
        /*0224*/ 	.word	0x00000000


	//----- nvinfo : EIATTR_MIN_STACK_SIZE
	.align		4
.L_92:
        /*0228*/ 	.byte	0x04, 0x12
        /*022a*/ 	.short	(.L_94 - .L_93)
	.align		4
.L_93:
        /*022c*/ 	.word	index@(_Z21compute_dg_derivativeiP9Element_tPK6Face_tPKfS5_S5_S5_)
        /*0230*/ 	.word	0x00000000


	//----- nvinfo : EIATTR_MIN_STACK_SIZE
	.align		4
.L_94:
        /*0234*/ 	.byte	0x04, 0x12
        /*0236*/ 	.short	(.L_96 - .L_95)
	.align		4
.L_95:
        /*0238*/ 	.word	index@(_Z16calculate_fluxesiP6Face_tPK9Element_t)
        /*023c*/ 	.word	0x00000000


	//----- nvinfo : EIATTR_MIN_STACK_SIZE
	.align		4
.L_96:
        /*0240*/ 	.byte	0x04, 0x12
        /*0242*/ 	.short	(.L_98 - .L_97)
	.align		4
.L_97:
        /*0244*/ 	.word	index@(_Z11build_facesiP6Face_t)
        /*0248*/ 	.word	0x00000000


	//----- nvinfo : EIATTR_MIN_STACK_SIZE
	.align		4
.L_98:
        /*024c*/ 	.byte	0x04, 0x12
        /*024e*/ 	.short	(.L_100 - .L_99)
	.align		4
.L_99:
        /*0250*/ 	.word	index@(_Z25interpolate_to_boundariesiP9Element_tPKfS2_)
        /*0254*/ 	.word	0x00000000


	//----- nvinfo : EIATTR_MIN_STACK_SIZE
	.align		4
.L_100:
        /*0258*/ 	.byte	0x04, 0x12
        /*025a*/ 	.short	(.L_102 - .L_101)
	.align		4
.L_101:
        /*025c*/ 	.word	index@(_Z8rk3_stepiP9Element_tfff)
        /*0260*/ 	.word	0x00000000


	//----- nvinfo : EIATTR_MIN_STACK_SIZE
	.align		4
.L_102:
        /*0264*/ 	.byte	0x04, 0x12
        /*0266*/ 	.short	(.L_104 - .L_103)
	.align		4
.L_103:
        /*0268*/ 	.word	index@(_Z12get_solutioniiPK9Element_tPKfPfS4_)
        /*026c*/ 	.word	0x00000000


	//----- nvinfo : EIATTR_MIN_STACK_SIZE
	.align		4
.L_104:
        /*0270*/ 	.byte	0x04, 0x12
        /*0272*/ 	.short	(.L_106 - .L_105)
	.align		4
.L_105:
        /*0274*/ 	.word	index@(_Z7get_phiiPK9Element_tPf)
        /*0278*/ 	.word	0x00000000


	//----- nvinfo : EIATTR_MIN_STACK_SIZE
	.align		4
.L_106:
        /*027c*/ 	.byte	0x04, 0x12
        /*027e*/ 	.short	(.L_108 - .L_107)
	.align		4
.L_107:
        /*0280*/ 	.word	index@(_Z17get_elements_dataiPK9Element_tPfS2_)
        /*0284*/ 	.word	0x00000000


	//----- nvinfo : EIATTR_MIN_STACK_SIZE
	.align		4
.L_108:
        /*0288*/ 	.byte	0x04, 0x12
        /*028a*/ 	.short	(.L_110 - .L_109)
	.align		4
.L_109:
        /*028c*/ 	.word	index@(_Z18initial_conditionsiP9Element_tPKf)
        /*0290*/ 	.word	0x00000000


	//----- nvinfo : EIATTR_MIN_STACK_SIZE
	.align		4
.L_110:
        /*0294*/ 	.byte	0x04, 0x12
        /*0296*/ 	.short	(.L_112 - .L_111)
	.align		4
.L_111:
        /*0298*/ 	.word	index@(_Z14build_elementsiiP9Element_tff)
        /*029c*/ 	.word	0x00000000


	//----- nvinfo : EIATTR_MIN_STACK_SIZE
	.align		4
.L_112:
        /*02a0*/ 	.byte	0x04, 0x12
        /*02a2*/ 	.short	(.L_114 - .L_113)
	.align		4
.L_113:
        /*02a4*/ 	.word	index@(_Z29create_interpolation_matricesiiPKfS0_Pf)
        /*02a8*/ 	.word	0x00000000


	//----- nvinfo : EIATTR_MIN_STACK_SIZE
	.align		4
.L_114:
        /*02ac*/ 	.byte	0x04, 0x12
        /*02ae*/ 	.short	(.L_116 - .L_115)
	.align		4
.L_115:
        /*02b0*/ 	.word	index@(_Z34polynomial_derivative_matrices_hatiPKfS0_Pf)
        /*02b4*/ 	.word	0x00000000


	//----- nvinfo : EIATTR_MIN_STACK_SIZE
	.align		4
.L_116:
        /*02b8*/ 	.byte	0x04, 0x12
        /*02ba*/ 	.short	(.L_118 - .L_117)
	.align		4
.L_117:
        /*02bc*/ 	.word	index@(_Z39polynomial_derivative_matrices_diagonaliPf)
        /*02c0*/ 	.word	0x00000000


	//----- nvinfo : EIATTR_MIN_STACK_SIZE
	.align		4
.L_118:
        /*02c4*/ 	.byte	0x04, 0x12
        /*02c6*/ 	.short	(.L_120 - .L_119)
	.align		4
.L_119:
        /*02c8*/ 	.word	index@(_Z30polynomial_derivative_matricesiPKfS0_Pf)
        /*02cc*/ 	.word	0x00000000


	//----- nvinfo : EIATTR_MIN_STACK_SIZE
	.align		4
.L_120:
        /*02d0*/ 	.byte	0x04, 0x12
        /*02d2*/ 	.short	(.L_122 - .L_121)
	.align		4
.L_121:
        /*02d4*/ 	.word	index@(_Z42normalize_lagrange_integrating_polynomialsiPf)
        /*02d8*/ 	.word	0x00000000


	//----- nvinfo : EIATTR_MIN_STACK_SIZE
	.align		4
.L_122:
        /*02dc*/ 	.byte	0x04, 0x12
        /*02de*/ 	.short	(.L_124 - .L_123)
	.align		4
.L_123:
        /*02e0*/ 	.word	index@(_Z32lagrange_integrating_polynomialsfiPKfS0_Pf)
        /*02e4*/ 	.word	0x00000000


	//----- nvinfo : EIATTR_MIN_STACK_SIZE
	.align		4
.L_124:
        /*02e8*/ 	.byte	0x04, 0x12
        /*02ea*/ 	.short	(.L_126 - .L_125)
	.align		4
.L_125:
        /*02ec*/ 	.word	index@(_Z29calculate_barycentric_weightsiPKfPf)
        /*02f0*/ 	.word	0x00000000


	//----- nvinfo : EIATTR_MIN_STACK_SIZE
	.align		4
.L_126:
        /*02f4*/ 	.byte	0x04, 0x12
        /*02f6*/ 	.short	(.L_128 - .L_127)
	.align		4
.L_127:
        /*02f8*/ 	.word	index@(_Z33chebyshev_gauss_nodes_and_weightsiPfS_)
        /*02fc*/ 	.word	0x00000020
.L_128:


//--------------------- .nv.compat                --------------------------
	.section	.nv.compat,"",@"SHT_CUDA_COMPAT_INFO"
	.align	4
        /*0000*/ 	.byte	0x02, 0x09, 0x00, 0x00, 0x02, 0x02, 0x01, 0x00, 0x02, 0x05, 0x05, 0x00, 0x03, 0x07, 0x01, 0x01
        /*0010*/ 	.byte	0x02, 0x03, 0x00, 0x00, 0x02, 0x06, 0x01, 0x00, 0x04, 0x0b, 0x08, 0x00, 0x01, 0x00, 0x00, 0x00
        /*0020*/ 	.byte	0x00, 0x00, 0x00, 0x00


//--------------------- .nv.info._Z21compute_dg_derivativeiP9Element_tPK6Face_tPKfS5_S5_S5_ --------------------------
	.section	.nv.info._Z21compute_dg_derivativeiP9Element_tPK6Face_tPKfS5_S5_S5_,"",@"SHT_CUDA_INFO"
	.sectionflags	@""
	.align	4


	//----- nvinfo : EIATTR_CUDA_API_VERSION
	.align		4
        /*0000*/ 	.byte	0x04, 0x37
        /*0002*/ 	.short	(.L_130 - .L_129)
.L_129:
        /*0004*/ 	.word	0x00000082


	//----- nvinfo : EIATTR_KPARAM_INFO
	.align		4
.L_130:
        /*0008*/ 	.byte	0x04, 0x17
        /*000a*/ 	.short	(.L_132 - .L_131)
.L_131:
        /*000c*/ 	.word	0x00000000
        /*0010*/ 	.short	0x0006
        /*0012*/ 	.short	0x0030
        /*0014*/ 	.byte	0x00, 0xf5, 0x21, 0x00


	//----- nvinfo : EIATTR_KPARAM_INFO
	.align		4
.L_132:
        /*0018*/ 	.byte	0x04, 0x17
        /*001a*/ 	.short	(.L_134 - .L_133)
.L_133:
        /*001c*/ 	.word	0x00000000
        /*0020*/ 	.short	0x0005
        /*0022*/ 	.short	0x0028
        /*0024*/ 	.byte	0x00, 0xf5, 0x21, 0x00


	//----- nvinfo : EIATTR_KPARAM_INFO
	.align		4
.L_134:
        /*0028*/ 	.byte	0x04, 0x17
        /*002a*/ 	.short	(.L_136 - .L_135)
.L_135:
        /*002c*/ 	.word	0x00000000
        /*0030*/ 	.short	0x0004
        /*0032*/ 	.short	0x0020
        /*0034*/ 	.byte	0x00, 0xf5, 0x21, 0x00


	//----- nvinfo : EIATTR_KPARAM_INFO
	.align		4
.L_136:
        /*0038*/ 	.byte	0x04, 0x17
        /*003a*/ 	.short	(.L_138 - .L_137)
.L_137:
        /*003c*/ 	.word	0x00000000
        /*0040*/ 	.short	0x0003
        /*0042*/ 	.short	0x0018
        /*0044*/ 	.byte	0x00, 0xf5, 0x21, 0x00


	//----- nvinfo : EIATTR_KPARAM_INFO
	.align		4
.L_138:
        /*0048*/ 	.byte	0x04, 0x17
        /*004a*/ 	.short	(.L_140 - .L_139)
.L_139:
        /*004c*/ 	.word	0x00000000
        /*0050*/ 	.short	0x0002
        /*0052*/ 	.short	0x0010
        /*0054*/ 	.byte	0x00, 0xf5, 0x21, 0x00


	//----- nvinfo : EIATTR_KPARAM_INFO
	.align		4
.L_140:
        /*0058*/ 	.byte	0x04, 0x17
        /*005a*/ 	.short	(.L_142 - .L_141)
.L_141:
        /*005c*/ 	.word	0x00000000
        /*0060*/ 	.short	0x0001
        /*0062*/ 	.short	0x0008
        /*0064*/ 	.byte	0x00, 0xf5, 0x21, 0x00


	//----- nvinfo : EIATTR_KPARAM_INFO
	.align		4
.L_142:
        /*0068*/ 	.byte	0x04, 0x17
        /*006a*/ 	.short	(.L_144 - .L_143)
.L_143:
        /*006c*/ 	.word	0x00000000
        /*0070*/ 	.short	0x0000
        /*0072*/ 	.short	0x0000
        /*0074*/ 	.byte	0x00, 0xf0, 0x11, 0x00


	//----- nvinfo : EIATTR_SPARSE_MMA_MASK
	.align		4
.L_144:
        /*0078*/ 	.byte	0x03, 0x50
        /*007a*/ 	.short	0x0000


	//----- nvinfo : EIATTR_MAXREG_COUNT
	.align		4
        /*007c*/ 	.byte	0x03, 0x1b
        /*007e*/ 	.short	0x00ff


	//----- nvinfo : EIATTR_MERCURY_ISA_VERSION
	.align		4
        /*0080*/ 	.byte	0x03, 0x5f
        /*0082*/ 	.short	0x0101


	//----- nvinfo : EIATTR_VRC_CTA_INIT_COUNT
	.align		4
        /*0084*/ 	.byte	0x02, 0x4a
	.zero		1
	.zero		1


	//----- nvinfo : EIATTR_EXIT_INSTR_OFFSETS
	.align		4
        /*0088*/ 	.byte	0x04, 0x1c
        /*008a*/ 	.short	(.L_146 - .L_145)


	//   ....[0]....
.L_145:
        /*008c*/ 	.word	0x00000070


	//   ....[1]....
        /*0090*/ 	.word	0x00000bf0


	//----- nvinfo : EIATTR_CRS_STACK_SIZE
	.align		4
.L_146:
        /*0094*/ 	.byte	0x04, 0x1e
        /*0096*/ 	.short	(.L_148 - .L_147)
.L_147:
        /*0098*/ 	.word	0x00000000


	//----- nvinfo : EIATTR_CBANK_PARAM_SIZE
	.align		4
.L_148:
        /*009c*/ 	.byte	0x03, 0x19
        /*009e*/ 	.short	0x0038


	//----- nvinfo : EIATTR_PARAM_CBANK
	.align		4
        /*00a0*/ 	.byte	0x04, 0x0a
        /*00a2*/ 	.short	(.L_150 - .L_149)
	.align		4
.L_149:
        /*00a4*/ 	.word	index@(.nv.constant0._Z21compute_dg_derivativeiP9Element_tPK6Face_tPKfS5_S5_S5_)
        /*00a8*/ 	.short	0x0380
        /*00aa*/ 	.short	0x0038


	//----- nvinfo : EIATTR_SW_WAR
	.align		4
.L_150:
        /*00ac*/ 	.byte	0x04, 0x36
        /*00ae*/ 	.short	(.L_152 - .L_151)
.L_151:
        /*00b0*/ 	.word	0x00000008
.L_152:


//--------------------- .nv.info._Z16calculate_fluxesiP6Face_tPK9Element_t --------------------------
	.section	.nv.info._Z16calculate_fluxesiP6Face_tPK9Element_t,"",@"SHT_CUDA_INFO"
	.sectionflags	@""
	.align	4


	//----- nvinfo : EIATTR_CUDA_API_VERSION
	.align		4
        /*0000*/ 	.byte	0x04, 0x37
        /*0002*/ 	.short	(.L_154 - .L_153)
.L_153:
        /*0004*/ 	.word	0x00000082


	//----- nvinfo : EIATTR_KPARAM_INFO
	.align		4
.L_154:
        /*0008*/ 	.byte	0x04, 0x17
        /*000a*/ 	.short	(.L_156 - .L_155)
.L_155:
        /*000c*/ 	.word	0x00000000
        /*0010*/ 	.short	0x0002
        /*0012*/ 	.short	0x0010
        /*0014*/ 	.byte	0x00, 0xf5, 0x21, 0x00


	//----- nvinfo : EIATTR_KPARAM_INFO
	.align		4
.L_156:
        /*0018*/ 	.byte	0x04, 0x17
        /*001a*/ 	.short	(.L_158 - .L_157)
.L_157:
        /*001c*/ 	.word	0x00000000
        /*0020*/ 	.short	0x0001
        /*0022*/ 	.short	0x0008
        /*0024*/ 	.byte	0x00, 0xf5, 0x21, 0x00


	//----- nvinfo : EIATTR_KPARAM_INFO
	.align		4
.L_158:
        /*0028*/ 	.byte	0x04, 0x17
        /*002a*/ 	.short	(.L_160 - .L_159)
.L_159:
        /*002c*/ 	.word	0x00000000
        /*0030*/ 	.short	0x0000
        /*0032*/ 	.short	0x0000
        /*0034*/ 	.byte	0x00, 0xf0, 0x11, 0x00


	//----- nvinfo : EIATTR_SPARSE_MMA_MASK
	.align		4
.L_160:
        /*0038*/ 	.byte	0x03, 0x50
        /*003a*/ 	.short	0x0000


	//----- nvinfo : EIATTR_MAXREG_COUNT
	.align		4
        /*003c*/ 	.byte	0x03, 0x1b
        /*003e*/ 	.short	0x00ff


	//----- nvinfo : EIATTR_MERCURY_ISA_VERSION
	.align		4
        /*0040*/ 	.byte	0x03, 0x5f
        /*0042*/ 	.short	0x0101


	//----- nvinfo : EIATTR_VRC_CTA_INIT_COUNT
	.align		4
        /*0044*/ 	.byte	0x02, 0x4a
	.zero		1
	.zero		1


	//----- nvinfo : EIATTR_EXIT_INSTR_OFFSETS
	.align		4
        /*0048*/ 	.byte	0x04, 0x1c
        /*004a*/ 	.short	(.L_162 - .L_161)


	//   ....[0]....
.L_161:
        /*004c*/ 	.word	0x00000090


	//   ....[1]....
        /*0050*/ 	.word	0x00000450


	//   ....[2]....
        /*0054*/ 	.word	0x000008f0


	//----- nvinfo : EIATTR_CRS_STACK_SIZE
	.align		4
.L_162:
        /*0058*/ 	.byte	0x04, 0x1e
        /*005a*/ 	.short	(.L_164 - .L_163)
.L_163:
        /*005c*/ 	.word	0x00000000


	//----- nvinfo : EIATTR_CBANK_PARAM_SIZE
	.align		4
.L_164:
        /*0060*/ 	.byte	0x03, 0x19
        /*0062*/ 	.short	0x0018


	//----- nvinfo : EIATTR_PARAM_CBANK
	.align		4
        /*0064*/ 	.byte	0x04, 0x0a
        /*0066*/ 	.short	(.L_166 - .L_165)
	.align		4
.L_165:
        /*0068*/ 	.word	index@(.nv.constant0._Z16calculate_fluxesiP6Face_tPK9Element_t)
        /*006c*/ 	.short	0x0380
        /*006e*/ 	.short	0x0018


	//----- nvinfo : EIATTR_SW_WAR
	.align		4
.L_166:
        /*0070*/ 	.byte	0x04, 0x36
        /*0072*/ 	.short	(.L_168 - .L_167)
.L_167:
        /*0074*/ 	.word	0x00000008
.L_168:


//--------------------- .nv.info._Z11build_facesiP6Face_t --------------------------
	.section	.nv.info._Z11build_facesiP6Face_t,"",@"SHT_CUDA_INFO"
	.sectionflags	@""
	.align	4


	//----- nvinfo : EIATTR_CUDA_API_VERSION
	.align		4
        /*0000*/ 	.byte	0x04, 0x37
        /*0002*/ 	.short	(.L_170 - .L_169)
.L_169:
        /*0004*/ 	.word	0x00000082


	//----- nvinfo : EIATTR_KPARAM_INFO
	.align		4
.L_170:
        /*0008*/ 	.byte	0x04, 0x17
        /*000a*/ 	.short	(.L_172 - .L_171)
.L_171:
        /*000c*/ 	.word	0x00000000
        /*0010*/ 	.short	0x0001
        /*0012*/ 	.short	0x0008
        /*0014*/ 	.byte	0x00, 0xf5, 0x21, 0x00


	//----- nvinfo : EIATTR_KPARAM_INFO
	.align		4
.L_172:
        /*0018*/ 	.byte	0x04, 0x17
        /*001a*/ 	.short	(.L_174 - .L_173)
.L_173:
        /*001c*/ 	.word	0x00000000
        /*0020*/ 	.short	0x0000
        /*0022*/ 	.short	0x0000
        /*0024*/ 	.byte	0x00, 0xf0, 0x11, 0x00


	//----- nvinfo : EIATTR_SPARSE_MMA_MASK
	.align		4
.L_174:
        /*0028*/ 	.byte	0x03, 0x50
        /*002a*/ 	.short	0x0000


	//----- nvinfo : EIATTR_MAXREG_COUNT
	.align		4
        /*002c*/ 	.byte	0x03, 0x1b
        /*002e*/ 	.short	0x00ff


	//----- nvinfo : EIATTR_MERCURY_ISA_VERSION
	.align		4
        /*0030*/ 	.byte	0x03, 0x5f
        /*0032*/ 	.short	0x0101


	//----- nvinfo : EIATTR_VRC_CTA_INIT_COUNT
	.align		4
        /*0034*/ 	.byte	0x02, 0x4a
	.zero		1
	.zero		1


	//----- nvinfo : EIATTR_EXIT_INSTR_OFFSETS
	.align		4
        /*0038*/ 	.byte	0x04, 0x1c
        /*003a*/ 	.short	(.L_176 - .L_175)


	//   ....[0]....
.L_175:
        /*003c*/ 	.word	0x00000090


	//   ....[1]....
        /*0040*/ 	.word	0x00000400


	//   ....[2]....
        /*0044*/ 	.word	0x000005f0


	//----- nvinfo : EIATTR_CRS_STACK_SIZE
	.align		4
.L_176:
        /*0048*/ 	.byte	0x04, 0x1e
        /*004a*/ 	.short	(.L_178 - .L_177)
.L_177:
        /*004c*/ 	.word	0x00000000


	//----- nvinfo : EIATTR_CBANK_PARAM_SIZE
	.align		4
.L_178:
        /*0050*/ 	.byte	0x03, 0x19
        /*0052*/ 	.short	0x0010


	//----- nvinfo : EIATTR_PARAM_CBANK
	.align		4
        /*0054*/ 	.byte	0x04, 0x0a
        /*0056*/ 	.short	(.L_180 - .L_179)
	.align		4
.L_179:
        /*0058*/ 	.word	index@(.nv.constant0._Z11build_facesiP6Face_t)
        /*005c*/ 	.short	0x0380
        /*005e*/ 	.short	0x0010


	//----- nvinfo : EIATTR_SW_WAR
	.align		4
.L_180:
        /*0060*/ 	.byte	0x04, 0x36
        /*0062*/ 	.short	(.L_182 - .L_181)
.L_181:
        /*0064*/ 	.word	0x00000008
.L_182:


//--------------------- .nv.info._Z25interpolate_to_boundariesiP9Element_tPKfS2_ --------------------------
	.section	.nv.info._Z25interpolate_to_boundariesiP9Element_tPKfS2_,"",@"SHT_CUDA_INFO"
	.sectionflags	@""
	.align	4


	//----- nvinfo : EIATTR_CUDA_API_VERSION
	.align		4
        /*0000*/ 	.byte	0x04, 0x37
        /*0002*/ 	.short	(.L_184 - .L_183)
.L_183:
        /*0004*/ 	.word	0x00000082


	//----- nvinfo : EIATTR_KPARAM_INFO
	.align		4
.L_184:
        /*0008*/ 	.byte	0x04, 0x17
        /*000a*/ 	.short	(.L_186 - .L_185)
.L_185:
        /*000c*/ 	.word	0x00000000
        /*0010*/ 	.short	0x0003
        /*0012*/ 	.short	0x0018
        /*0014*/ 	.byte	0x00, 0xf5, 0x21, 0x00


	//----- nvinfo : EIATTR_KPARAM_INFO
	.align		4
.L_186:
        /*0018*/ 	.byte	0x04, 0x17
        /*001a*/ 	.short	(.L_188 - .L_187)
.L_187:
        /*001c*/ 	.word	0x00000000
        /*0020*/ 	.short	0x0002
        /*0022*/ 	.short	0x0010
        /*0024*/ 	.byte	0x00, 0xf5, 0x21, 0x00


	//----- nvinfo : EIATTR_KPARAM_INFO
	.align		4
.L_188:
        /*0028*/ 	.byte	0x04, 0x17
        /*002a*/ 	.short	(.L_190 - .L_189)
.L_189:
        /*002c*/ 	.word	0x00000000
        /*0030*/ 	.short	0x0001
        /*0032*/ 	.short	0x0008
        /*0034*/ 	.byte	0x00, 0xf5, 0x21, 0x00


	//----- nvinfo : EIATTR_KPARAM_INFO
	.align		4
.L_190:
        /*0038*/ 	.byte	0x04, 0x17
        /*003a*/ 	.short	(.L_192 - .L_191)
.L_191:
        /*003c*/ 	.word	0x00000000
        /*0040*/ 	.short	0x0000
        /*0042*/ 	.short	0x0000
        /*0044*/ 	.byte	0x00, 0xf0, 0x11, 0x00


	//----- nvinfo : EIATTR_SPARSE_MMA_MASK
	.align		4
.L_192:
        /*0048*/ 	.byte	0x03, 0x50
        /*004a*/ 	.short	0x0000


	//----- nvinfo : EIATTR_MAXREG_COUNT
	.align		4
        /*004c*/ 	.byte	0x03, 0x1b
        /*004e*/ 	.short	0x00ff


	//----- nvinfo : EIATTR_MERCURY_ISA_VERSION
	.align		4
        /*0050*/ 	.byte	0x03, 0x5f
        /*0052*/ 	.short	0x0101


	//----- nvinfo : EIATTR_VRC_CTA_INIT_COUNT
	.align		4
        /*0054*/ 	.byte	0x02, 0x4a
	.zero		1
	.zero		1


	//----- nvinfo : EIATTR_EXIT_INSTR_OFFSETS
	.align		4
        /*0058*/ 	.byte	0x04, 0x1c
        /*005a*/ 	.short	(.L_194 - .L_193)


	//   ....[0]....
.L_193:
        /*005c*/ 	.word	0x00000070


	//   ....[1]....
        /*0060*/ 	.word	0x000016c0


	//----- nvinfo : EIATTR_CRS_STACK_SIZE
	.align		4
.L_194:
        /*0064*/ 	.byte	0x04, 0x1e
        /*0066*/ 	.short	(.L_196 - .L_195)
.L_195:
        /*0068*/ 	.word	0x00000000


	//----- nvinfo : EIATTR_CBANK_PARAM_SIZE
	.align		4
.L_196:
        /*006c*/ 	.byte	0x03, 0x19
        /*006e*/ 	.short	0x0020


	//----- nvinfo : EIATTR_PARAM_CBANK
	.align		4
        /*0070*/ 	.byte	0x04, 0x0a
        /*0072*/ 	.short	(.L_198 - .L_197)
	.align		4
.L_197:
        /*0074*/ 	.word	index@(.nv.constant0._Z25interpolate_to_boundariesiP9Element_tPKfS2_)
        /*0078*/ 	.short	0x0380
        /*007a*/ 	.short	0x0020


	//----- nvinfo : EIATTR_SW_WAR
	.align		4
.L_198:
        /*007c*/ 	.byte	0x04, 0x36
        /*007e*/ 	.short	(.L_200 - .L_199)
.L_199:
        /*0080*/ 	.word	0x00000008
.L_200:


//--------------------- .nv.info._Z8rk3_stepiP9Element_tfff --------------------------
	.section	.nv.info._Z8rk3_stepiP9Element_tfff,"",@"SHT_CUDA_INFO"
	.sectionflags	@""
	.align	4


	//----- nvinfo : EIATTR_CUDA_API_VERSION
	.align		4
        /*0000*/ 	.byte	0x04, 0x37
        /*0002*/ 	.short	(.L_202 - .L_201)
.L_201:
        /*0004*/ 	.word	0x00000082


	//----- nvinfo : EIATTR_KPARAM_INFO
	.align		4
.L_202:
        /*0008*/ 	.byte	0x04, 0x17
        /*000a*/ 	.short	(.L_204 - .L_203)
.L_203:
        /*000c*/ 	.word	0x00000000
        /*0010*/ 	.short	0x0004
        /*0012*/ 	.short	0x0018
        /*0014*/ 	.byte	0x00, 0xf0, 0x11, 0x00


	//----- nvinfo : EIATTR_KPARAM_INFO
	.align		4
.L_204:
        /*0018*/ 	.byte	0x04, 0x17
        /*001a*/ 	.short	(.L_206 - .L_205)
.L_205:
        /*001c*/ 	.word	0x00000000
        /*0020*/ 	.short	0x0003
        /*0022*/ 	.short	0x0014
        /*0024*/ 	.byte	0x00, 0xf0, 0x11, 0x00


	//----- nvinfo : EIATTR_KPARAM_INFO
	.align		4
.L_206:
        /*0028*/ 	.byte	0x04, 0x17
        /*002a*/ 	.short	(.L_208 - .L_207)
.L_207:
        /*002c*/ 	.word	0x00000000
        /*0030*/ 	.short	0x0002
        /*0032*/ 	.short	0x0010
        /*0034*/ 	.byte	0x00, 0xf0, 0x11, 0x00


	//----- nvinfo : EIATTR_KPARAM_INFO
	.align		4
.L_208:
        /*0038*/ 	.byte	0x04, 0x17
        /*003a*/ 	.short	(.L_210 - .L_209)
.L_209:
        /*003c*/ 	.word	0x00000000
        /*0040*/ 	.short	0x0001
        /*0042*/ 	.short	0x0008
        /*0044*/ 	.byte	0x00, 0xf5, 0x21, 0x00


	//----- nvinfo : EIATTR_KPARAM_INFO
	.align		4
.L_210:
        /*0048*/ 	.byte	0x04, 0x17
        /*004a*/ 	.short	(.L_212 - .L_211)
.L_211:
        /*004c*/ 	.word	0x00000000
        /*0050*/ 	.short	0x0000
        /*0052*/ 	.short	0x0000
        /*0054*/ 	.byte	0x00, 0xf0, 0x11, 0x00


	//----- nvinfo : EIATTR_SPARSE_MMA_MASK
	.align		4
.L_212:
        /*0058*/ 	.byte	0x03, 0x50
        /*005a*/ 	.short	0x0000


	//----- nvinfo : EIATTR_MAXREG_COUNT
	.align		4
        /*005c*/ 	.byte	0x03, 0x1b
        /*005e*/ 	.short	0x00ff


	//----- nvinfo : EIATTR_MERCURY_ISA_VERSION
	.align		4
        /*0060*/ 	.byte	0x03, 0x5f
        /*0062*/ 	.short	0x0101


	//----- nvinfo : EIATTR_VRC_CTA_INIT_COUNT
	.align		4
        /*0064*/ 	.byte	0x02, 0x4a
	.zero		1
	.zero		1


	//----- nvinfo : EIATTR_EXIT_INSTR_OFFSETS
	.align		4
        /*0068*/ 	.byte	0x04, 0x1c
        /*006a*/ 	.short	(.L_214 - .L_213)


	//   ....[0]....
.L_213:
        /*006c*/ 	.word	0x00000070


	//   ....[1]....
        /*0070*/ 	.word	0x000002f0


	//----- nvinfo : EIATTR_CRS_STACK_SIZE
	.align		4
.L_214:
        /*0074*/ 	.byte	0x04, 0x1e
        /*0076*/ 	.short	(.L_216 - .L_215)
.L_215:
        /*0078*/ 	.word	0x00000000


	//----- nvinfo : EIATTR_CBANK_PARAM_SIZE
	.align		4
.L_216:
        /*007c*/ 	.byte	0x03, 0x19
        /*007e*/ 	.short	0x001c


	//----- nvinfo : EIATTR_PARAM_CBANK
	.align		4
        /*0080*/ 	.byte	0x04, 0x0a
        /*0082*/ 	.short	(.L_218 - .L_217)
	.align		4
.L_217:
        /*0084*/ 	.word	index@(.nv.constant0._Z8rk3_stepiP9Element_tfff)
        /*0088*/ 	.short	0x0380
        /*008a*/ 	.short	0x001c


	//----- nvinfo : EIATTR_SW_WAR
	.align		4
.L_218:
        /*008c*/ 	.byte	0x04, 0x36
        /*008e*/ 	.short	(.L_220 - .L_219)
.L_219:
        /*0090*/ 	.word	0x00000008
.L_220:


//--------------------- .nv.info._Z12get_solutioniiPK9Element_tPKfPfS4_ --------------------------
	.section	.nv.info._Z12get_solutioniiPK9Element_tPKfPfS4_,"",@"SHT_CUDA_INFO"
	.sectionflags	@""
	.align	4


	//----- nvinfo : EIATTR_CUDA_API_VERSION
	.align		4
        /*0000*/ 	.byte	0x04, 0x37
        /*0002*/ 	.short	(.L_222 - .L_221)
.L_221:
        /*0004*/ 	.word	0x00000082


	//----- nvinfo : EIATTR_KPARAM_INFO
	.align		4
.L_222:
        /*0008*/ 	.byte	0x04, 0x17
        /*000a*/ 	.short	(.L_224 - .L_223)
.L_223:
        /*000c*/ 	.word	0x00000000
        /*0010*/ 	.short	0x0005
        /*0012*/ 	.short	0x0020
        /*0014*/ 	.byte	0x00, 0xf5, 0x21, 0x00


	//----- nvinfo : EIATTR_KPARAM_INFO
	.align		4
.L_224:
        /*0018*/ 	.byte	0x04, 0x17
        /*001a*/ 	.short	(.L_226 - .L_225)
.L_225:
        /*001c*/ 	.word	0x00000000
        /*0020*/ 	.short	0x0004
        /*0022*/ 	.short	0x0018
        /*0024*/ 	.byte	0x00, 0xf5, 0x21, 0x00


	//----- nvinfo : EIATTR_KPARAM_INFO
	.align		4
.L_226:
        /*0028*/ 	.byte	0x04, 0x17
        /*002a*/ 	.short	(.L_228 - .L_227)
.L_227:
        /*002c*/ 	.word	0x00000000
        /*0030*/ 	.short	0x0003
        /*0032*/ 	.short	0x0010
        /*0034*/ 	.byte	0x00, 0xf5, 0x21, 0x00


	//----- nvinfo : EIATTR_KPARAM_INFO
	.align		4
.L_228:
        /*0038*/ 	.byte	0x04, 0x17
        /*003a*/ 	.short	(.L_230 - .L_229)
.L_229:
        /*003c*/ 	.word	0x00000000
        /*0040*/ 	.short	0x0002
        /*0042*/ 	.short	0x0008
        /*0044*/ 	.byte	0x00, 0xf5, 0x21, 0x00


	//----- nvinfo : EIATTR_KPARAM_INFO
	.align		4
.L_230:
        /*0048*/ 	.byte	0x04, 0x17
        /*004a*/ 	.short	(.L_232 - .L_231)
.L_231:
        /*004c*/ 	.word	0x00000000
        /*0050*/ 	.short	0x0001
        /*0052*/ 	.short	0x0004
        /*0054*/ 	.byte	0x00, 0xf0, 0x11, 0x00


	//----- nvinfo : EIATTR_KPARAM_INFO
	.align		4
.L_232:
        /*0058*/ 	.byte	0x04, 0x17
        /*005a*/ 	.short	(.L_234 - .L_233)
.L_233:
        /*005c*/ 	.word	0x00000000
        /*0060*/ 	.short	0x0000
        /*0062*/ 	.short	0x0000
        /*0064*/ 	.byte	0x00, 0xf0, 0x11, 0x00


	//----- nvinfo : EIATTR_SPARSE_MMA_MASK
	.align		4
.L_234:
        /*0068*/ 	.byte	0x03, 0x50
        /*006a*/ 	.short	0x0000


	//----- nvinfo : EIATTR_MAXREG_COUNT
	.align		4
        /*006c*/ 	.byte	0x03, 0x1b
        /*006e*/ 	.short	0x00ff


	//----- nvinfo : EIATTR_MERCURY_ISA_VERSION
	.align		4
        /*0070*/ 	.byte	0x03, 0x5f
        /*0072*/ 	.short	0x0101


	//----- nvinfo : EIATTR_VRC_CTA_INIT_COUNT
	.align		4
        /*0074*/ 	.byte	0x02, 0x4a
	.zero		1
	.zero		1


	//----- nvinfo : EIATTR_EXIT_INSTR_OFFSETS
	.align		4
        /*0078*/ 	.byte	0x04, 0x1c
        /*007a*/ 	.short	(.L_236 - .L_235)


	//   ....[0]....
.L_235:
        /*007c*/ 	.word	0x00000070


	//   ....[1]....
        /*0080*/ 	.word	0x000000a0


	//   ....[2]....
        /*0084*/ 	.word	0x00000560


	//----- nvinfo : EIATTR_CRS_STACK_SIZE
	.align		4
.L_236:
        /*0088*/ 	.byte	0x04, 0x1e
        /*008a*/ 	.short	(.L_238 - .L_237)
.L_237:
        /*008c*/ 	.word	0x00000000


	//----- nvinfo : EIATTR_CBANK_PARAM_SIZE
	.align		4
.L_238:
        /*0090*/ 	.byte	0x03, 0x19
        /*0092*/ 	.short	0x0028


	//----- nvinfo : EIATTR_PARAM_CBANK
	.align		4
        /*0094*/ 	.byte	0x04, 0x0a
        /*0096*/ 	.short	(.L_240 - .L_239)
	.align		4
.L_239:
        /*0098*/ 	.word	index@(.nv.constant0._Z12get_solutioniiPK9Element_tPKfPfS4_)
        /*009c*/ 	.short	0x0380
        /*009e*/ 	.short	0x0028


	//----- nvinfo : EIATTR_SW_WAR
	.align		4
.L_240:
        /*00a0*/ 	.byte	0x04, 0x36
        /*00a2*/ 	.short	(.L_242 - .L_241)
.L_241:
        /*00a4*/ 	.word	0x00000008
.L_242:


//--------------------- .nv.info._Z7get_phiiPK9Element_tPf --------------------------
	.section	.nv.info._Z7get_phiiPK9Element_tPf,"",@"SHT_CUDA_INFO"
	.sectionflags	@""
	.align	4


	//----- nvinfo : EIATTR_CUDA_API_VERSION
	.align		4
        /*0000*/ 	.byte	0x04, 0x37
        /*0002*/ 	.short	(.L_244 - .L_243)
.L_243:
        /*0004*/ 	.word	0x00000082


	//----- nvinfo : EIATTR_KPARAM_INFO
	.align		4
.L_244:
        /*0008*/ 	.byte	0x04, 0x17
        /*000a*/ 	.short	(.L_246 - .L_245)
.L_245:
        /*000c*/ 	.word	0x00000000
        /*0010*/ 	.short	0x0002
        /*0012*/ 	.short	0x0010
        /*0014*/ 	.byte	0x00, 0xf5, 0x21, 0x00


	//----- nvinfo : EIATTR_KPARAM_INFO
	.align		4
.L_246:
        /*0018*/ 	.byte	0x04, 0x17
        /*001a*/ 	.short	(.L_248 - .L_247)
.L_247:
        /*001c*/ 	.word	0x00000000
        /*0020*/ 	.short	0x0001
        /*0022*/ 	.short	0x0008
        /*0024*/ 	.byte	0x00, 0xf5, 0x21, 0x00


	//----- nvinfo : EIATTR_KPARAM_INFO
	.align		4
.L_248:
        /*0028*/ 	.byte	0x04, 0x17
        /*002a*/ 	.short	(.L_250 - .L_249)
.L_249:
        /*002c*/ 	.word	0x00000000
        /*0030*/ 	.short	0x0000
        /*0032*/ 	.short	0x0000
        /*0034*/ 	.byte	0x00, 0xf0, 0x11, 0x00


	//----- nvinfo : EIATTR_SPARSE_MMA_MASK
	.align		4
.L_250:
        /*0038*/ 	.byte	0x03, 0x50
        /*003a*/ 	.short	0x0000


	//----- nvinfo : EIATTR_MAXREG_COUNT
	.align		4
        /*003c*/ 	.byte	0x03, 0x1b
        /*003e*/ 	.short	0x00ff


	//----- nvinfo : EIATTR_MERCURY_ISA_VERSION
	.align		4
        /*0040*/ 	.byte	0x03, 0x5f
        /*0042*/ 	.short	0x0101


	//----- nvinfo : EIATTR_VRC_CTA_INIT_COUNT
	.align		4
        /*0044*/ 	.byte	0x02, 0x4a
	.zero		1
	.zero		1


	//----- nvinfo : EIATTR_EXIT_INSTR_OFFSETS
	.align		4
        /*0048*/ 	.byte	0x04, 0x1c
        /*004a*/ 	.short	(.L_252 - .L_251)


	//   ....[0]....
.L_251:
        /*004c*/ 	.word	0x00000070


	//   ....[1]....
        /*0050*/ 	.word	0x00000210


	//----- nvinfo : EIATTR_CRS_STACK_SIZE
	.align		4
.L_252:
        /*0054*/ 	.byte	0x04, 0x1e
        /*0056*/ 	.short	(.L_254 - .L_253)
.L_253:
        /*0058*/ 	.word	0x00000000


	//----- nvinfo : EIATTR_CBANK_PARAM_SIZE
	.align		4
.L_254:
        /*005c*/ 	.byte	0x03, 0x19
        /*005e*/ 	.short	0x0018


	//----- nvinfo : EIATTR_PARAM_CBANK
	.align		4
        /*0060*/ 	.byte	0x04, 0x0a
        /*0062*/ 	.short	(.L_256 - .L_255)
	.align		4
.L_255:
        /*0064*/ 	.word	index@(.nv.constant0._Z7get_phiiPK9Element_tPf)
        /*0068*/ 	.short	0x0380
        /*006a*/ 	.short	0x0018


	//----- nvinfo : EIATTR_SW_WAR
	.align		4
.L_256:
        /*006c*/ 	.byte	0x04, 0x36
        /*006e*/ 	.short	(.L_258 - .L_257)
.L_257:
        /*0070*/ 	.word	0x00000008
.L_258:


//--------------------- .nv.info._Z17get_elements_dataiPK9Element_tPfS2_ --------------------------
	.section	.nv.info._Z17get_elements_dataiPK9Element_tPfS2_,"",@"SHT_CUDA_INFO"
	.sectionflags	@""
	.align	4


	//----- nvinfo : EIATTR_CUDA_API_VERSION
	.align		4
        /*0000*/ 	.byte	0x04, 0x37
        /*0002*/ 	.short	(.L_260 - .L_259)
.L_259:
        /*0004*/ 	.word	0x00000082


	//----- nvinfo : EIATTR_KPARAM_INFO
	.align		4
.L_260:
        /*0008*/ 	.byte	0x04, 0x17
        /*000a*/ 	.short	(.L_262 - .L_261)
.L_261:
        /*000c*/ 	.word	0x00000000
        /*0010*/ 	.short	0x0003
        /*0012*/ 	.short	0x0018
        /*0014*/ 	.byte	0x00, 0xf5, 0x21, 0x00


	//----- nvinfo : EIATTR_KPARAM_INFO
	.align		4
.L_262:
        /*0018*/ 	.byte	0x04, 0x17
        /*001a*/ 	.short	(.L_264 - .L_263)
.L_263:
        /*001c*/ 	.word	0x00000000
        /*0020*/ 	.short	0x0002
        /*0022*/ 	.short	0x0010
        /*0024*/ 	.byte	0x00, 0xf5, 0x21, 0x00


	//----- nvinfo : EIATTR_KPARAM_INFO
	.align		4
.L_264:
        /*0028*/ 	.byte	0x04, 0x17
        /*002a*/ 	.short	(.L_266 - .L_265)
.L_265:
        /*002c*/ 	.word	0x00000000
        /*0030*/ 	.short	0x0001
        /*0032*/ 	.short	0x0008
        /*0034*/ 	.byte	0x00, 0xf5, 0x21, 0x00


	//----- nvinfo : EIATTR_KPARAM_INFO
	.align		4
.L_266:
        /*0038*/ 	.byte	0x04, 0x17
        /*003a*/ 	.short	(.L_268 - .L_267)
.L_267:
        /*003c*/ 	.word	0x00000000
        /*0040*/ 	.short	0x0000
        /*0042*/ 	.short	0x0000
        /*0044*/ 	.byte	0x00, 0xf0, 0x11, 0x00


	//----- nvinfo : EIATTR_SPARSE_MMA_MASK
	.align		4
.L_268:
        /*0048*/ 	.byte	0x03, 0x50
        /*004a*/ 	.short	0x0000


	//----- nvinfo : EIATTR_MAXREG_COUNT
	.align		4
        /*004c*/ 	.byte	0x03, 0x1b
        /*004e*/ 	.short	0x00ff


	//----- nvinfo : EIATTR_MERCURY_ISA_VERSION
	.align		4
        /*0050*/ 	.byte	0x03, 0x5f
        /*0052*/ 	.short	0x0101


	//----- nvinfo : EIATTR_VRC_CTA_INIT_COUNT
	.align		4
        /*0054*/ 	.byte	0x02, 0x4a
	.zero		1
	.zero		1


	//----- nvinfo : EIATTR_EXIT_INSTR_OFFSETS
	.align		4
        /*0058*/ 	.byte	0x04, 0x1c
        /*005a*/ 	.short	(.L_270 - .L_269)


	//   ....[0]....
.L_269:
        /*005c*/ 	.word	0x00000070


	//   ....[1]....
        /*0060*/ 	.word	0x000002a0


	//----- nvinfo : EIATTR_CRS_STACK_SIZE
	.align		4
.L_270:
        /*0064*/ 	.byte	0x04, 0x1e
        /*0066*/ 	.short	(.L_272 - .L_271)
.L_271:
        /*0068*/ 	.word	0x00000000


	//----- nvinfo : EIATTR_CBANK_PARAM_SIZE
	.align		4
.L_272:
        /*006c*/ 	.byte	0x03, 0x19
        /*006e*/ 	.short	0x0020


	//----- nvinfo : EIATTR_PARAM_CBANK
	.align		4
        /*0070*/ 	.byte	0x04, 0x0a
        /*0072*/ 	.short	(.L_274 - .L_273)
	.align		4
.L_273:
        /*0074*/ 	.word	index@(.nv.constant0._Z17get_elements_dataiPK9Element_tPfS2_)
        /*0078*/ 	.short	0x0380
        /*007a*/ 	.short	0x0020


	//----- nvinfo : EIATTR_SW_WAR
	.align		4
.L_274:
        /*007c*/ 	.byte	0x04, 0x36
        /*007e*/ 	.short	(.L_276 - .L_275)
.L_275:
        /*0080*/ 	.word	0x00000008
.L_276:


//--------------------- .nv.info._Z18initial_conditionsiP9Element_tPKf --------------------------
	.section	.nv.info._Z18initial_conditionsiP9Element_tPKf,"",@"SHT_CUDA_INFO"
	.sectionflags	@""
	.align	4


	//----- nvinfo : EIATTR_CUDA_API_VERSION
	.align		4
        /*0000*/ 	.byte	0x04, 0x37
        /*0002*/ 	.short	(.L_278 - .L_277)
.L_277:
        /*0004*/ 	.word	0x00000082


	//----- nvinfo : EIATTR_KPARAM_INFO
	.align		4
.L_278:
        /*0008*/ 	.byte	0x04, 0x17
        /*000a*/ 	.short	(.L_280 - .L_279)
.L_279:
        /*000c*/ 	.word	0x00000000
        /*0010*/ 	.short	0x0002
        /*0012*/ 	.short	0x0010
        /*0014*/ 	.byte	0x00, 0xf5, 0x21, 0x00


	//----- nvinfo : EIATTR_KPARAM_INFO
	.align		4
.L_280:
        /*0018*/ 	.byte	0x04, 0x17
        /*001a*/ 	.short	(.L_282 - .L_281)
.L_281:
        /*001c*/ 	.word	0x00000000
        /*0020*/ 	.short	0x0001
        /*0022*/ 	.short	0x0008
        /*0024*/ 	.byte	0x00, 0xf5, 0x21, 0x00


	//----- nvinfo : EIATTR_KPARAM_INFO
	.align		4
.L_282:
        /*0028*/ 	.byte	0x04, 0x17
        /*002a*/ 	.short	(.L_284 - .L_283)
.L_283:
        /*002c*/ 	.word	0x00000000
        /*0030*/ 	.short	0x0000
        /*0032*/ 	.short	0x0000
        /*0034*/ 	.byte	0x00, 0xf0, 0x11, 0x00


	//----- nvinfo : EIATTR_SPARSE_MMA_MASK
	.align		4
.L_284:
        /*0038*/ 	.byte	0x03, 0x50
        /*003a*/ 	.short	0x0000


	//----- nvinfo : EIATTR_MAXREG_COUNT
	.align		4
        /*003c*/ 	.byte	0x03, 0x1b
        /*003e*/ 	.short	0x00ff


	//----- nvinfo : EIATTR_MERCURY_ISA_VERSION
	.align		4
        /*0040*/ 	.byte	0x03, 0x5f
        /*0042*/ 	.short	0x0101


	//----- nvinfo : EIATTR_VRC_CTA_INIT_COUNT
	.align		4
        /*0044*/ 	.byte	0x02, 0x4a
	.zero		1
	.zero		1


	//----- nvinfo : EIATTR_EXIT_INSTR_OFFSETS
	.align		4
        /*0048*/ 	.byte	0x04, 0x1c
        /*004a*/ 	.short	(.L_286 - .L_285)


	//   ....[0]....
.L_285:
        /*004c*/ 	.word	0x00000070


	//   ....[1]....
        /*0050*/ 	.word	0x00000ac0


	//----- nvinfo : EIATTR_CRS_STACK_SIZE
	.align		4
.L_286:
        /*0054*/ 	.byte	0x04, 0x1e
        /*0056*/ 	.short	(.L_288 - .L_287)
.L_287:
        /*0058*/ 	.word	0x00000000


	//----- nvinfo : EIATTR_CBANK_PARAM_SIZE
	.align		4
.L_288:
        /*005c*/ 	.byte	0x03, 0x19
        /*005e*/ 	.short	0x0018


	//----- nvinfo : EIATTR_PARAM_CBANK
	.align		4
        /*0060*/ 	.byte	0x04, 0x0a
        /*0062*/ 	.short	(.L_290 - .L_289)
	.align		4
.L_289:
        /*0064*/ 	.word	index@(.nv.constant0._Z18initial_conditionsiP9Element_tPKf)
        /*0068*/ 	.short	0x0380
        /*006a*/ 	.short	0x0018


	//----- nvinfo : EIATTR_SW_WAR
	.align		4
.L_290:
        /*006c*/ 	.byte	0x04, 0x36
        /*006e*/ 	.short	(.L_292 - .L_291)
.L_291:
        /*0070*/ 	.word	0x00000008
.L_292:


//--------------------- .nv.info._Z14build_elementsiiP9Element_tff --------------------------
	.section	.nv.info._Z14build_elementsiiP9Element_tff,"",@"SHT_CUDA_INFO"
	.sectionflags	@""
	.align	4


	//----- nvinfo : EIATTR_CUDA_API_VERSION
	.align		4
        /*0000*/ 	.byte	0x04, 0x37
        /*0002*/ 	.short	(.L_294 - .L_293)
.L_293:
        /*0004*/ 	.word	0x00000082


	//----- nvinfo : EIATTR_KPARAM_INFO
	.align		4
.L_294:
        /*0008*/ 	.byte	0x04, 0x17
        /*000a*/ 	.short	(.L_296 - .L_295)
.L_295:
        /*000c*/ 	.word	0x00000000
        /*0010*/ 	.short	0x0004
        /*0012*/ 	.short	0x0014
        /*0014*/ 	.byte	0x00, 0xf0, 0x11, 0x00


	//----- nvinfo : EIATTR_KPARAM_INFO
	.align		4
.L_296:
        /*0018*/ 	.byte	0x04, 0x17
        /*001a*/ 	.short	(.L_298 - .L_297)
.L_297:
        /*001c*/ 	.word	0x00000000
        /*0020*/ 	.short	0x0003
        /*0022*/ 	.short	0x0010
        /*0024*/ 	.byte	0x00, 0xf0, 0x11, 0x00


	//----- nvinfo : EIATTR_KPARAM_INFO
	.align		4
.L_298:
        /*0028*/ 	.byte	0x04, 0x17
        /*002a*/ 	.short	(.L_300 - .L_299)
.L_299:
        /*002c*/ 	.word	0x00000000
        /*0030*/ 	.short	0x0002
        /*0032*/ 	.short	0x0008
        /*0034*/ 	.byte	0x00, 0xf5, 0x21, 0x00


	//----- nvinfo : EIATTR_KPARAM_INFO
	.align		4
.L_300:
        /*0038*/ 	.byte	0x04, 0x17
        /*003a*/ 	.short	(.L_302 - .L_301)
.L_301:
        /*003c*/ 	.word	0x00000000
        /*0040*/ 	.short	0x0001
        /*0042*/ 	.short	0x0004
        /*0044*/ 	.byte	0x00, 0xf0, 0x11, 0x00


	//----- nvinfo : EIATTR_KPARAM_INFO
	.align		4
.L_302:
        /*0048*/ 	.byte	0x04, 0x17
        /*004a*/ 	.short	(.L_304 - .L_303)
.L_303:
        /*004c*/ 	.word	0x00000000
        /*0050*/ 	.short	0x0000
        /*0052*/ 	.short	0x0000
        /*0054*/ 	.byte	0x00, 0xf0, 0x11, 0x00


	//----- nvinfo : EIATTR_SPARSE_MMA_MASK
	.align		4
.L_304:
        /*0058*/ 	.byte	0x03, 0x50
        /*005a*/ 	.short	0x0000


	//----- nvinfo : EIATTR_MAXREG_COUNT
	.align		4
        /*005c*/ 	.byte	0x03, 0x1b
        /*005e*/ 	.short	0x00ff


	//----- nvinfo : EIATTR_EXTERNS
	.align		4
        /*0060*/ 	.byte	0x04, 0x0f
        /*0062*/ 	.short	(.L_306 - .L_305)


	//   ....[0]....
	.align		4
.L_305:
        /*0064*/ 	.word	index@(malloc)


	//   ....[1]....
	.align		4
        /*0068*/ 	.word	index@(free)


	//----- nvinfo : EIATTR_MERCURY_ISA_VERSION
	.align		4
.L_306:
        /*006c*/ 	.byte	0x03, 0x5f
        /*006e*/ 	.short	0x0101


	//----- nvinfo : EIATTR_VRC_CTA_INIT_COUNT
	.align		4
        /*0070*/ 	.byte	0x02, 0x4a
	.zero		1
	.zero		1


	//----- nvinfo : EIATTR_SYSCALL_OFFSETS
	.align		4
        /*0074*/ 	.byte	0x04, 0x46
        /*0076*/ 	.short	(.L_308 - .L_307)


	//   ....[0]....
.L_307:
        /*0078*/ 	.word	0x00000340


	//   ....[1]....
        /*007c*/ 	.word	0x000003f0


	//   ....[2]....
        /*0080*/ 	.word	0x000004a0


	//   ....[3]....
        /*0084*/ 	.word	0x00000620


	//   ....[4]....
        /*0088*/ 	.word	0x000006d0


	//   ....[5]....
        /*008c*/ 	.word	0x00000780


	//   ....[6]....
        /*0090*/ 	.word	0x00000950


	//   ....[7]....
        /*0094*/ 	.word	0x00000a00


	//   ....[8]....
        /*0098*/ 	.word	0x00000ab0


	//   ....[9]....
        /*009c*/ 	.word	0x000010c0


	//   ....[10]....
        /*00a0*/ 	.word	0x00001170


	//   ....[11]....
        /*00a4*/ 	.word	0x00001220


	//----- nvinfo : EIATTR_EXIT_INSTR_OFFSETS
	.align		4
.L_308:
        /*00a8*/ 	.byte	0x04, 0x1c
        /*00aa*/ 	.short	(.L_310 - .L_309)


	//   ....[0]....
.L_309:
        /*00ac*/ 	.word	0x000000a0


	//   ....[1]....
        /*00b0*/ 	.word	0x000007d0


	//   ....[2]....
        /*00b4*/ 	.word	0x00001280


	//----- nvinfo : EIATTR_CRS_STACK_SIZE
	.align		4
.L_310:
        /*00b8*/ 	.byte	0x04, 0x1e
        /*00ba*/ 	.short	(.L_312 - .L_311)
.L_311:
        /*00bc*/ 	.word	0x00000000


	//----- nvinfo : EIATTR_CBANK_PARAM_SIZE
	.align		4
.L_312:
        /*00c0*/ 	.byte	0x03, 0x19
        /*00c2*/ 	.short	0x0018


	//----- nvinfo : EIATTR_PARAM_CBANK
	.align		4
        /*00c4*/ 	.byte	0x04, 0x0a
        /*00c6*/ 	.short	(.L_314 - .L_313)
	.align		4
.L_313:
        /*00c8*/ 	.word	index@(.nv.constant0._Z14build_elementsiiP9Element_tff)
        /*00cc*/ 	.short	0x0380
        /*00ce*/ 	.short	0x0018


	//----- nvinfo : EIATTR_SW_WAR
	.align		4
.L_314:
        /*00d0*/ 	.byte	0x04, 0x36
        /*00d2*/ 	.short	(.L_316 - .L_315)
.L_315:
        /*00d4*/ 	.word	0x00000008
.L_316:


//--------------------- .nv.info._Z29create_interpolation_matricesiiPKfS0_Pf --------------------------
	.section	.nv.info._Z29create_interpolation_matricesiiPKfS0_Pf,"",@"SHT_CUDA_INFO"
	.sectionflags	@""
	.align	4


	//----- nvinfo : EIATTR_CUDA_API_VERSION
	.align		4
        /*0000*/ 	.byte	0x04, 0x37
        /*0002*/ 	.short	(.L_318 - .L_317)
.L_317:
        /*0004*/ 	.word	0x00000082


	//----- nvinfo : EIATTR_KPARAM_INFO
	.align		4
.L_318:
        /*0008*/ 	.byte	0x04, 0x17
        /*000a*/ 	.short	(.L_320 - .L_319)
.L_319:
        /*000c*/ 	.word	0x00000000
        /*0010*/ 	.short	0x0004
        /*0012*/ 	.short	0x0018
        /*0014*/ 	.byte	0x00, 0xf5, 0x21, 0x00


	//----- nvinfo : EIATTR_KPARAM_INFO
	.align		4
.L_320:
        /*0018*/ 	.byte	0x04, 0x17
        /*001a*/ 	.short	(.L_322 - .L_321)
.L_321:
        /*001c*/ 	.word	0x00000000
        /*0020*/ 	.short	0x0003
        /*0022*/ 	.short	0x0010
        /*0024*/ 	.byte	0x00, 0xf5, 0x21, 0x00


	//----- nvinfo : EIATTR_KPARAM_INFO
	.align		4
.L_322:
        /*0028*/ 	.byte	0x04, 0x17
        /*002a*/ 	.short	(.L_324 - .L_323)
.L_323:
        /*002c*/ 	.word	0x00000000
        /*0030*/ 	.short	0x0002
        /*0032*/ 	.short	0x0008
        /*0034*/ 	.byte	0x00, 0xf5, 0x21, 0x00


	//----- nvinfo : EIATTR_KPARAM_INFO
	.align		4
.L_324:
        /*0038*/ 	.byte	0x04, 0x17
        /*003a*/ 	.short	(.L_326 - .L_325)
.L_325:
        /*003c*/ 	.word	0x00000000
        /*0040*/ 	.short	0x0001
        /*0042*/ 	.short	0x0004
        /*0044*/ 	.byte	0x00, 0xf0, 0x11, 0x00


	//----- nvinfo : EIATTR_KPARAM_INFO
	.align		4
.L_326:
        /*0048*/ 	.byte	0x04, 0x17
        /*004a*/ 	.short	(.L_328 - .L_327)
.L_327:
        /*004c*/ 	.word	0x00000000
        /*0050*/ 	.short	0x0000
        /*0052*/ 	.short	0x0000
        /*0054*/ 	.byte	0x00, 0xf0, 0x11, 0x00


	//----- nvinfo : EIATTR_SPARSE_MMA_MASK
	.align		4
.L_328:
        /*0058*/ 	.byte	0x03, 0x50
        /*005a*/ 	.short	0x0000


	//----- nvinfo : EIATTR_MAXREG_COUNT
	.align		4
        /*005c*/ 	.byte	0x03, 0x1b
        /*005e*/ 	.short	0x00ff


	//----- nvinfo : EIATTR_MERCURY_ISA_VERSION
	.align		4
        /*0060*/ 	.byte	0x03, 0x5f
        /*0062*/ 	.short	0x0101


	//----- nvinfo : EIATTR_VRC_CTA_INIT_COUNT
	.align		4
        /*0064*/ 	.byte	0x02, 0x4a
	.zero		1
	.zero		1


	//----- nvinfo : EIATTR_EXIT_INSTR_OFFSETS
	.align		4
        /*0068*/ 	.byte	0x04, 0x1c
        /*006a*/ 	.short	(.L_330 - .L_329)


	//   ....[0]....
.L_329:
        /*006c*/ 	.word	0x00000080


	//   ....[1]....
        /*0070*/ 	.word	0x000000d0


	//   ....[2]....
        /*0074*/ 	.word	0x00004ae0


	//----- nvinfo : EIATTR_CRS_STACK_SIZE
	.align		4
.L_330:
        /*0078*/ 	.byte	0x04, 0x1e
        /*007a*/ 	.short	(.L_332 - .L_331)
.L_331:
        /*007c*/ 	.word	0x00000000


	//----- nvinfo : EIATTR_CBANK_PARAM_SIZE
	.align		4
.L_332:
        /*0080*/ 	.byte	0x03, 0x19
        /*0082*/ 	.short	0x0020


	//----- nvinfo : EIATTR_PARAM_CBANK
	.align		4
        /*0084*/ 	.byte	0x04, 0x0a
        /*0086*/ 	.short	(.L_334 - .L_333)
	.align		4
.L_333:
        /*0088*/ 	.word	index@(.nv.constant0._Z29create_interpolation_matricesiiPKfS0_Pf)
        /*008c*/ 	.short	0x0380
        /*008e*/ 	.short	0x0020


	//----- nvinfo : EIATTR_SW_WAR
	.align		4
.L_334:
        /*0090*/ 	.byte	0x04, 0x36
        /*0092*/ 	.short	(.L_336 - .L_335)
.L_335:
        /*0094*/ 	.word	0x00000008
.L_336:


//--------------------- .nv.info._Z34polynomial_derivative_matrices_hatiPKfS0_Pf --------------------------
	.section	.nv.info._Z34polynomial_derivative_matrices_hatiPKfS0_Pf,"",@"SHT_CUDA_INFO"
	.sectionflags	@""
	.align	4


	//----- nvinfo : EIATTR_CUDA_API_VERSION
	.align		4
        /*0000*/ 	.byte	0x04, 0x37
        /*0002*/ 	.short	(.L_338 - .L_337)
.L_337:
        /*0004*/ 	.word	0x00000082


	//----- nvinfo : EIATTR_KPARAM_INFO
	.align		4
.L_338:
        /*0008*/ 	.byte	0x04, 0x17
        /*000a*/ 	.short	(.L_340 - .L_339)
.L_339:
        /*000c*/ 	.word	0x00000000
        /*0010*/ 	.short	0x0003
        /*0012*/ 	.short	0x0018
        /*0014*/ 	.byte	0x00, 0xf5, 0x21, 0x00


	//----- nvinfo : EIATTR_KPARAM_INFO
	.align		4
.L_340:
        /*0018*/ 	.byte	0x04, 0x17
        /*001a*/ 	.short	(.L_342 - .L_341)
.L_341:
        /*001c*/ 	.word	0x00000000
        /*0020*/ 	.short	0x0002
        /*0022*/ 	.short	0x0010
        /*0024*/ 	.byte	0x00, 0xf5, 0x21, 0x00


	//----- nvinfo : EIATTR_KPARAM_INFO
	.align		4
.L_342:
        /*0028*/ 	.byte	0x04, 0x17
        /*002a*/ 	.short	(.L_344 - .L_343)
.L_343:
        /*002c*/ 	.word	0x00000000
        /*0030*/ 	.short	0x0001
        /*0032*/ 	.short	0x0008
        /*0034*/ 	.byte	0x00, 0xf5, 0x21, 0x00


	//----- nvinfo : EIATTR_KPARAM_INFO
	.align		4
.L_344:
        /*0038*/ 	.byte	0x04, 0x17
        /*003a*/ 	.short	(.L_346 - .L_345)
.L_345:
        /*003c*/ 	.word	0x00000000
        /*0040*/ 	.short	0x0000
        /*0042*/ 	.short	0x0000
        /*0044*/ 	.byte	0x00, 0xf0, 0x11, 0x00


	//----- nvinfo : EIATTR_SPARSE_MMA_MASK
	.align		4
.L_346:
        /*0048*/ 	.byte	0x03, 0x50
        /*004a*/ 	.short	0x0000


	//----- nvinfo : EIATTR_MAXREG_COUNT
	.align		4
        /*004c*/ 	.byte	0x03, 0x1b
        /*004e*/ 	.short	0x00ff


	//----- nvinfo : EIATTR_MERCURY_ISA_VERSION
	.align		4
        /*0050*/ 	.byte	0x03, 0x5f
        /*0052*/ 	.short	0x0101


	//----- nvinfo : EIATTR_VRC_CTA_INIT_COUNT
	.align		4
        /*0054*/ 	.byte	0x02, 0x4a
	.zero		1
	.zero		1


	//----- nvinfo : EIATTR_EXIT_INSTR_OFFSETS
	.align		4
        /*0058*/ 	.byte	0x04, 0x1c
        /*005a*/ 	.short	(.L_348 - .L_347)


	//   ....[0]....
.L_347:
        /*005c*/ 	.word	0x00000140


	//   ....[1]....
        /*0060*/ 	.word	0x00001100


	//----- nvinfo : EIATTR_CRS_STACK_SIZE
	.align		4
.L_348:
        /*0064*/ 	.byte	0x04, 0x1e
        /*0066*/ 	.short	(.L_350 - .L_349)
.L_349:
        /*0068*/ 	.word	0x00000000


	//----- nvinfo : EIATTR_CBANK_PARAM_SIZE
	.align		4
.L_350:
        /*006c*/ 	.byte	0x03, 0x19
        /*006e*/ 	.short	0x0020


	//----- nvinfo : EIATTR_PARAM_CBANK
	.align		4
        /*0070*/ 	.byte	0x04, 0x0a
        /*0072*/ 	.short	(.L_352 - .L_351)
	.align		4
.L_351:
        /*0074*/ 	.word	index@(.nv.constant0._Z34polynomial_derivative_matrices_hatiPKfS0_Pf)
        /*0078*/ 	.short	0x0380
        /*007a*/ 	.short	0x0020


	//----- nvinfo : EIATTR_SW_WAR
	.align		4
.L_352:
        /*007c*/ 	.byte	0x04, 0x36
        /*007e*/ 	.short	(.L_354 - .L_353)
.L_353:
        /*0080*/ 	.word	0x00000008
.L_354:


//--------------------- .nv.info._Z39polynomial_derivative_matrices_diagonaliPf --------------------------
	.section	.nv.info._Z39polynomial_derivative_matrices_diagonaliPf,"",@"SHT_CUDA_INFO"
	.sectionflags	@""
	.align	4


	//----- nvinfo : EIATTR_CUDA_API_VERSION
	.align		4
        /*0000*/ 	.byte	0x04, 0x37
        /*0002*/ 	.short	(.L_356 - .L_355)
.L_355:
        /*0004*/ 	.word	0x00000082


	//----- nvinfo : EIATTR_KPARAM_INFO
	.align		4
.L_356:
        /*0008*/ 	.byte	0x04, 0x17
        /*000a*/ 	.short	(.L_358 - .L_357)
.L_357:
        /*000c*/ 	.word	0x00000000
        /*0010*/ 	.short	0x0001
        /*0012*/ 	.short	0x0008
        /*0014*/ 	.byte	0x00, 0xf5, 0x21, 0x00


	//----- nvinfo : EIATTR_KPARAM_INFO
	.align		4
.L_358:
        /*0018*/ 	.byte	0x04, 0x17
        /*001a*/ 	.short	(.L_360 - .L_359)
.L_359:
        /*001c*/ 	.word	0x00000000
        /*0020*/ 	.short	0x0000
        /*0022*/ 	.short	0x0000
        /*0024*/ 	.byte	0x00, 0xf0, 0x11, 0x00


	//----- nvinfo : EIATTR_SPARSE_MMA_MASK
	.align		4
.L_360:
        /*0028*/ 	.byte	0x03, 0x50
        /*002a*/ 	.short	0x0000


	//----- nvinfo : EIATTR_MAXREG_COUNT
	.align		4
        /*002c*/ 	.byte	0x03, 0x1b
        /*002e*/ 	.short	0x00ff


	//----- nvinfo : EIATTR_MERCURY_ISA_VERSION
	.align		4
        /*0030*/ 	.byte	0x03, 0x5f
        /*0032*/ 	.short	0x0101


	//----- nvinfo : EIATTR_VRC_CTA_INIT_COUNT
	.align		4
        /*0034*/ 	.byte	0x02, 0x4a
	.zero		1
	.zero		1


	//----- nvinfo : EIATTR_EXIT_INSTR_OFFSETS
	.align		4
        /*0038*/ 	.byte	0x04, 0x1c
        /*003a*/ 	.short	(.L_362 - .L_361)


	//   ....[0]....
.L_361:
        /*003c*/ 	.word	0x00000090


	//   ....[1]....
        /*0040*/ 	.word	0x00000680


	//----- nvinfo : EIATTR_CRS_STACK_SIZE
	.align		4
.L_362:
        /*0044*/ 	.byte	0x04, 0x1e
        /*0046*/ 	.short	(.L_364 - .L_363)
.L_363:
        /*0048*/ 	.word	0x00000000


	//----- nvinfo : EIATTR_CBANK_PARAM_SIZE
	.align		4
.L_364:
        /*004c*/ 	.byte	0x03, 0x19
        /*004e*/ 	.short	0x0010


	//----- nvinfo : EIATTR_PARAM_CBANK
	.align		4
        /*0050*/ 	.byte	0x04, 0x0a
        /*0052*/ 	.short	(.L_366 - .L_365)
	.align		4
.L_365:
        /*0054*/ 	.word	index@(.nv.constant0._Z39polynomial_derivative_matrices_diagonaliPf)
        /*0058*/ 	.short	0x0380
        /*005a*/ 	.short	0x0010


	//----- nvinfo : EIATTR_SW_WAR
	.align		4
.L_366:
        /*005c*/ 	.byte	0x04, 0x36
        /*005e*/ 	.short	(.L_368 - .L_367)
.L_367:
        /*0060*/ 	.word	0x00000008
.L_368:


//--------------------- .nv.info._Z30polynomial_derivative_matricesiPKfS0_Pf --------------------------
	.section	.nv.info._Z30polynomial_derivative_matricesiPKfS0_Pf,"",@"SHT_CUDA_INFO"
	.sectionflags	@""
	.align	4


	//----- nvinfo : EIATTR_CUDA_API_VERSION
	.align		4
        /*0000*/ 	.byte	0x04, 0x37
        /*0002*/ 	.short	(.L_370 - .L_369)
.L_369:
        /*0004*/ 	.word	0x00000082


	//----- nvinfo : EIATTR_KPARAM_INFO
	.align		4
.L_370:
        /*0008*/ 	.byte	0x04, 0x17
        /*000a*/ 	.short	(.L_372 - .L_371)
.L_371:
        /*000c*/ 	.word	0x00000000
        /*0010*/ 	.short	0x0003
        /*0012*/ 	.short	0x0018
        /*0014*/ 	.byte	0x00, 0xf5, 0x21, 0x00


	//----- nvinfo : EIATTR_KPARAM_INFO
	.align		4
.L_372:
        /*0018*/ 	.byte	0x04, 0x17
        /*001a*/ 	.short	(.L_374 - .L_373)
.L_373:
        /*001c*/ 	.word	0x00000000
        /*0020*/ 	.short	0x0002
        /*0022*/ 	.short	0x0010
        /*0024*/ 	.byte	0x00, 0xf5, 0x21, 0x00


	//----- nvinfo : EIATTR_KPARAM_INFO
	.align		4
.L_374:
        /*0028*/ 	.byte	0x04, 0x17
        /*002a*/ 	.short	(.L_376 - .L_375)
.L_375:
        /*002c*/ 	.word	0x00000000
        /*0030*/ 	.short	0x0001
        /*0032*/ 	.short	0x0008
        /*0034*/ 	.byte	0x00, 0xf5, 0x21, 0x00


	//----- nvinfo : EIATTR_KPARAM_INFO
	.align		4
.L_376:
        /*0038*/ 	.byte	0x04, 0x17
        /*003a*/ 	.short	(.L_378 - .L_377)
.L_377:
        /*003c*/ 	.word	0x00000000
        /*0040*/ 	.short	0x0000
        /*0042*/ 	.short	0x0000
        /*0044*/ 	.byte	0x00, 0xf0, 0x11, 0x00


	//----- nvinfo : EIATTR_SPARSE_MMA_MASK
	.align		4
.L_378:
        /*0048*/ 	.byte	0x03, 0x50
        /*004a*/ 	.short	0x0000


	//----- nvinfo : EIATTR_MAXREG_COUNT
	.align		4
        /*004c*/ 	.byte	0x03, 0x1b
        /*004e*/ 	.short	0x00ff


	//----- nvinfo : EIATTR_MERCURY_ISA_VERSION
	.align		4
        /*0050*/ 	.byte	0x03, 0x5f
        /*0052*/ 	.short	0x0101


	//----- nvinfo : EIATTR_VRC_CTA_INIT_COUNT
	.align		4
        /*0054*/ 	.byte	0x02, 0x4a
	.zero		1
	.zero		1


	//----- nvinfo : EIATTR_EXIT_INSTR_OFFSETS
	.align		4
        /*0058*/ 	.byte	0x04, 0x1c
        /*005a*/ 	.short	(.L_380 - .L_379)


	//   ....[0]....
.L_379:
        /*005c*/ 	.word	0x00000140


	//   ....[1]....
        /*0060*/ 	.word	0x000013d0


	//----- nvinfo : EIATTR_CRS_STACK_SIZE
	.align		4
.L_380:
        /*0064*/ 	.byte	0x04, 0x1e
        /*0066*/ 	.short	(.L_382 - .L_381)
.L_381:
        /*0068*/ 	.word	0x00000000


	//----- nvinfo : EIATTR_CBANK_PARAM_SIZE
	.align		4
.L_382:
        /*006c*/ 	.byte	0x03, 0x19
        /*006e*/ 	.short	0x0020


	//----- nvinfo : EIATTR_PARAM_CBANK
	.align		4
        /*0070*/ 	.byte	0x04, 0x0a
        /*0072*/ 	.short	(.L_384 - .L_383)
	.align		4
.L_383:
        /*0074*/ 	.word	index@(.nv.constant0._Z30polynomial_derivative_matricesiPKfS0_Pf)
        /*0078*/ 	.short	0x0380
        /*007a*/ 	.short	0x0020


	//----- nvinfo : EIATTR_SW_WAR
	.align		4
.L_384:
        /*007c*/ 	.byte	0x04, 0x36
        /*007e*/ 	.short	(.L_386 - .L_385)
.L_385:
        /*0080*/ 	.word	0x00000008
.L_386:


//--------------------- .nv.info._Z42normalize_lagrange_integrating_polynomialsiPf --------------------------
	.section	.nv.info._Z42normalize_lagrange_integrating_polynomialsiPf,"",@"SHT_CUDA_INFO"
	.sectionflags	@""
	.align	4


	//----- nvinfo : EIATTR_CUDA_API_VERSION
	.align		4
        /*0000*/ 	.byte	0x04, 0x37
        /*0002*/ 	.short	(.L_388 - .L_387)
.L_387:
        /*0004*/ 	.word	0x00000082


	//----- nvinfo : EIATTR_KPARAM_INFO
	.align		4
.L_388:
        /*0008*/ 	.byte	0x04, 0x17
        /*000a*/ 	.short	(.L_390 - .L_389)
.L_389:
        /*000c*/ 	.word	0x00000000
        /*0010*/ 	.short	0x0001
        /*0012*/ 	.short	0x0008
        /*0014*/ 	.byte	0x00, 0xf5, 0x21, 0x00


	//----- nvinfo : EIATTR_KPARAM_INFO
	.align		4
.L_390:
        /*0018*/ 	.byte	0x04, 0x17
        /*001a*/ 	.short	(.L_392 - .L_391)
.L_391:
        /*001c*/ 	.word	0x00000000
        /*0020*/ 	.short	0x0000
        /*0022*/ 	.short	0x0000
        /*0024*/ 	.byte	0x00, 0xf0, 0x11, 0x00


	//----- nvinfo : EIATTR_SPARSE_MMA_MASK
	.align		4
.L_392:
        /*0028*/ 	.byte	0x03, 0x50
        /*002a*/ 	.short	0x0000


	//----- nvinfo : EIATTR_MAXREG_COUNT
	.align		4
        /*002c*/ 	.byte	0x03, 0x1b
        /*002e*/ 	.short	0x00ff


	//----- nvinfo : EIATTR_MERCURY_ISA_VERSION
	.align		4
        /*0030*/ 	.byte	0x03, 0x5f
        /*0032*/ 	.short	0x0101


	//----- nvinfo : EIATTR_VRC_CTA_INIT_COUNT
	.align		4
        /*0034*/ 	.byte	0x02, 0x4a
	.zero		1
	.zero		1


	//----- nvinfo : EIATTR_EXIT_INSTR_OFFSETS
	.align		4
        /*0038*/ 	.byte	0x04, 0x1c
        /*003a*/ 	.short	(.L_394 - .L_393)


	//   ....[0]....
.L_393:
        /*003c*/ 	.word	0x00000090


	//   ....[1]....
        /*0040*/ 	.word	0x00001340


	//----- nvinfo : EIATTR_CRS_STACK_SIZE
	.align		4
.L_394:
        /*0044*/ 	.byte	0x04, 0x1e
        /*0046*/ 	.short	(.L_396 - .L_395)
.L_395:
        /*0048*/ 	.word	0x00000000


	//----- nvinfo : EIATTR_CBANK_PARAM_SIZE
	.align		4
.L_396:
        /*004c*/ 	.byte	0x03, 0x19
        /*004e*/ 	.short	0x0010


	//----- nvinfo : EIATTR_PARAM_CBANK
	.align		4
        /*0050*/ 	.byte	0x04, 0x0a
        /*0052*/ 	.short	(.L_398 - .L_397)
	.align		4
.L_397:
        /*0054*/ 	.word	index@(.nv.constant0._Z42normalize_lagrange_integrating_polynomialsiPf)
        /*0058*/ 	.short	0x0380
        /*005a*/ 	.short	0x0010


	//----- nvinfo : EIATTR_SW_WAR
	.align		4
.L_398:
        /*005c*/ 	.byte	0x04, 0x36
        /*005e*/ 	.short	(.L_400 - .L_399)
.L_399:
        /*0060*/ 	.word	0x00000008
.L_400:


//--------------------- .nv.info._Z32lagrange_integrating_polynomialsfiPKfS0_Pf --------------------------
	.section	.nv.info._Z32lagrange_integrating_polynomialsfiPKfS0_Pf,"",@"SHT_CUDA_INFO"
	.sectionflags	@""
	.align	4


	//----- nvinfo : EIATTR_CUDA_API_VERSION
	.align		4
        /*0000*/ 	.byte	0x04, 0x37
        /*0002*/ 	.short	(.L_402 - .L_401)
.L_401:
        /*0004*/ 	.word	0x00000082


	//----- nvinfo : EIATTR_KPARAM_INFO
	.align		4
.L_402:
        /*0008*/ 	.byte	0x04, 0x17
        /*000a*/ 	.short	(.L_404 - .L_403)
.L_403:
        /*000c*/ 	.word	0x00000000
        /*0010*/ 	.short	0x0004
        /*0012*/ 	.short	0x0018
        /*0014*/ 	.byte	0x00, 0xf5, 0x21, 0x00


	//----- nvinfo : EIATTR_KPARAM_INFO
	.align		4
.L_404:
        /*0018*/ 	.byte	0x04, 0x17
        /*001a*/ 	.short	(.L_406 - .L_405)
.L_405:
        /*001c*/ 	.word	0x00000000
        /*0020*/ 	.short	0x0003
        /*0022*/ 	.short	0x0010
        /*0024*/ 	.byte	0x00, 0xf5, 0x21, 0x00


	//----- nvinfo : EIATTR_KPARAM_INFO
	.align		4
.L_406:
        /*0028*/ 	.byte	0x04, 0x17
        /*002a*/ 	.short	(.L_408 - .L_407)
.L_407:
        /*002c*/ 	.word	0x00000000
        /*0030*/ 	.short	0x0002
        /*0032*/ 	.short	0x0008
        /*0034*/ 	.byte	0x00, 0xf5, 0x21, 0x00


	//----- nvinfo : EIATTR_KPARAM_INFO
	.align		4
.L_408:
        /*0038*/ 	.byte	0x04, 0x17
        /*003a*/ 	.short	(.L_410 - .L_409)
.L_409:
        /*003c*/ 	.word	0x00000000
        /*0040*/ 	.short	0x0001
        /*0042*/ 	.short	0x0004
        /*0044*/ 	.byte	0x00, 0xf0, 0x11, 0x00


	//----- nvinfo : EIATTR_KPARAM_INFO
	.align		4
.L_410:
        /*0048*/ 	.byte	0x04, 0x17
        /*004a*/ 	.short	(.L_412 - .L_411)
.L_411:
        /*004c*/ 	.word	0x00000000
        /*0050*/ 	.short	0x0000
        /*0052*/ 	.short	0x0000
        /*0054*/ 	.byte	0x00, 0xf0, 0x11, 0x00


	//----- nvinfo : EIATTR_SPARSE_MMA_MASK
	.align		4
.L_412:
        /*0058*/ 	.byte	0x03, 0x50
        /*005a*/ 	.short	0x0000


	//----- nvinfo : EIATTR_MAXREG_COUNT
	.align		4
        /*005c*/ 	.byte	0x03, 0x1b
        /*005e*/ 	.short	0x00ff


	//----- nvinfo : EIATTR_MERCURY_ISA_VERSION
	.align		4
        /*0060*/ 	.byte	0x03, 0x5f
        /*0062*/ 	.short	0x0101


	//----- nvinfo : EIATTR_VRC_CTA_INIT_COUNT
	.align		4
        /*0064*/ 	.byte	0x02, 0x4a
	.zero		1
	.zero		1


	//----- nvinfo : EIATTR_EXIT_INSTR_OFFSETS
	.align		4
        /*0068*/ 	.byte	0x04, 0x1c
        /*006a*/ 	.short	(.L_414 - .L_413)


	//   ....[0]....
.L_413:
        /*006c*/ 	.word	0x00000090


	//   ....[1]....
        /*0070*/ 	.word	0x00000560


	//   ....[2]....
        /*0074*/ 	.word	0x00000ab0


	//----- nvinfo : EIATTR_CRS_STACK_SIZE
	.align		4
.L_414:
        /*0078*/ 	.byte	0x04, 0x1e
        /*007a*/ 	.short	(.L_416 - .L_415)
.L_415:
        /*007c*/ 	.word	0x00000000


	//----- nvinfo : EIATTR_CBANK_PARAM_SIZE
	.align		4
.L_416:
        /*0080*/ 	.byte	0x03, 0x19
        /*0082*/ 	.short	0x0020


	//----- nvinfo : EIATTR_PARAM_CBANK
	.align		4
        /*0084*/ 	.byte	0x04, 0x0a
        /*0086*/ 	.short	(.L_418 - .L_417)
	.align		4
.L_417:
        /*0088*/ 	.word	index@(.nv.constant0._Z32lagrange_integrating_polynomialsfiPKfS0_Pf)
        /*008c*/ 	.short	0x0380
        /*008e*/ 	.short	0x0020


	//----- nvinfo : EIATTR_SW_WAR
	.align		4
.L_418:
        /*0090*/ 	.byte	0x04, 0x36
        /*0092*/ 	.short	(.L_420 - .L_419)
.L_419:
        /*0094*/ 	.word	0x00000008
.L_420:


//--------------------- .nv.info._Z29calculate_barycentric_weightsiPKfPf --------------------------
	.section	.nv.info._Z29calculate_barycentric_weightsiPKfPf,"",@"SHT_CUDA_INFO"
	.sectionflags	@""
	.align	4


	//----- nvinfo : EIATTR_CUDA_API_VERSION
	.align		4
        /*0000*/ 	.byte	0x04, 0x37
        /*0002*/ 	.short	(.L_422 - .L_421)
.L_421:
        /*0004*/ 	.word	0x00000082


	//----- nvinfo : EIATTR_KPARAM_INFO
	.align		4
.L_422:
        /*0008*/ 	.byte	0x04, 0x17
        /*000a*/ 	.short	(.L_424 - .L_423)
.L_423:
        /*000c*/ 	.word	0x00000000
        /*0010*/ 	.short	0x0002
        /*0012*/ 	.short	0x0010
        /*0014*/ 	.byte	0x00, 0xf5, 0x21, 0x00


	//----- nvinfo : EIATTR_KPARAM_INFO
	.align		4
.L_424:
        /*0018*/ 	.byte	0x04, 0x17
        /*001a*/ 	.short	(.L_426 - .L_425)
.L_425:
        /*001c*/ 	.word	0x00000000
        /*0020*/ 	.short	0x0001
        /*0022*/ 	.short	0x0008
        /*0024*/ 	.byte	0x00, 0xf5, 0x21, 0x00


	//----- nvinfo : EIATTR_KPARAM_INFO
	.align		4
.L_426:
        /*0028*/ 	.byte	0x04, 0x17
        /*002a*/ 	.short	(.L_428 - .L_427)
.L_427:
        /*002c*/ 	.word	0x00000000
        /*0030*/ 	.short	0x0000
        /*0032*/ 	.short	0x0000
        /*0034*/ 	.byte	0x00, 0xf0, 0x11, 0x00


	//----- nvinfo : EIATTR_SPARSE_MMA_MASK
	.align		4
.L_428:
        /*0038*/ 	.byte	0x03, 0x50
        /*003a*/ 	.short	0x0000


	//----- nvinfo : EIATTR_MAXREG_COUNT
	.align		4
        /*003c*/ 	.byte	0x03, 0x1b
        /*003e*/ 	.short	0x00ff


	//----- nvinfo : EIATTR_MERCURY_ISA_VERSION
	.align		4
        /*0040*/ 	.byte	0x03, 0x5f
        /*0042*/ 	.short	0x0101


	//----- nvinfo : EIATTR_VRC_CTA_INIT_COUNT
	.align		4
        /*0044*/ 	.byte	0x02, 0x4a
	.zero		1
	.zero		1


	//----- nvinfo : EIATTR_EXIT_INSTR_OFFSETS
	.align		4
        /*0048*/ 	.byte	0x04, 0x1c
        /*004a*/ 	.short	(.L_430 - .L_429)


	//   ....[0]....
.L_429:
        /*004c*/ 	.word	0x00000090


	//   ....[1]....
        /*0050*/ 	.word	0x000017d0


	//----- nvinfo : EIATTR_CRS_STACK_SIZE
	.align		4
.L_430:
        /*0054*/ 	.byte	0x04, 0x1e
        /*0056*/ 	.short	(.L_432 - .L_431)
.L_431:
        /*0058*/ 	.word	0x00000000


	//----- nvinfo : EIATTR_CBANK_PARAM_SIZE
	.align		4
.L_432:
        /*005c*/ 	.byte	0x03, 0x19
        /*005e*/ 	.short	0x0018


	//----- nvinfo : EIATTR_PARAM_CBANK
	.align		4
        /*0060*/ 	.byte	0x04, 0x0a
        /*0062*/ 	.short	(.L_434 - .L_433)
	.align		4
.L_433:
        /*0064*/ 	.word	index@(.nv.constant0._Z29calculate_barycentric_weightsiPKfPf)
        /*0068*/ 	.short	0x0380
        /*006a*/ 	.short	0x0018


	//----- nvinfo : EIATTR_SW_WAR
	.align		4
.L_434:
        /*006c*/ 	.byte	0x04, 0x36
        /*006e*/ 	.short	(.L_436 - .L_435)
.L_435:
        /*0070*/ 	.word	0x00000008
.L_436:


//--------------------- .nv.info._Z33chebyshev_gauss_nodes_and_weightsiPfS_ --------------------------
	.section	.nv.info._Z33chebyshev_gauss_nodes_and_weightsiPfS_,"",@"SHT_CUDA_INFO"
	.sectionflags	@""
	.align	4


	//----- nvinfo : EIATTR_CUDA_API_VERSION
	.align		4
        /*0000*/ 	.byte	0x04, 0x37
        /*0002*/ 	.short	(.L_438 - .L_437)
.L_437:
        /*0004*/ 	.word	0x00000082


	//----- nvinfo : EIATTR_KPARAM_INFO
	.align		4
.L_438:
        /*0008*/ 	.byte	0x04, 0x17
        /*000a*/ 	.short	(.L_440 - .L_439)
.L_439:
        /*000c*/ 	.word	0x00000000
        /*0010*/ 	.short	0x0002
        /*0012*/ 	.short	0x0010
        /*0014*/ 	.byte	0x00, 0xf5, 0x21, 0x00


	//----- nvinfo : EIATTR_KPARAM_INFO
	.align		4
.L_440:
        /*0018*/ 	.byte	0x04, 0x17
        /*001a*/ 	.short	(.L_442 - .L_441)
.L_441:
        /*001c*/ 	.word	0x00000000
        /*0020*/ 	.short	0x0001
        /*0022*/ 	.short	0x0008
        /*0024*/ 	.byte	0x00, 0xf5, 0x21, 0x00


	//----- nvinfo : EIATTR_KPARAM_INFO
	.align		4
.L_442:
        /*0028*/ 	.byte	0x04, 0x17
        /*002a*/ 	.short	(.L_444 - .L_443)
.L_443:
        /*002c*/ 	.word	0x00000000
        /*0030*/ 	.short	0x0000
        /*0032*/ 	.short	0x0000
        /*0034*/ 	.byte	0x00, 0xf0, 0x11, 0x00


	//----- nvinfo : EIATTR_SPARSE_MMA_MASK
	.align		4
.L_444:
        /*0038*/ 	.byte	0x03, 0x50
        /*003a*/ 	.short	0x0000


	//----- nvinfo : EIATTR_MAXREG_COUNT
	.align		4
        /*003c*/ 	.byte	0x03, 0x1b
        /*003e*/ 	.short	0x00ff


	//----- nvinfo : EIATTR_MERCURY_ISA_VERSION
	.align		4
        /*0040*/ 	.byte	0x03, 0x5f
        /*0042*/ 	.short	0x0101


	//----- nvinfo : EIATTR_VRC_CTA_INIT_COUNT
	.align		4
        /*0044*/ 	.byte	0x02, 0x4a
	.zero		1
	.zero		1


	//----- nvinfo : EIATTR_EXIT_INSTR_OFFSETS
	.align		4
        /*0048*/ 	.byte	0x04, 0x1c
        /*004a*/ 	.short	(.L_446 - .L_445)


	//   ....[0]....
.L_445:
        /*004c*/ 	.word	0x00000080


	//   ....[1]....
        /*0050*/ 	.word	0x00000930


	//----- nvinfo : EIATTR_CRS_STACK_SIZE
	.align		4
.L_446:
        /*0054*/ 	.byte	0x04, 0x1e
        /*0056*/ 	.short	(.L_448 - .L_447)
.L_447:
        /*0058*/ 	.word	0x00000000


	//----- nvinfo : EIATTR_CBANK_PARAM_SIZE
	.align		4
.L_448:
        /*005c*/ 	.byte	0x03, 0x19
        /*005e*/ 	.short	0x0018


	//----- nvinfo : EIATTR_PARAM_CBANK
	.align		4
        /*0060*/ 	.byte	0x04, 0x0a
        /*0062*/ 	.short	(.L_450 - .L_449)
	.align		4
.L_449:
        /*0064*/ 	.word	index@(.nv.constant0._Z33chebyshev_gauss_nodes_and_weightsiPfS_)
        /*0068*/ 	.short	0x0380
        /*006a*/ 	.short	0x0018


	//----- nvinfo : EIATTR_SW_WAR
	.align		4
.L_450:
        /*006c*/ 	.byte	0x04, 0x36
        /*006e*/ 	.short	(.L_452 - .L_451)
.L_451:
        /*0070*/ 	.word	0x00000008
.L_452:


//--------------------- .nv.callgraph             --------------------------
	.section	.nv.callgraph,"",@"SHT_CUDA_CALLGRAPH"
	.align	4
	.sectionentsize	8
	.align		4
        /*0000*/ 	.word	0x00000000
	.align		4
        /*0004*/ 	.word	0xffffffff
	.align		4
        /*0008*/ 	.word	index@(_Z14build_elementsiiP9Element_tff)
	.align		4
        /*000c*/ 	.word	index@(free)
	.align		4
        /*0010*/ 	.word	index@(_Z14build_elementsiiP9Element_tff)
	.align		4
        /*0014*/ 	.word	index@(malloc)
	.align		4
        /*0018*/ 	.word	0x00000000
	.align		4
        /*001c*/ 	.word	0xfffffffe
	.align		4
        /*0020*/ 	.word	0x00000000
	.align		4
        /*0024*/ 	.word	0xfffffffd
	.align		4
        /*0028*/ 	.word	0x00000000
	.align		4
        /*002c*/ 	.word	0xfffffffc


//--------------------- .nv.constant4             --------------------------
	.section	.nv.constant4,"a",@progbits
	.align	8
	.align		8
.nv.constant4:
        /*0000*/ 	.dword	__cudart_i2opi_f
	.align		8
        /*0008*/ 	.dword	malloc
	.align		8
        /*0010*/ 	.dword	free


//--------------------- .text._Z21compute_dg_derivativeiP9Element_tPK6Face_tPKfS5_S5_S5_ --------------------------
	.section	.text._Z21compute_dg_derivativeiP9Element_tPK6Face_tPKfS5_S5_S5_,"ax",@progbits
	.align	128
        .global         _Z21compute_dg_derivativeiP9Element_tPK6Face_tPKfS5_S5_S5_
        .type           _Z21compute_dg_derivativeiP9Element_tPK6Face_tPKfS5_S5_S5_,@function
        .size           _Z21compute_dg_derivativeiP9Element_tPK6Face_tPKfS5_S5_S5_,(.L_x_464 - _Z21compute_dg_derivativeiP9Element_tPK6Face_tPKfS5_S5_S5_)
        .other          _Z21compute_dg_derivativeiP9Element_tPK6Face_tPKfS5_S5_S5_,@"STO_CUDA_ENTRY STV_DEFAULT"
_Z21compute_dg_derivativeiP9Element_tPK6Face_tPKfS5_S5_S5_:
.text._Z21compute_dg_derivativeiP9Element_tPK6Face_tPKfS5_S5_S5_:
[----:B------:R-:W-:Y:S01]  /*0000*/  LDC R1, c[0x0][0x37c] ;  /* 0x0000df00ff017b82 */ /* 0x000fe20000000800 */
[----:B------:R-:W0:Y:S07]  /*0010*/  S2R R7, SR_TID.X ;  /* 0x0000000000077919 */ /* 0x000e2e0000002100 */
[----:B------:R-:W0:Y:S01]  /*0020*/  S2UR UR4, SR_CTAID.X ;  /* 0x00000000000479c3 */ /* 0x000e220000002500 */
[----:B------:R-:W1:Y:S07]  /*0030*/  LDCU UR5, c[0x0][0x380] ;  /* 0x00007000ff0577ac */ /* 0x000e6e0008000800 */
[----:B------:R-:W0:Y:S02]  /*0040*/  LDC R2, c[0x0][0x360] ;  /* 0x0000d800ff027b82 */ /* 0x000e240000000800 */
[----:B0-----:R-:W-:-:S05]  /*0050*/  IMAD R7, R2, UR4, R7 ;  /* 0x0000000402077c24 */ /* 0x001fca000f8e0207 */
[----:B-1----:R-:W-:-:S13]  /*0060*/  ISETP.GE.AND P0, PT, R7, UR5, PT ;  /* 0x0000000507007c0c */ /* 0x002fda000bf06270 */
[----:B------:R-:W-:Y:S05]  /*0070*/  @P0 EXIT ;  /* 0x000000000000094d */ /* 0x000fea0003800000 */
[----:B------:R-:W0:Y:S01]  /*0080*/  LDCU.64 UR4, c[0x0][0x3a0] ;  /* 0x00007400ff0477ac */ /* 0x000e220008000a00 */
[----:B------:R-:W1:Y:S01]  /*0090*/  LDCU UR8, c[0x0][0x370] ;  /* 0x00006e00ff0877ac */ /* 0x000e620008000800 */
[----:B------:R-:W2:Y:S01]  /*00a0*/  LDCU.64 UR6, c[0x0][0x358] ;  /* 0x00006b00ff0677ac */ /* 0x000ea20008000a00 */
[----:B0-----:R-:W-:Y:S01]  /*00b0*/  UIADD3 UR4, UP0, UPT, UR4, 0x8, URZ ;  /* 0x0000000804047890 */ /* 0x001fe2000ff1e0ff */
[----:B-1----:R-:W-:-:S03]  /*00c0*/  IMAD R2, R2, UR8, RZ ;  /* 0x0000000802027c24 */ /* 0x002fc6000f8e02ff */
[----:B--2---:R-:W-:-:S12]  /*00d0*/  UIADD3.X UR5, UPT, UPT, URZ, UR5, URZ, UP0, !UPT ;  /* 0x00000005ff057290 */ /* 0x004fd800087fe4ff */
.L_x_15:
[----:B0-----:R-:W0:Y:S01]  /*00e0*/  LDC.64 R4, c[0x0][0x388] ;  /* 0x0000e200ff047b82 */ /* 0x001e220000000a00 */
[----:B-1----:R-:W1:Y:S01]  /*00f0*/  LDCU UR8, c[0x0][0x380] ;  /* 0x00007000ff0877ac */ /* 0x002e620008000800 */
[----:B0-----:R-:W-:-:S05]  /*0100*/  IMAD.WIDE R4, R7, 0x40, R4 ;  /* 0x0000004007047825 */ /* 0x001fca00078e0204 */
[----:B------:R-:W2:Y:S01]  /*0110*/  LDG.E R21, desc[UR6][R4.64] ;  /* 0x0000000604157981 */ /* 0x000ea2000c1e1900 */
[----:B------:R-:W-:Y:S01]  /*0120*/  IADD3 R7, PT, PT, R2, R7, RZ ;  /* 0x0000000702077210 */ /* 0x000fe20007ffe0ff */
[----:B------:R-:W-:Y:S03]  /*0130*/  BSSY.RECONVERGENT B0, `(.L_x_0) ;  /* 0x00000aa000007945 */ /* 0x000fe60003800200 */
[----:B-1----:R-:W-:Y:S02]  /*0140*/  ISETP.GE.AND P2, PT, R7, UR8, PT ;  /* 0x0000000807007c0c */ /* 0x002fe4000bf46270 */
[----:B--2---:R-:W-:-:S13]  /*0150*/  ISETP.GE.AND P0, PT, R21, RZ, PT ;  /* 0x000000ff1500720c */ /* 0x004fda0003f06270 */
[----:B------:R-:W-:Y:S05]  /*0160*/  @!P0 BRA `(.L_x_1) ;  /* 0x0000000800988947 */ /* 0x000fea0003800000 */
[----:B------:R0:W5:Y:S04]  /*0170*/  LDG.E.64 R10, desc[UR6][R4.64+0x28] ;  /* 0x00002806040a7981 */ /* 0x000168000c1e1b00 */
[----:B------:R0:W5:Y:S01]  /*0180*/  LDG.E.64 R8, desc[UR6][R4.64+0x30] ;  /* 0x0000300604087981 */ /* 0x000162000c1e1b00 */
[C---:B------:R-:W-:Y:S01]  /*0190*/  IADD3 R20, PT, PT, R21.reuse, 0x1, RZ ;  /* 0x0000000115147810 */ /* 0x040fe20007ffe0ff */
[C---:B------:R-:W-:Y:S02]  /*01a0*/  IMAD R0, R21.reuse, R21, R21 ;  /* 0x0000001515007224 */ /* 0x040fe400078e0215 */
[----:B------:R-:W-:Y:S01]  /*01b0*/  HFMA2 R19, -RZ, RZ, 0, 0 ;  /* 0x00000000ff137431 */ /* 0x000fe200000001ff */
[----:B------:R-:W-:Y:S01]  /*01c0*/  BSSY.RECONVERGENT B1, `(.L_x_2) ;  /* 0x000005b000017945 */ /* 0x000fe20003800200 */
[----:B------:R-:W-:Y:S01]  /*01d0*/  LOP3.LUT R18, R20, 0xfffffffc, RZ, 0xc0, !PT ;  /* 0xfffffffc14127812 */ /* 0x000fe200078ec0ff */
[----:B------:R-:W-:-:S04]  /*01e0*/  IMAD.IADD R3, R21, 0x1, R20 ;  /* 0x0000000115037824 */ /* 0x000fc800078e0214 */
[----:B------:R-:W-:-:S04]  /*01f0*/  IMAD R3, R0, R3, RZ ;  /* 0x0000000300037224 */ /* 0x000fc800078e02ff */
[----:B------:R-:W-:-:S05]  /*0200*/  IMAD.HI R3, R3, 0x2aaaaaab, RZ ;  /* 0x2aaaaaab03037827 */ /* 0x000fca00078e02ff */
[----:B0-----:R-:W-:-:S07]  /*0210*/  LEA.HI R6, R3, R3, RZ, 0x1 ;  /* 0x0000000303067211 */ /* 0x001fce00078f08ff */
.L_x_9:
[----:B0123-5:R-:W-:Y:S01]  /*0220*/  IMAD.WIDE.U32 R12, R19, 0x4, R8 ;  /* 0x00000004130c7825 */ /* 0x02ffe200078e0008 */
[----:B------:R-:W-:Y:S01]  /*0230*/  ISETP.GE.U32.AND P0, PT, R21, 0x3, PT ;  /* 0x000000031500780c */ /* 0x000fe20003f06070 */
[----:B------:R-:W-:Y:S01]  /*0240*/  BSSY.RECONVERGENT B2, `(.L_x_3) ;  /* 0x000002f000027945 */ /* 0x000fe20003800200 */
[----:B------:R-:W-:Y:S01]  /*0250*/  MOV R3, RZ ;  /* 0x000000ff00037202 */ /* 0x000fe20000000f00 */
[----:B------:R-:W-:Y:S01]  /*0260*/  IMAD.MOV.U32 R15, RZ, RZ, RZ ;  /* 0x000000ffff0f7224 */ /* 0x000fe200078e00ff */
[----:B------:R0:W-:Y:S09]  /*0270*/  STG.E desc[UR6][R12.64], RZ ;  /* 0x000000ff0c007986 */ /* 0x0001f2000c101906 */
[----:B------:R-:W-:Y:S05]  /*0280*/  @!P0 BRA `(.L_x_4) ;  /* 0x0000000000a88947 */ /* 0x000fea0003800000 */
[----:B------:R-:W-:Y:S01]  /*0290*/  IADD3 R16, P0, PT, R10, 0x8, RZ ;  /* 0x000000080a107810 */ /* 0x000fe20007f1e0ff */
[----:B------:R-:W-:Y:S01]  /*02a0*/  BSSY.RECONVERGENT B3, `(.L_x_5) ;  /* 0x0000027000037945 */ /* 0x000fe20003800200 */
[C---:B------:R-:W-:Y:S01]  /*02b0*/  LOP3.LUT R22, R20.reuse, 0xfffffffc, RZ, 0xc0, !PT ;  /* 0xfffffffc14167812 */ /* 0x040fe200078ec0ff */
[----:B------:R-:W-:Y:S02]  /*02c0*/  IMAD R23, R20, R19, R6 ;  /* 0x0000001314177224 */ /* 0x000fe400078e0206 */
[----:B------:R-:W-:Y:S01]  /*02d0*/  IMAD.MOV.U32 R3, RZ, RZ, RZ ;  /* 0x000000ffff037224 */ /* 0x000fe200078e00ff */
[----:B------:R-:W-:Y:S01]  /*02e0*/  IADD3 R22, PT, PT, -R22, RZ, RZ ;  /* 0x000000ff16167210 */ /* 0x000fe20007ffe1ff */
[----:B------:R-:W-:-:S07]  /*02f0*/  IMAD.X R17, RZ, RZ, R11, P0 ;  /* 0x000000ffff117224 */ /* 0x000fce00000e060b */
.L_x_6:
[----:B------:R-:W-:Y:S01]  /*0300*/  MOV R14, UR4 ;  /* 0x00000004000e7c02 */ /* 0x000fe20008000f00 */
[----:B------:R-:W-:Y:S01]  /*0310*/  IMAD.U32 R15, RZ, RZ, UR5 ;  /* 0x00000005ff0f7e24 */ /* 0x000fe2000f8e00ff */
[----:B--2---:R-:W2:Y:S03]  /*0320*/  LDG.E R25, desc[UR6][R16.64+-0x8] ;  /* 0xfffff80610197981 */ /* 0x004ea6000c1e1900 */
[----:B------:R-:W-:-:S05]  /*0330*/  IMAD.WIDE R14, R23, 0x4, R14 ;  /* 0x00000004170e7825 */ /* 0x000fca00078e020e */
[----:B------:R-:W2:Y:S02]  /*0340*/  LDG.E R24, desc[UR6][R14.64+-0x8] ;  /* 0xfffff8060e187981 */ /* 0x000ea4000c1e1900 */
[----:B--2---:R-:W-:-:S04]  /*0350*/  FMUL R24, R24, R25 ;  /* 0x0000001918187220 */ /* 0x004fc80000400000 */
[----:B------:R-:W-:-:S04]  /*0360*/  FMUL R24, R25, R24 ;  /* 0x0000001819187220 */ /* 0x000fc80000400000 */
[----:B------:R-:W-:-:S05]  /*0370*/  FFMA R3, R24, 0.5, R3 ;  /* 0x3f00000018037823 */ /* 0x000fca0000000003 */
[----:B------:R1:W-:Y:S04]  /*0380*/  STG.E desc[UR6][R12.64], R3 ;  /* 0x000000030c007986 */ /* 0x0003e8000c101906 */
[----:B------:R-:W2:Y:S04]  /*0390*/  LDG.E R24, desc[UR6][R14.64+-0x4] ;  /* 0xfffffc060e187981 */ /* 0x000ea8000c1e1900 */
[----:B------:R-:W2:Y:S02]  /*03a0*/  LDG.E R25, desc[UR6][R16.64+-0x4] ;  /* 0xfffffc0610197981 */ /* 0x000ea4000c1e1900 */
[----:B--2---:R-:W-:-:S04]  /*03b0*/  FMUL R24, R24, R25 ;  /* 0x0000001918187220 */ /* 0x004fc80000400000 */
[----:B------:R-:W-:-:S04]  /*03c0*/  FMUL R24, R25, R24 ;  /* 0x0000001819187220 */ /* 0x000fc80000400000 */
[----:B------:R-:W-:-:S05]  /*03d0*/  FFMA R25, R24, 0.5, R3 ;  /* 0x3f00000018197823 */ /* 0x000fca0000000003 */
[----:B------:R2:W-:Y:S04]  /*03e0*/  STG.E desc[UR6][R12.64], R25 ;  /* 0x000000190c007986 */ /* 0x0005e8000c101906 */
[----:B------:R-:W3:Y:S04]  /*03f0*/  LDG.E R24, desc[UR6][R14.64] ;  /* 0x000000060e187981 */ /* 0x000ee8000c1e1900 */
[----:B------:R-:W3:Y:S02]  /*0400*/  LDG.E R27, desc[UR6][R16.64] ;  /* 0x00000006101b7981 */ /* 0x000ee4000c1e1900 */
[----:B---3--:R-:W-:-:S04]  /*0410*/  FMUL R24, R24, R27 ;  /* 0x0000001b18187220 */ /* 0x008fc80000400000 */
[----:B------:R-:W-:-:S04]  /*0420*/  FMUL R24, R27, R24 ;  /* 0x000000181b187220 */ /* 0x000fc80000400000 */
[----:B------:R-:W-:-:S05]  /*0430*/  FFMA R27, R24, 0.5, R25 ;  /* 0x3f000000181b7823 */ /* 0x000fca0000000019 */
[----:B------:R2:W-:Y:S04]  /*0440*/  STG.E desc[UR6][R12.64], R27 ;  /* 0x0000001b0c007986 */ /* 0x0005e8000c101906 */
[----:B-1----:R-:W3:Y:S04]  /*0450*/  LDG.E R3, desc[UR6][R14.64+0x4] ;  /* 0x000004060e037981 */ /* 0x002ee8000c1e1900 */
[----:B------:R1:W3:Y:S01]  /*0460*/  LDG.E R24, desc[UR6][R16.64+0x4] ;  /* 0x0000040610187981 */ /* 0x0002e2000c1e1900 */
[----:B------:R-:W-:-:S04]  /*0470*/  IADD3 R22, PT, PT, R22, 0x4, RZ ;  /* 0x0000000416167810 */ /* 0x000fc80007ffe0ff */
[----:B------:R-:W-:Y:S02]  /*0480*/  ISETP.NE.AND P0, PT, R22, RZ, PT ;  /* 0x000000ff1600720c */ /* 0x000fe40003f05270 */
[----:B-1----:R-:W-:Y:S02]  /*0490*/  IADD3 R16, P1, PT, R16, 0x10, RZ ;  /* 0x0000001010107810 */ /* 0x002fe40007f3e0ff */
[----:B------:R-:W-:-:S03]  /*04a0*/  IADD3 R23, PT, PT, R23, 0x4, RZ ;  /* 0x0000000417177810 */ /* 0x000fc60007ffe0ff */
[----:B------:R-:W-:Y:S02]  /*04b0*/  IMAD.X R17, RZ, RZ, R17, P1 ;  /* 0x000000ffff117224 */ /* 0x000fe400008e0611 */
[----:B---3--:R-:W-:-:S04]  /*04c0*/  FMUL R3, R3, R24 ;  /* 0x0000001803037220 */ /* 0x008fc80000400000 */
[----:B------:R-:W-:-:S04]  /*04d0*/  FMUL R24, R24, R3 ;  /* 0x0000000318187220 */ /* 0x000fc80000400000 */
[----:B------:R-:W-:-:S05]  /*04e0*/  FFMA R3, R24, 0.5, R27 ;  /* 0x3f00000018037823 */ /* 0x000fca000000001b */
[----:B------:R2:W-:Y:S01]  /*04f0*/  STG.E desc[UR6][R12.64], R3 ;  /* 0x000000030c007986 */ /* 0x0005e2000c101906 */
[----:B------:R-:W-:Y:S05]  /*0500*/  @P0 BRA `(.L_x_6) ;  /* 0xfffffffc007c0947 */ /* 0x000fea000383ffff */
[----:B------:R-:W-:Y:S05]  /*0510*/  BSYNC.RECONVERGENT B3 ;  /* 0x0000000000037941 */ /* 0x000fea0003800200 */
.L_x_5:
[----:B------:R-:W-:-:S07]  /*0520*/  IMAD.MOV.U32 R15, RZ, RZ, R18 ;  /* 0x000000ffff0f7224 */ /* 0x000fce00078e0012 */
.L_x_4:
[----:B------:R-:W-:Y:S05]  /*0530*/  BSYNC.RECONVERGENT B2 ;  /* 0x0000000000027941 */ /* 0x000fea0003800200 */
.L_x_3:
[----:B------:R-:W-:Y:S01]  /*0540*/  LOP3.LUT P0, RZ, R20, 0x3, RZ, 0xc0, !PT ;  /* 0x0000000314ff7812 */ /* 0x000fe2000780c0ff */
[----:B------:R-:W-:-:S12]  /*0550*/  BSSY.RECONVERGENT B2, `(.L_x_7) ;  /* 0x000001e000027945 */ /* 0x000fd80003800200 */
[----:B------:R-:W-:Y:S05]  /*0560*/  @!P0 BRA `(.L_x_8) ;  /* 0x0000000000708947 */ /* 0x000fea0003800000 */
[----:B------:R-:W1:Y:S01]  /*0570*/  LDC.64 R16, c[0x0][0x3a0] ;  /* 0x0000e800ff107b82 */ /* 0x000e620000000a00 */
[----:B------:R-:W-:-:S05]  /*0580*/  IMAD R14, R20, R19, R6 ;  /* 0x00000013140e7224 */ /* 0x000fca00078e0206 */
[----:B------:R-:W-:Y:S01]  /*0590*/  IADD3 R23, PT, PT, R14, R15, RZ ;  /* 0x0000000f0e177210 */ /* 0x000fe20007ffe0ff */
[----:B------:R-:W-:-:S04]  /*05a0*/  IMAD.WIDE.U32 R14, R15, 0x4, R10 ;  /* 0x000000040f0e7825 */ /* 0x000fc800078e000a */
[----:B-1----:R-:W-:Y:S02]  /*05b0*/  IMAD.WIDE R16, R23, 0x4, R16 ;  /* 0x0000000417107825 */ /* 0x002fe400078e0210 */
[----:B------:R-:W3:Y:S04]  /*05c0*/  LDG.E R23, desc[UR6][R14.64] ;  /* 0x000000060e177981 */ /* 0x000ee8000c1e1900 */
[----:B------:R-:W3:Y:S02]  /*05d0*/  LDG.E R22, desc[UR6][R16.64] ;  /* 0x0000000610167981 */ /* 0x000ee4000c1e1900 */
[----:B---3--:R-:W-:-:S04]  /*05e0*/  FMUL R22, R22, R23 ;  /* 0x0000001716167220 */ /* 0x008fc80000400000 */
[----:B------:R-:W-:-:S04]  /*05f0*/  FMUL R22, R23, R22 ;  /* 0x0000001617167220 */ /* 0x000fc80000400000 */
[----:B--2---:R-:W-:Y:S01]  /*0600*/  FFMA R25, R22, 0.5, R3 ;  /* 0x3f00000016197823 */ /* 0x004fe20000000003 */
[----:B------:R-:W-:-:S04]  /*0610*/  LOP3.LUT R3, R20, 0x3, RZ, 0xc0, !PT ;  /* 0x0000000314037812 */ /* 0x000fc800078ec0ff */
[----:B------:R1:W-:Y:S01]  /*0620*/  STG.E desc[UR6][R12.64], R25 ;  /* 0x000000190c007986 */ /* 0x0003e2000c101906 */
[----:B------:R-:W-:-:S13]  /*0630*/  ISETP.NE.AND P0, PT, R3, 0x1, PT ;  /* 0x000000010300780c */ /* 0x000fda0003f05270 */
[----:B-1----:R-:W-:Y:S05]  /*0640*/  @!P0 BRA `(.L_x_8) ;  /* 0x0000000000388947 */ /* 0x002fea0003800000 */
[----:B------:R-:W2:Y:S04]  /*0650*/  LDG.E R22, desc[UR6][R16.64+0x4] ;  /* 0x0000040610167981 */ /* 0x000ea8000c1e1900 */
[----:B------:R-:W2:Y:S01]  /*0660*/  LDG.E R23, desc[UR6][R14.64+0x4] ;  /* 0x000004060e177981 */ /* 0x000ea2000c1e1900 */
[----:B------:R-:W-:Y:S01]  /*0670*/  ISETP.NE.AND P0, PT, R3, 0x2, PT ;  /* 0x000000020300780c */ /* 0x000fe20003f05270 */
[----:B--2---:R-:W-:-:S04]  /*0680*/  FMUL R22, R22, R23 ;  /* 0x0000001716167220 */ /* 0x004fc80000400000 */
[----:B------:R-:W-:-:S04]  /*0690*/  FMUL R22, R23, R22 ;  /* 0x0000001617167220 */ /* 0x000fc80000400000 */
[----:B------:R-:W-:-:S05]  /*06a0*/  FFMA R25, R22, 0.5, R25 ;  /* 0x3f00000016197823 */ /* 0x000fca0000000019 */
[----:B------:R1:W-:Y:S01]  /*06b0*/  STG.E desc[UR6][R12.64], R25 ;  /* 0x000000190c007986 */ /* 0x0003e2000c101906 */
[----:B------:R-:W-:Y:S05]  /*06c0*/  @!P0 BRA `(.L_x_8) ;  /* 0x0000000000188947 */ /* 0x000fea0003800000 */
[----:B------:R-:W2:Y:S04]  /*06d0*/  LDG.E R16, desc[UR6][R16.64+0x8] ;  /* 0x0000080610107981 */ /* 0x000ea8000c1e1900 */
[----:B------:R-:W2:Y:S02]  /*06e0*/  LDG.E R15, desc[UR6][R14.64+0x8] ;  /* 0x000008060e0f7981 */ /* 0x000ea4000c1e1900 */
[----:B--2---:R-:W-:-:S04]  /*06f0*/  FMUL R22, R16, R15 ;  /* 0x0000000f10167220 */ /* 0x004fc80000400000 */
[----:B------:R-:W-:-:S04]  /*0700*/  FMUL R22, R15, R22 ;  /* 0x000000160f167220 */ /* 0x000fc80000400000 */
[----:B------:R-:W-:-:S05]  /*0710*/  FFMA R3, R22, 0.5, R25 ;  /* 0x3f00000016037823 */ /* 0x000fca0000000019 */
[----:B------:R3:W-:Y:S02]  /*0720*/  STG.E desc[UR6][R12.64], R3 ;  /* 0x000000030c007986 */ /* 0x0007e4000c101906 */
.L_x_8:
[----:B------:R-:W-:Y:S05]  /*0730*/  BSYNC.RECONVERGENT B2 ;  /* 0x0000000000027941 */ /* 0x000fea0003800200 */
.L_x_7:
[C---:B------:R-:W-:Y:S01]  /*0740*/  ISETP.NE.AND P0, PT, R19.reuse, R21, PT ;  /* 0x000000151300720c */ /* 0x040fe20003f05270 */
[----:B------:R-:W-:-:S12]  /*0750*/  VIADD R19, R19, 0x1 ;  /* 0x0000000113137836 */ /* 0x000fd80000000000 */
[----:B------:R-:W-:Y:S05]  /*0760*/  @P0 BRA `(.L_x_9) ;  /* 0xfffffff800ac0947 */ /* 0x000fea000383ffff */
[----:B------:R-:W-:Y:S05]  /*0770*/  BSYNC.RECONVERGENT B1 ;  /* 0x0000000000017941 */ /* 0x000fea0003800200 */
.L_x_2:
[----:B--23--:R-:W2:Y:S02]  /*0780*/  LDG.E R3, desc[UR6][R4.64] ;  /* 0x0000000604037981 */ /* 0x00cea4000c1e1900 */
[----:B--2---:R-:W-:-:S13]  /*0790*/  ISETP.GE.AND P0, PT, R3, RZ, PT ;  /* 0x000000ff0300720c */ /* 0x004fda0003f06270 */
[----:B------:R-:W-:Y:S05]  /*07a0*/  @!P0 BRA `(.L_x_1) ;  /* 0x0000000400088947 */ /* 0x000fea0003800000 */
[----:B------:R-:W2:Y:S01]  /*07b0*/  LDC.64 R14, c[0x0][0x3a8] ;  /* 0x0000ea00ff0e7b82 */ /* 0x000ea20000000a00 */
[----:B------:R-:W-:Y:S02]  /*07c0*/  LEA.HI R6, R0, R0, RZ, 0x1 ;  /* 0x0000000000067211 */ /* 0x000fe400078f08ff */
[----:B------:R-:W-:Y:S02]  /*07d0*/  MOV R17, RZ ;  /* 0x000000ff00117202 */ /* 0x000fe40000000f00 */
[----:B------:R-:W-:-:S03]  /*07e0*/  SHF.R.S32.HI R6, RZ, 0x1, R6 ;  /* 0x00000001ff067819 */ /* 0x000fc60000011406 */
[----:B01----:R-:W0:Y:S08]  /*07f0*/  LDC.64 R12, c[0x0][0x3b0] ;  /* 0x0000ec00ff0c7b82 */ /* 0x003e300000000a00 */
[----:B------:R-:W1:Y:S08]  /*0800*/  LDC.64 R10, c[0x0][0x390] ;  /* 0x0000e400ff0a7b82 */ /* 0x000e700000000a00 */
[----:B------:R-:W3:Y:S02]  /*0810*/  LDC.64 R8, c[0x0][0x398] ;  /* 0x0000e600ff087b82 */ /* 0x000ee40000000a00 */
.L_x_14:
[----:B------:R-:W1:Y:S04]  /*0820*/  LDG.E R19, desc[UR6][R4.64+0x10] ;  /* 0x0000100604137981 */ /* 0x000e68000c1e1900 */
[----:B------:R-:W4:Y:S01]  /*0830*/  LDG.E R23, desc[UR6][R4.64+0xc] ;  /* 0x00000c0604177981 */ /* 0x000f22000c1e1900 */
[----:B------:R-:W-:-:S04]  /*0840*/  IMAD.IADD R25, R6, 0x1, R17 ;  /* 0x0000000106197824 */ /* 0x000fc800078e0211 */
[----:B---3--:R-:W-:-:S05]  /*0850*/  IMAD.WIDE R26, R25, 0x4, R8 ;  /* 0x00000004191a7825 */ /* 0x008fca00078e0208 */
[----:B------:R-:W3:Y:S01]  /*0860*/  LDG.E R3, desc[UR6][R26.64] ;  /* 0x000000061a037981 */ /* 0x000ee2000c1e1900 */
[----:B0-----:R-:W-:-:S04]  /*0870*/  IMAD.WIDE R20, R25, 0x4, R12 ;  /* 0x0000000419147825 */ /* 0x001fc800078e020c */
[----:B--2---:R-:W-:Y:S02]  /*0880*/  IMAD.WIDE R24, R25, 0x4, R14 ;  /* 0x0000000419187825 */ /* 0x004fe400078e020e */
[----:B------:R-:W2:Y:S04]  /*0890*/  LDG.E R21, desc[UR6][R20.64] ;  /* 0x0000000614157981 */ /* 0x000ea8000c1e1900 */
[----:B------:R-:W5:Y:S01]  /*08a0*/  LDG.E R25, desc[UR6][R24.64] ;  /* 0x0000000618197981 */ /* 0x000f62000c1e1900 */
[----:B-1----:R-:W-:-:S04]  /*08b0*/  IMAD.WIDE R18, R19, 0xc, R10 ;  /* 0x0000000c13127825 */ /* 0x002fc800078e020a */
[----:B----4-:R-:W-:Y:S02]  /*08c0*/  IMAD.WIDE R22, R23, 0xc, R10 ;  /* 0x0000000c17167825 */ /* 0x010fe400078e020a */
[----:B------:R-:W2:Y:S04]  /*08d0*/  LDG.E R18, desc[UR6][R18.64+0x8] ;  /* 0x0000080612127981 */ /* 0x000ea8000c1e1900 */
[----:B------:R-:W5:Y:S01]  /*08e0*/  LDG.E R0, desc[UR6][R22.64+0x8] ;  /* 0x0000080616007981 */ /* 0x000f62000c1e1900 */
[----:B---3--:R-:W0:Y:S01]  /*08f0*/  MUFU.RCP R16, R3 ;  /* 0x0000000300107308 */ /* 0x008e220000001000 */
[----:B------:R-:W-:Y:S01]  /*0900*/  BSSY.RECONVERGENT B1, `(.L_x_10) ;  /* 0x000000d000017945 */ /* 0x000fe20003800200 */
[----:B0-----:R-:W-:-:S04]  /*0910*/  FFMA R27, -R3, R16, 1 ;  /* 0x3f800000031b7423 */ /* 0x001fc80000000110 */
[----:B------:R-:W-:Y:S01]  /*0920*/  FFMA R27, R16, R27, R16 ;  /* 0x0000001b101b7223 */ /* 0x000fe20000000010 */
[----:B--2---:R-:W-:-:S04]  /*0930*/  FMUL R29, R18, R21 ;  /* 0x00000015121d7220 */ /* 0x004fc80000400000 */
[----:B-----5:R-:W-:-:S04]  /*0940*/  FFMA R0, R0, R25, -R29 ;  /* 0x0000001900007223 */ /* 0x020fc8000000081d */
[----:B------:R-:W0:Y:S01]  /*0950*/  FCHK P0, R0, R3 ;  /* 0x0000000300007302 */ /* 0x000e220000000000 */
[----:B------:R-:W-:-:S04]  /*0960*/  FFMA R16, R0, R27, RZ ;  /* 0x0000001b00107223 */ /* 0x000fc800000000ff */
[----:B------:R-:W-:-:S04]  /*0970*/  FFMA R20, -R3, R16, R0 ;  /* 0x0000001003147223 */ /* 0x000fc80000000100 */
[----:B------:R-:W-:Y:S01]  /*0980*/  FFMA R16, R27, R20, R16 ;  /* 0x000000141b107223 */ /* 0x000fe20000000010 */
[----:B0-----:R-:W-:Y:S06]  /*0990*/  @!P0 BRA `(.L_x_11) ;  /* 0x00000000000c8947 */ /* 0x001fec0003800000 */
[----:B------:R-:W-:-:S07]  /*09a0*/  MOV R16, 0x9c0 ;  /* 0x000009c000107802 */ /* 0x000fce0000000f00 */
[----:B------:R-:W-:Y:S05]  /*09b0*/  CALL.REL.NOINC `($__internal_0_$__cuda_sm3x_div_rn_noftz_f32_slowpath) ;  /* 0x0000000000907944 */ /* 0x000fea0003c00000 */
[----:B------:R-:W-:-:S07]  /*09c0*/  MOV R16, R0 ;  /* 0x0000000000107202 */ /* 0x000fce0000000f00 */
.L_x_11:
[----:B------:R-:W-:Y:S05]  /*09d0*/  BSYNC.RECONVERGENT B1 ;  /* 0x0000000000017941 */ /* 0x000fea0003800200 */
.L_x_10:
[----:B------:R-:W2:Y:S02]  /*09e0*/  LDG.E.64 R18, desc[UR6][R4.64+0x30] ;  /* 0x0000300604127981 */ /* 0x000ea4000c1e1b00 */
[----:B--2---:R-:W-:-:S05]  /*09f0*/  IMAD.WIDE.U32 R18, R17, 0x4, R18 ;  /* 0x0000000411127825 */ /* 0x004fca00078e0012 */
[----:B------:R-:W2:Y:S02]  /*0a00*/  LDG.E R3, desc[UR6][R18.64] ;  /* 0x0000000612037981 */ /* 0x000ea4000c1e1900 */
[----:B--2---:R-:W-:-:S05]  /*0a10*/  FADD R3, R3, R16 ;  /* 0x0000001003037221 */ /* 0x004fca0000000000 */
[----:B------:R0:W-:Y:S04]  /*0a20*/  STG.E desc[UR6][R18.64], R3 ;  /* 0x0000000312007986 */ /* 0x0001e8000c101906 */
[----:B------:R-:W2:Y:S01]  /*0a30*/  LDG.E R20, desc[UR6][R4.64+0x1c] ;  /* 0x00001c0604147981 */ /* 0x000ea2000c1e1900 */
[----:B------:R-:W-:Y:S01]  /*0a40*/  UMOV UR8, 0x40000000 ;  /* 0x4000000000087882 */ /* 0x000fe20000000000 */
[----:B------:R-:W-:Y:S01]  /*0a50*/  BSSY.RECONVERGENT B1, `(.L_x_12) ;  /* 0x000000e000017945 */ /* 0x000fe20003800200 */
[----:B------:R-:W-:Y:S01]  /*0a60*/  IMAD.U32 R23, RZ, RZ, UR8 ;  /* 0x00000008ff177e24 */ /* 0x000fe2000f8e00ff */
[----:B--2---:R-:W1:Y:S08]  /*0a70*/  MUFU.RCP R0, R20 ;  /* 0x0000001400007308 */ /* 0x004e700000001000 */
[----:B------:R-:W2:Y:S01]  /*0a80*/  FCHK P0, R23, R20 ;  /* 0x0000001417007302 */ /* 0x000ea20000000000 */
[----:B-1----:R-:W-:-:S04]  /*0a90*/  FFMA R21, -R20, R0, 1 ;  /* 0x3f80000014157423 */ /* 0x002fc80000000100 */
[----:B------:R-:W-:-:S04]  /*0aa0*/  FFMA R0, R0, R21, R0 ;  /* 0x0000001500007223 */ /* 0x000fc80000000000 */
[----:B------:R-:W-:-:S04]  /*0ab0*/  FFMA R21, R0, 2, RZ ;  /* 0x4000000000157823 */ /* 0x000fc800000000ff */
[----:B------:R-:W-:-:S04]  /*0ac0*/  FFMA R16, -R20, R21, 2 ;  /* 0x4000000014107423 */ /* 0x000fc80000000115 */
[----:B------:R-:W-:Y:S01]  /*0ad0*/  FFMA R0, R0, R16, R21 ;  /* 0x0000001000007223 */ /* 0x000fe20000000015 */
[----:B0-2---:R-:W-:Y:S06]  /*0ae0*/  @!P0 BRA `(.L_x_13) ;  /* 0x0000000000108947 */ /* 0x005fec0003800000 */
[----:B------:R-:W-:Y:S01]  /*0af0*/  MOV R3, R20 ;  /* 0x0000001400037202 */ /* 0x000fe20000000f00 */
[----:B------:R-:W-:Y:S01]  /*0b00*/  IMAD.MOV.U32 R0, RZ, RZ, 0x40000000 ;  /* 0x40000000ff007424 */ /* 0x000fe200078e00ff */
[----:B------:R-:W-:-:S07]  /*0b10*/  MOV R16, 0xb30 ;  /* 0x00000b3000107802 */ /* 0x000fce0000000f00 */
[----:B------:R-:W-:Y:S05]  /*0b20*/  CALL.REL.NOINC `($__internal_0_$__cuda_sm3x_div_rn_noftz_f32_slowpath) ;  /* 0x0000000000347944 */ /* 0x000fea0003c00000 */
.L_x_13:
[----:B------:R-:W-:Y:S05]  /*0b30*/  BSYNC.RECONVERGENT B1 ;  /* 0x0000000000017941 */ /* 0x000fea0003800200 */
.L_x_12:
[----:B------:R-:W2:Y:S02]  /*0b40*/  LDG.E.64 R18, desc[UR6][R4.64+0x30] ;  /* 0x0000300604127981 */ /* 0x000ea4000c1e1b00 */
[----:B--2---:R-:W-:-:S05]  /*0b50*/  IMAD.WIDE.U32 R18, R17, 0x4, R18 ;  /* 0x0000000411127825 */ /* 0x004fca00078e0012 */
[----:B------:R-:W2:Y:S02]  /*0b60*/  LDG.E R3, desc[UR6][R18.64] ;  /* 0x0000000612037981 */ /* 0x000ea4000c1e1900 */
[----:B--2---:R-:W-:-:S05]  /*0b70*/  FMUL R3, R3, R0 ;  /* 0x0000000003037220 */ /* 0x004fca0000400000 */
[----:B------:R4:W-:Y:S04]  /*0b80*/  STG.E desc[UR6][R18.64], R3 ;  /* 0x0000000312007986 */ /* 0x0009e8000c101906 */
[----:B------:R-:W2:Y:S02]  /*0b90*/  LDG.E R0, desc[UR6][R4.64] ;  /* 0x0000000604007981 */ /* 0x000ea4000c1e1900 */
[C---:B--2---:R-:W-:Y:S02]  /*0ba0*/  ISETP.GE.AND P0, PT, R17.reuse, R0, PT ;  /* 0x000000001100720c */ /* 0x044fe40003f06270 */
[----:B------:R-:W-:-:S11]  /*0bb0*/  IADD3 R17, PT, PT, R17, 0x1, RZ ;  /* 0x0000000111117810 */ /* 0x000fd60007ffe0ff */
[----:B----4-:R-:W-:Y:S05]  /*0bc0*/  @!P0 BRA `(.L_x_14) ;  /* 0xfffffffc00148947 */ /* 0x010fea000383ffff */
.L_x_1:
[----:B------:R-:W-:Y:S05]  /*0bd0*/  BSYNC.RECONVERGENT B0 ;  /* 0x0000000000007941 */ /* 0x000fea0003800200 */
.L_x_0:
[----:B------:R-:W-:Y:S05]  /*0be0*/  @!P2 BRA `(.L_x_15) ;  /* 0xfffffff4003ca947 */ /* 0x000fea000383ffff */
[----:B------:R-:W-:Y:S05]  /*0bf0*/  EXIT ;  /* 0x000000000000794d */ /* 0x000fea0003800000 */
        .weak           $__internal_0_$__cuda_sm3x_div_rn_noftz_f32_slowpath
        .type           $__internal_0_$__cuda_sm3x_div_rn_noftz_f32_slowpath,@function
        .size           $__internal_0_$__cuda_sm3x_div_rn_noftz_f32_slowpath,(.L_x_464 - $__internal_0_$__cuda_sm3x_div_rn_noftz_f32_slowpath)
$__internal_0_$__cuda_sm3x_div_rn_noftz_f32_slowpath:
[----:B------:R-:W-:Y:S01]  /*0c00*/  SHF.R.U32.HI R18, RZ, 0x17, R3 ;  /* 0x00000017ff127819 */ /* 0x000fe20000011603 */
[----:B------:R-:W-:Y:S01]  /*0c10*/  BSSY.RECONVERGENT B2, `(.L_x_16) ;  /* 0x0000062000027945 */ /* 0x000fe20003800200 */
[----:B------:R-:W-:Y:S02]  /*0c20*/  SHF.R.U32.HI R19, RZ, 0x17, R0 ;  /* 0x00000017ff137819 */ /* 0x000fe40000011600 */
[----:B------:R-:W-:Y:S02]  /*0c30*/  LOP3.LUT R18, R18, 0xff, RZ, 0xc0, !PT ;  /* 0x000000ff12127812 */ /* 0x000fe400078ec0ff */
[----:B------:R-:W-:-:S03]  /*0c40*/  LOP3.LUT R23, R19, 0xff, RZ, 0xc0, !PT ;  /* 0x000000ff13177812 */ /* 0x000fc600078ec0ff */
[----:B------:R-:W-:Y:S01]  /*0c50*/  VIADD R21, R18, 0xffffffff ;  /* 0xffffffff12157836 */ /* 0x000fe20000000000 */
[----:B------:R-:W-:-:S04]  /*0c60*/  IADD3 R20, PT, PT, R23, -0x1, RZ ;  /* 0xffffffff17147810 */ /* 0x000fc80007ffe0ff */
[----:B------:R-:W-:-:S04]  /*0c70*/  ISETP.GT.U32.AND P0, PT, R21, 0xfd, PT ;  /* 0x000000fd1500780c */ /* 0x000fc80003f04070 */
[----:B------:R-:W-:-:S13]  /*0c80*/  ISETP.GT.U32.OR P0, PT, R20, 0xfd, P0 ;  /* 0x000000fd1400780c */ /* 0x000fda0000704470 */
[----:B------:R-:W-:Y:S01]  /*0c90*/  @!P0 IMAD.MOV.U32 R19, RZ, RZ, RZ ;  /* 0x000000ffff138224 */ /* 0x000fe200078e00ff */
[----:B------:R-:W-:Y:S06]  /*0ca0*/  @!P0 BRA `(.L_x_17) ;  /* 0x00000000005c8947 */ /* 0x000fec0003800000 */
[----:B------:R-:W-:Y:S02]  /*0cb0*/  FSETP.GTU.FTZ.AND P0, PT, |R0|, +INF , PT ;  /* 0x7f8000000000780b */ /* 0x000fe40003f1c200 */
[----:B------:R-:W-:-:S04]  /*0cc0*/  FSETP.GTU.FTZ.AND P1, PT, |R3|, +INF , PT ;  /* 0x7f8000000300780b */ /* 0x000fc80003f3c200 */
[----:B------:R-:W-:-:S13]  /*0cd0*/  PLOP3.LUT P0, PT, P0, P1, PT, 0xf8, 0x8f ;  /* 0x00000000008f781c */ /* 0x000fda0000703f70 */
[----:B------:R-:W-:Y:S05]  /*0ce0*/  @P0 BRA `(.L_x_18) ;  /* 0x00000004004c0947 */ /* 0x000fea0003800000 */
[----:B------:R-:W-:-:S13]  /*0cf0*/  LOP3.LUT P0, RZ, R3, 0x7fffffff, R0, 0xc8, !PT ;  /* 0x7fffffff03ff7812 */ /* 0x000fda000780c800 */
[----:B------:R-:W-:Y:S05]  /*0d00*/  @!P0 BRA `(.L_x_19) ;  /* 0x00000004003c8947 */ /* 0x000fea0003800000 */
[C---:B------:R-:W-:Y:S02]  /*0d10*/  FSETP.NEU.FTZ.AND P3, PT, |R0|.reuse, +INF , PT ;  /* 0x7f8000000000780b */ /* 0x040fe40003f7d200 */
[----:B------:R-:W-:Y:S02]  /*0d20*/  FSETP.NEU.FTZ.AND P1, PT, |R3|, +INF , PT ;  /* 0x7f8000000300780b */ /* 0x000fe40003f3d200 */
[----:B------:R-:W-:-:S11]  /*0d30*/  FSETP.NEU.FTZ.AND P0, PT, |R0|, +INF , PT ;  /* 0x7f8000000000780b */ /* 0x000fd60003f1d200 */
[----:B------:R-:W-:Y:S05]  /*0d40*/  @!P1 BRA !P3, `(.L_x_19) ;  /* 0x00000004002c9947 */ /* 0x000fea0005800000 */
[----:B------:R-:W-:-:S04]  /*0d50*/  LOP3.LUT P3, RZ, R0, 0x7fffffff, RZ, 0xc0, !PT ;  /* 0x7fffffff00ff7812 */ /* 0x000fc8000786c0ff */
[----:B------:R-:W-:-:S13]  /*0d60*/  PLOP3.LUT P1, PT, P1, P3, PT, 0x2f, 0xf2 ;  /* 0x0000000000f2781c */ /* 0x000fda0000f26577 */
[----:B------:R-:W-:Y:S05]  /*0d70*/  @P1 BRA `(.L_x_20) ;  /* 0x0000000400181947 */ /* 0x000fea0003800000 */
[----:B------:R-:W-:-:S04]  /*0d80*/  LOP3.LUT P1, RZ, R3, 0x7fffffff, RZ, 0xc0, !PT ;  /* 0x7fffffff03ff7812 */ /* 0x000fc8000782c0ff */
[----:B------:R-:W-:-:S13]  /*0d90*/  PLOP3.LUT P0, PT, P0, P1, PT, 0x2f, 0xf2 ;  /* 0x0000000000f2781c */ /* 0x000fda0000702577 */
[----:B------:R-:W-:Y:S05]  /*0da0*/  @P0 BRA `(.L_x_21) ;  /* 0x0000000400000947 */ /* 0x000fea0003800000 */
[----:B------:R-:W-:Y:S02]  /*0db0*/  ISETP.GE.AND P0, PT, R20, RZ, PT ;  /* 0x000000ff1400720c */ /* 0x000fe40003f06270 */
[----:B------:R-:W-:-:S11]  /*0dc0*/  ISETP.GE.AND P1, PT, R21, RZ, PT ;  /* 0x000000ff1500720c */ /* 0x000fd60003f26270 */
[----:B------:R-:W-:Y:S01]  /*0dd0*/  @P0 MOV R19, RZ ;  /* 0x000000ff00130202 */ /* 0x000fe20000000f00 */
[----:B------:R-:W-:Y:S02]  /*0de0*/  @!P0 IMAD.MOV.U32 R19, RZ, RZ, -0x40 ;  /* 0xffffffc0ff138424 */ /* 0x000fe400078e00ff */
[----:B------:R-:W-:Y:S01]  /*0df0*/  @!P0 FFMA R0, R0, 1.84467440737095516160e+19, RZ ;  /* 0x5f80000000008823 */ /* 0x000fe200000000ff */
[----:B------:R-:W-:Y:S02]  /*0e00*/  @!P1 FFMA R3, R3, 1.84467440737095516160e+19, RZ ;  /* 0x5f80000003039823 */ /* 0x000fe400000000ff */
[----:B------:R-:W-:-:S07]  /*0e10*/  @!P1 IADD3 R19, PT, PT, R19, 0x40, RZ ;  /* 0x0000004013139810 */ /* 0x000fce0007ffe0ff */
.L_x_17:
[----:B------:R-:W-:Y:S01]  /*0e20*/  LEA R20, R18, 0xc0800000, 0x17 ;  /* 0xc080000012147811 */ /* 0x000fe200078eb8ff */
[----:B------:R-:W-:Y:S01]  /*0e30*/  BSSY.RECONVERGENT B3, `(.L_x_22) ;  /* 0x0000036000037945 */ /* 0x000fe20003800200 */
[----:B------:R-:W-:-:S03]  /*0e40*/  IADD3 R23, PT, PT, R23, -0x7f, RZ ;  /* 0xffffff8117177810 */ /* 0x000fc60007ffe0ff */
[----:B------:R-:W-:Y:S02]  /*0e50*/  IMAD.IADD R22, R3, 0x1, -R20 ;  /* 0x0000000103167824 */ /* 0x000fe400078e0a14 */
[C---:B------:R-:W-:Y:S02]  /*0e60*/  IMAD R0, R23.reuse, -0x800000, R0 ;  /* 0xff80000017007824 */ /* 0x040fe400078e0200 */
[----:B------:R0:W1:Y:S01]  /*0e70*/  MUFU.RCP R3, R22 ;  /* 0x0000001600037308 */ /* 0x0000620000001000 */
[----:B------:R-:W-:Y:S01]  /*0e80*/  FADD.FTZ R21, -R22, -RZ ;  /* 0x800000ff16157221 */ /* 0x000fe20000010100 */
[----:B0-----:R-:W-:-:S05]  /*0e90*/  IADD3 R22, PT, PT, R23, 0x7f, -R18 ;  /* 0x0000007f17167810 */ /* 0x001fca0007ffe812 */
[----:B------:R-:W-:Y:S02]  /*0ea0*/  IMAD.IADD R19, R22, 0x1, R19 ;  /* 0x0000000116137824 */ /* 0x000fe400078e0213 */
[----:B-1----:R-:W-:-:S04]  /*0eb0*/  FFMA R20, R3, R21, 1 ;  /* 0x3f80000003147423 */ /* 0x002fc80000000015 */
[----:B------:R-:W-:-:S04]  /*0ec0*/  FFMA R3, R3, R20, R3 ;  /* 0x0000001403037223 */ /* 0x000fc80000000003 */
[----:B------:R-:W-:-:S04]  /*0ed0*/  FFMA R20, R0, R3, RZ ;  /* 0x0000000300147223 */ /* 0x000fc800000000ff */
[----:B------:R-:W-:-:S04]  /*0ee0*/  FFMA R24, R21, R20, R0 ;  /* 0x0000001415187223 */ /* 0x000fc80000000000 */
[----:B------:R-:W-:-:S04]  /*0ef0*/  FFMA R20, R3, R24, R20 ;  /* 0x0000001803147223 */ /* 0x000fc80000000014 */
[----:B------:R-:W-:-:S04]  /*0f00*/  FFMA R21, R21, R20, R0 ;  /* 0x0000001415157223 */ /* 0x000fc80000000000 */
[----:B------:R-:W-:-:S05]  /*0f10*/  FFMA R0, R3, R21, R20 ;  /* 0x0000001503007223 */ /* 0x000fca0000000014 */
[----:B------:R-:W-:-:S04]  /*0f20*/  SHF.R.U32.HI R18, RZ, 0x17, R0 ;  /* 0x00000017ff127819 */ /* 0x000fc80000011600 */
[----:B------:R-:W-:-:S04]  /*0f30*/  LOP3.LUT R18, R18, 0xff, RZ, 0xc0, !PT ;  /* 0x000000ff12127812 */ /* 0x000fc800078ec0ff */
[----:B------:R-:W-:-:S05]  /*0f40*/  IADD3 R22, PT, PT, R18, R19, RZ ;  /* 0x0000001312167210 */ /* 0x000fca0007ffe0ff */
[----:B------:R-:W-:-:S05]  /*0f50*/  VIADD R18, R22, 0xffffffff ;  /* 0xffffffff16127836 */ /* 0x000fca0000000000 */
[----:B------:R-:W-:-:S13]  /*0f60*/  ISETP.GE.U32.AND P0, PT, R18, 0xfe, PT ;  /* 0x000000fe1200780c */ /* 0x000fda0003f06070 */
[----:B------:R-:W-:Y:S05]  /*0f70*/  @!P0 BRA `(.L_x_23) ;  /* 0x0000000000808947 */ /* 0x000fea0003800000 */
[----:B------:R-:W-:-:S13]  /*0f80*/  ISETP.GT.AND P0, PT, R22, 0xfe, PT ;  /* 0x000000fe1600780c */ /* 0x000fda0003f04270 */
[----:B------:R-:W-:Y:S05]  /*0f90*/  @P0 BRA `(.L_x_24) ;  /* 0x00000000006c0947 */ /* 0x000fea0003800000 */
[----:B------:R-:W-:-:S13]  /*0fa0*/  ISETP.GE.AND P0, PT, R22, 0x1, PT ;  /* 0x000000011600780c */ /* 0x000fda0003f06270 */
[----:B------:R-:W-:Y:S05]  /*0fb0*/  @P0 BRA `(.L_x_25) ;  /* 0x0000000000740947 */ /* 0x000fea0003800000 */
[----:B------:R-:W-:Y:S02]  /*0fc0*/  ISETP.GE.AND P0, PT, R22, -0x18, PT ;  /* 0xffffffe81600780c */ /* 0x000fe40003f06270 */
[----:B------:R-:W-:-:S11]  /*0fd0*/  LOP3.LUT R0, R0, 0x80000000, RZ, 0xc0, !PT ;  /* 0x8000000000007812 */ /* 0x000fd600078ec0ff */
[----:B------:R-:W-:Y:S05]  /*0fe0*/  @!P0 BRA `(.L_x_25) ;  /* 0x0000000000688947 */ /* 0x000fea0003800000 */
[CCC-:B------:R-:W-:Y:S01]  /*0ff0*/  FFMA.RZ R18, R3.reuse, R21.reuse, R20.reuse ;  /* 0x0000001503127223 */ /* 0x1c0fe2000000c014 */
[C---:B------:R-:W-:Y:S02]  /*1000*/  ISETP.NE.AND P3, PT, R22.reuse, RZ, PT ;  /* 0x000000ff1600720c */ /* 0x040fe40003f65270 */
[----:B------:R-:W-:Y:S02]  /*1010*/  ISETP.NE.AND P1, PT, R22, RZ, PT ;  /* 0x000000ff1600720c */ /* 0x000fe40003f25270 */
[----:B------:R-:W-:Y:S01]  /*1020*/  LOP3.LUT R19, R18, 0x7fffff, RZ, 0xc0, !PT ;  /* 0x007fffff12137812 */ /* 0x000fe200078ec0ff */
[CCC-:B------:R-:W-:Y:S01]  /*1030*/  FFMA.RP R18, R3.reuse, R21.reuse, R20.reuse ;  /* 0x0000001503127223 */ /* 0x1c0fe20000008014 */
[----:B------:R-:W-:Y:S01]  /*1040*/  FFMA.RM R3, R3, R21, R20 ;  /* 0x0000001503037223 */ /* 0x000fe20000004014 */
[----:B------:R-:W-:Y:S01]  /*1050*/  IADD3 R20, PT, PT, R22, 0x20, RZ ;  /* 0x0000002016147810 */ /* 0x000fe20007ffe0ff */
[----:B------:R-:W-:Y:S01]  /*1060*/  IMAD.MOV R21, RZ, RZ, -R22 ;  /* 0x000000ffff157224 */ /* 0x000fe200078e0a16 */
[----:B------:R-:W-:-:S02]  /*1070*/  LOP3.LUT R19, R19, 0x800000, RZ, 0xfc, !PT ;  /* 0x0080000013137812 */ /* 0x000fc400078efcff */
[----:B------:R-:W-:Y:S02]  /*1080*/  FSETP.NEU.FTZ.AND P0, PT, R18, R3, PT ;  /* 0x000000031200720b */ /* 0x000fe40003f1d000 */
[----:B------:R-:W-:Y:S02]  /*1090*/  SHF.L.U32 R20, R19, R20, RZ ;  /* 0x0000001413147219 */ /* 0x000fe400000006ff */
[----:B------:R-:W-:Y:S02]  /*10a0*/  SEL R18, R21, RZ, P3 ;  /* 0x000000ff15127207 */ /* 0x000fe40001800000 */
[----:B------:R-:W-:Y:S02]  /*10b0*/  ISETP.NE.AND P1, PT, R20, RZ, P1 ;  /* 0x000000ff1400720c */ /* 0x000fe40000f25270 */
[----:B------:R-:W-:Y:S02]  /*10c0*/  SHF.R.U32.HI R18, RZ, R18, R19 ;  /* 0x00000012ff127219 */ /* 0x000fe40000011613 */
[----:B------:R-:W-:-:S02]  /*10d0*/  PLOP3.LUT P0, PT, P0, P1, PT, 0xf8, 0x8f ;  /* 0x00000000008f781c */ /* 0x000fc40000703f70 */
[----:B------:R-:W-:Y:S02]  /*10e0*/  SHF.R.U32.HI R20, RZ, 0x1, R18 ;  /* 0x00000001ff147819 */ /* 0x000fe40000011612 */
[----:B------:R-:W-:-:S04]  /*10f0*/  SEL R3, RZ, 0x1, !P0 ;  /* 0x00000001ff037807 */ /* 0x000fc80004000000 */
[----:B------:R-:W-:-:S04]  /*1100*/  LOP3.LUT R3, R3, 0x1, R20, 0xf8, !PT ;  /* 0x0000000103037812 */ /* 0x000fc800078ef814 */
[----:B------:R-:W-:-:S04]  /*1110*/  LOP3.LUT R3, R3, R18, RZ, 0xc0, !PT ;  /* 0x0000001203037212 */ /* 0x000fc800078ec0ff */
[----:B------:R-:W-:-:S04]  /*1120*/  IADD3 R3, PT, PT, R20, R3, RZ ;  /* 0x0000000314037210 */ /* 0x000fc80007ffe0ff */
[----:B------:R-:W-:Y:S01]  /*1130*/  LOP3.LUT R0, R3, R0, RZ, 0xfc, !PT ;  /* 0x0000000003007212 */ /* 0x000fe200078efcff */
[----:B------:R-:W-:Y:S06]  /*1140*/  BRA `(.L_x_25) ;  /* 0x0000000000107947 */ /* 0x000fec0003800000 */
.L_x_24:
[----:B------:R-:W-:-:S04]  /*1150*/  LOP3.LUT R0, R0, 0x80000000, RZ, 0xc0, !PT ;  /* 0x8000000000007812 */ /* 0x000fc800078ec0ff */
[----:B------:R-:W-:Y:S01]  /*1160*/  LOP3.LUT R0, R0, 0x7f800000, RZ, 0xfc, !PT ;  /* 0x7f80000000007812 */ /* 0x000fe200078efcff */
[----:B------:R-:W-:Y:S06]  /*1170*/  BRA `(.L_x_25) ;  /* 0x0000000000047947 */ /* 0x000fec0003800000 */
.L_x_23:
[----:B------:R-:W-:-:S07]  /*1180*/  IMAD R0, R19, 0x800000, R0 ;  /* 0x0080000013007824 */ /* 0x000fce00078e0200 */
.L_x_25:
[----:B------:R-:W-:Y:S05]  /*1190*/  BSYNC.RECONVERGENT B3 ;  /* 0x0000000000037941 */ /* 0x000fea0003800200 */
.L_x_22:
[----:B------:R-:W-:Y:S05]  /*11a0*/  BRA `(.L_x_26) ;  /* 0x0000000000207947 */ /* 0x000fea0003800000 */
.L_x_21:
[----:B------:R-:W-:-:S04]  /*11b0*/  LOP3.LUT R0, R3, 0x80000000, R0, 0x48, !PT ;  /* 0x8000000003007812 */ /* 0x000fc800078e4800 */
[----:B------:R-:W-:Y:S01]  /*11c0*/  LOP3.LUT R0, R0, 0x7f800000, RZ, 0xfc, !PT ;  /* 0x7f80000000007812 */ /* 0x000fe200078efcff */
[----:B------:R-:W-:Y:S06]  /*11d0*/  BRA `(.L_x_26) ;  /* 0x0000000000147947 */ /* 0x000fec0003800000 */
.L_x_20:
[----:B------:R-:W-:Y:S01]  /*11e0*/  LOP3.LUT R0, R3, 0x80000000, R0, 0x48, !PT ;  /* 0x8000000003007812 */ /* 0x000fe200078e4800 */
[----:B------:R-:W-:Y:S06]  /*11f0*/  BRA `(.L_x_26) ;  /* 0x00000000000c7947 */ /* 0x000fec0003800000 */
.L_x_19:
[----:B------:R-:W0:Y:S01]  /*1200*/  MUFU.RSQ R0, -QNAN ;  /* 0xffc0000000007908 */ /* 0x000e220000001400 */
[----:B------:R-:W-:Y:S05]  /*1210*/  BRA `(.L_x_26) ;  /* 0x0000000000047947 */ /* 0x000fea0003800000 */
.L_x_18:
[----:B------:R-:W-:-:S07]  /*1220*/  FADD.FTZ R0, R0, R3 ;  /* 0x0000000300007221 */ /* 0x000fce0000010000 */
.L_x_26:
[----:B------:R-:W-:Y:S05]  /*1230*/  BSYNC.RECONVERGENT B2 ;  /* 0x0000000000027941 */ /* 0x000fea0003800200 */
.L_x_16:
[----:B------:R-:W-:Y:S01]  /*1240*/  MOV R18, R16 ;  /* 0x0000001000127202 */ /* 0x000fe20000000f00 */
[----:B------:R-:W-:-:S04]  /*1250*/  IMAD.MOV.U32 R19, RZ, RZ, 0x0 ;  /* 0x00000000ff137424 */ /* 0x000fc800078e00ff */
[----:B0-----:R-:W-:Y:S05]  /*1260*/  RET.REL.NODEC R18 `(_Z21compute_dg_derivativeiP9Element_tPK6Face_tPKfS5_S5_S5_) ;  /* 0xffffffec12647950 */ /* 0x001fea0003c3ffff */
.L_x_27:
[----:B------:R-:W-:-:S00]  /*1270*/  BRA `(.L_x_27) ;  /* 0xfffffffc00fc7947 */ /* 0x000fc0000383ffff */
[----:B------:R-:W-:-:S00]  /*1280*/  NOP ;  /* 0x0000000000007918 */ /* 0x000fc00000000000 */
[----:B------:R-:W-:-:S00]  /*1290*/  NOP ;  /* 0x0000000000007918 */ /* 0x000fc00000000000 */
[----:B------:R-:W-:-:S00]  /*12a0*/  NOP ;  /* 0x0000000000007918 */ /* 0x000fc00000000000 */
[----:B------:R-:W-:-:S00]  /*12b0*/  NOP ;  /* 0x0000000000007918 */ /* 0x000fc00000000000 */
[----:B------:R-:W-:-:S00]  /*12c0*/  NOP ;  /* 0x0000000000007918 */ /* 0x000fc00000000000 */
[----:B------:R-:W-:-:S00]  /*12d0*/  NOP ;  /* 0x0000000000007918 */ /* 0x000fc00000000000 */
[----:B------:R-:W-:-:S00]  /*12e0*/  NOP ;  /* 0x0000000000007918 */ /* 0x000fc00000000000 */
[----:B------:R-:W-:-:S00]  /*12f0*/  NOP ;  /* 0x0000000000007918 */ /* 0x000fc00000000000 */
.L_x_464:


//--------------------- .text._Z16calculate_fluxesiP6Face_tPK9Element_t --------------------------
	.section	.text._Z16calculate_fluxesiP6Face_tPK9Element_t,"ax",@progbits
	.align	128
        .global         _Z16calculate_fluxesiP6Face_tPK9Element_t
        .type           _Z16calculate_fluxesiP6Face_tPK9Element_t,@function
        .size           _Z16calculate_fluxesiP6Face_tPK9Element_t,(.L_x_475 - _Z16calculate_fluxesiP6Face_tPK9Element_t)
        .other          _Z16calculate_fluxesiP6Face_tPK9Element_t,@"STO_CUDA_ENTRY STV_DEFAULT"
_Z16calculate_fluxesiP6Face_tPK9Element_t:
.text._Z16calculate_fluxesiP6Face_tPK9Element_t:
[----:B------:R-:W-:Y:S01]  /*0000*/  LDC R1, c[0x0][0x37c] ;  /* 0x0000df00ff017b82 */ /* 0x000fe20000000800 */
[----:B------:R-:W0:Y:S07]  /*0010*/  S2R R3, SR_TID.X ;  /* 0x0000000000037919 */ /* 0x000e2e0000002100 */
[----:B------:R-:W0:Y:S01]  /*0020*/  S2UR UR4, SR_CTAID.X ;  /* 0x00000000000479c3 */ /* 0x000e220000002500 */
[----:B------:R-:W1:Y:S07]  /*0030*/  LDCU UR6, c[0x0][0x380] ;  /* 0x00007000ff0677ac */ /* 0x000e6e0008000800 */
[----:B------:R-:W0:Y:S01]  /*0040*/  LDC R0, c[0x0][0x360] ;  /* 0x0000d800ff007b82 */ /* 0x000e220000000800 */
[----:B------:R-:W2:Y:S01]  /*0050*/  LDCU UR5, c[0x0][0x370] ;  /* 0x00006e00ff0577ac */ /* 0x000ea20008000800 */
[----:B0-----:R-:W-:-:S02]  /*0060*/  IMAD R3, R0, UR4, R3 ;  /* 0x0000000400037c24 */ /* 0x001fc4000f8e0203 */
[----:B--2---:R-:W-:-:S03]  /*0070*/  IMAD R0, R0, UR5, RZ ;  /* 0x0000000500007c24 */ /* 0x004fc6000f8e02ff */
[----:B-1----:R-:W-:-:S13]  /*0080*/  ISETP.GE.AND P0, PT, R3, UR6, PT ;  /* 0x0000000603007c0c */ /* 0x002fda000bf06270 */
[----:B------:R-:W-:Y:S05]  /*0090*/  @P0 EXIT ;  /* 0x000000000000094d */ /* 0x000fea0003800000 */
[----:B------:R-:W0:Y:S01]  /*00a0*/  I2F.U32.RP R8, R0 ;  /* 0x0000000000087306 */ /* 0x000e220000209000 */
[C---:B------:R-:W-:Y:S01]  /*00b0*/  IMAD.IADD R2, R0.reuse, 0x1, R3 ;  /* 0x0000000100027824 */ /* 0x040fe200078e0203 */
[----:B------:R-:W-:Y:S01]  /*00c0*/  IADD3 R9, PT, PT, RZ, -R0, RZ ;  /* 0x80000000ff097210 */ /* 0x000fe20007ffe0ff */
[----:B------:R-:W1:Y:S01]  /*00d0*/  LDCU.64 UR4, c[0x0][0x358] ;  /* 0x00006b00ff0477ac */ /* 0x000e620008000a00 */
[----:B------:R-:W-:Y:S01]  /*00e0*/  ISETP.NE.U32.AND P2, PT, R0, RZ, PT ;  /* 0x000000ff0000720c */ /* 0x000fe20003f45070 */
[----:B------:R-:W-:Y:S01]  /*00f0*/  BSSY.RECONVERGENT B0, `(.L_x_28) ;  /* 0x0000035000007945 */ /* 0x000fe20003800200 */
[C---:B------:R-:W-:Y:S02]  /*0100*/  ISETP.GE.AND P0, PT, R2.reuse, UR6, PT ;  /* 0x0000000602007c0c */ /* 0x040fe4000bf06270 */
[----:B------:R-:W-:Y:S02]  /*0110*/  VIMNMX R7, PT, PT, R2, UR6, !PT ;  /* 0x0000000602077c48 */ /* 0x000fe4000ffe0100 */
[----:B------:R-:W-:-:S04]  /*0120*/  SEL R6, RZ, 0x1, P0 ;  /* 0x00000001ff067807 */ /* 0x000fc80000000000 */
[----:B------:R-:W-:Y:S01]  /*0130*/  IADD3 R7, PT, PT, R7, -R2, -R6 ;  /* 0x8000000207077210 */ /* 0x000fe20007ffe806 */
[----:B0-----:R-:W0:Y:S02]  /*0140*/  MUFU.RCP R8, R8 ;  /* 0x0000000800087308 */ /* 0x001e240000001000 */
[----:B0-----:R-:W-:-:S06]  /*0150*/  IADD3 R4, PT, PT, R8, 0xffffffe, RZ ;  /* 0x0ffffffe08047810 */ /* 0x001fcc0007ffe0ff */
[----:B------:R0:W2:Y:S02]  /*0160*/  F2I.FTZ.U32.TRUNC.NTZ R5, R4 ;  /* 0x0000000400057305 */ /* 0x0000a4000021f000 */
[----:B0-----:R-:W-:Y:S02]  /*0170*/  HFMA2 R4, -RZ, RZ, 0, 0 ;  /* 0x00000000ff047431 */ /* 0x001fe400000001ff */
[----:B--2---:R-:W-:-:S04]  /*0180*/  IMAD R9, R9, R5, RZ ;  /* 0x0000000509097224 */ /* 0x004fc800078e02ff */
[----:B------:R-:W-:-:S06]  /*0190*/  IMAD.HI.U32 R8, R5, R9, R4 ;  /* 0x0000000905087227 */ /* 0x000fcc00078e0004 */
[----:B------:R-:W-:-:S04]  /*01a0*/  IMAD.HI.U32 R5, R8, R7, RZ ;  /* 0x0000000708057227 */ /* 0x000fc800078e00ff */
[----:B------:R-:W-:-:S04]  /*01b0*/  IMAD.MOV R2, RZ, RZ, -R5 ;  /* 0x000000ffff027224 */ /* 0x000fc800078e0a05 */
[----:B------:R-:W-:-:S05]  /*01c0*/  IMAD R7, R0, R2, R7 ;  /* 0x0000000200077224 */ /* 0x000fca00078e0207 */
[----:B------:R-:W-:-:S13]  /*01d0*/  ISETP.GE.U32.AND P0, PT, R7, R0, PT ;  /* 0x000000000700720c */ /* 0x000fda0003f06070 */
[----:B------:R-:W-:Y:S01]  /*01e0*/  @P0 IADD3 R7, PT, PT, -R0, R7, RZ ;  /* 0x0000000700070210 */ /* 0x000fe20007ffe1ff */
[----:B------:R-:W-:-:S03]  /*01f0*/  @P0 VIADD R5, R5, 0x1 ;  /* 0x0000000105050836 */ /* 0x000fc60000000000 */
[----:B------:R-:W-:-:S13]  /*0200*/  ISETP.GE.U32.AND P1, PT, R7, R0, PT ;  /* 0x000000000700720c */ /* 0x000fda0003f26070 */
[----:B------:R-:W-:Y:S02]  /*0210*/  @P1 IADD3 R5, PT, PT, R5, 0x1, RZ ;  /* 0x0000000105051810 */ /* 0x000fe40007ffe0ff */
[----:B------:R-:W-:-:S05]  /*0220*/  @!P2 LOP3.LUT R5, RZ, R0, RZ, 0x33, !PT ;  /* 0x00000000ff05a212 */ /* 0x000fca00078e33ff */
[----:B------:R-:W-:-:S05]  /*0230*/  IMAD.IADD R2, R6, 0x1, R5 ;  /* 0x0000000106027824 */ /* 0x000fca00078e0205 */
[C---:B------:R-:W-:Y:S02]  /*0240*/  LOP3.LUT R4, R2.reuse, 0x3, RZ, 0xc0, !PT ;  /* 0x0000000302047812 */ /* 0x040fe400078ec0ff */
[----:B------:R-:W-:Y:S02]  /*0250*/  ISETP.GE.U32.AND P0, PT, R2, 0x3, PT ;  /* 0x000000030200780c */ /* 0x000fe40003f06070 */
[----:B------:R-:W-:-:S13]  /*0260*/  ISETP.NE.AND P1, PT, R4, 0x3, PT ;  /* 0x000000030400780c */ /* 0x000fda0003f25270 */
[----:B-1----:R-:W-:Y:S05]  /*0270*/  @!P1 BRA `(.L_x_29) ;  /* 0x0000000000709947 */ /* 0x002fea0003800000 */
[----:B------:R-:W0:Y:S01]  /*0280*/  LDC.64 R6, c[0x0][0x388] ;  /* 0x0000e200ff067b82 */ /* 0x000e220000000a00 */
[----:B------:R-:W-:-:S04]  /*0290*/  IADD3 R2, PT, PT, R2, 0x1, RZ ;  /* 0x0000000102027810 */ /* 0x000fc80007ffe0ff */
[----:B------:R-:W-:-:S03]  /*02a0*/  LOP3.LUT R2, R2, 0x3, RZ, 0xc0, !PT ;  /* 0x0000000302027812 */ /* 0x000fc600078ec0ff */
[----:B------:R-:W1:Y:S01]  /*02b0*/  LDC.64 R4, c[0x0][0x390] ;  /* 0x0000e400ff047b82 */ /* 0x000e620000000a00 */
[----:B------:R-:W-:Y:S02]  /*02c0*/  IADD3 R2, PT, PT, -R2, RZ, RZ ;  /* 0x000000ff02027210 */ /* 0x000fe40007ffe1ff */
[----:B0-----:R-:W-:-:S05]  /*02d0*/  IADD3 R6, P1, PT, R6, 0x4, RZ ;  /* 0x0000000406067810 */ /* 0x001fca0007f3e0ff */
[----:B------:R-:W-:-:S08]  /*02e0*/  IMAD.X R7, RZ, RZ, R7, P1 ;  /* 0x000000ffff077224 */ /* 0x000fd000008e0607 */
.L_x_30:
[----:B0-----:R-:W-:-:S05]  /*02f0*/  IMAD.WIDE R8, R3, 0xc, R6 ;  /* 0x0000000c03087825 */ /* 0x001fca00078e0206 */
[----:B------:R-:W1:Y:S04]  /*0300*/  LDG.E R11, desc[UR4][R8.64+-0x4] ;  /* 0xfffffc04080b7981 */ /* 0x000e68000c1e1900 */
[----:B------:R-:W2:Y:S01]  /*0310*/  LDG.E R13, desc[UR4][R8.64] ;  /* 0x00000004080d7981 */ /* 0x000ea2000c1e1900 */
[----:B-1----:R-:W-:-:S04]  /*0320*/  IMAD.WIDE R10, R11, 0x40, R4 ;  /* 0x000000400b0a7825 */ /* 0x002fc800078e0204 */
[----:B--2---:R-:W-:Y:S02]  /*0330*/  IMAD.WIDE R12, R13, 0x40, R4 ;  /* 0x000000400d0c7825 */ /* 0x004fe400078e0204 */
[----:B------:R-:W2:Y:S04]  /*0340*/  LDG.E R10, desc[UR4][R10.64+0x24] ;  /* 0x000024040a0a7981 */ /* 0x000ea8000c1e1900 */
[----:B------:R-:W3:Y:S01]  /*0350*/  LDG.E R13, desc[UR4][R12.64+0x20] ;  /* 0x000020040c0d7981 */ /* 0x000ee2000c1e1900 */
[----:B------:R-:W-:Y:S01]  /*0360*/  VIADD R2, R2, 0x1 ;  /* 0x0000000102027836 */ /* 0x000fe20000000000 */
[----:B------:R-:W-:Y:S02]  /*0370*/  IADD3 R3, PT, PT, R0, R3, RZ ;  /* 0x0000000300037210 */ /* 0x000fe40007ffe0ff */
[----:B--2---:R-:W-:-:S02]  /*0380*/  FSETP.GEU.AND P3, PT, R10, RZ, PT ;  /* 0x000000ff0a00720b */ /* 0x004fc40003f6e000 */
[C---:B------:R-:W-:Y:S01]  /*0390*/  FSETP.GT.AND P2, PT, R10.reuse, RZ, PT ;  /* 0x000000ff0a00720b */ /* 0x040fe20003f44000 */
[C---:B---3--:R-:W-:Y:S01]  /*03a0*/  FADD R14, R10.reuse, R13 ;  /* 0x0000000d0a0e7221 */ /* 0x048fe20000000000 */
[----:B------:R-:W-:Y:S02]  /*03b0*/  FSETP.GT.AND P1, PT, R13, RZ, PT ;  /* 0x000000ff0d00720b */ /* 0x000fe40003f24000 */
[----:B------:R-:W-:Y:S01]  /*03c0*/  FSEL R15, R10, R13, P2 ;  /* 0x0000000d0a0f7208 */ /* 0x000fe20001000000 */
[----:B------:R-:W-:-:S06]  /*03d0*/  FMUL R14, R14, 0.5 ;  /* 0x3f0000000e0e7820 */ /* 0x000fcc0000400000 */
[----:B------:R-:W-:Y:S02]  /*03e0*/  @!P3 FSEL R15, R14, R15, P1 ;  /* 0x0000000f0e0fb208 */ /* 0x000fe40000800000 */
[----:B------:R-:W-:-:S03]  /*03f0*/  ISETP.NE.AND P1, PT, R2, RZ, PT ;  /* 0x000000ff0200720c */ /* 0x000fc60003f25270 */
[----:B------:R-:W-:-:S04]  /*0400*/  FMUL R14, R15, 0.5 ;  /* 0x3f0000000f0e7820 */ /* 0x000fc80000400000 */
[----:B------:R-:W-:-:S05]  /*0410*/  FMUL R15, R15, R14 ;  /* 0x0000000e0f0f7220 */ /* 0x000fca0000400000 */
[----:B------:R0:W-:Y:S01]  /*0420*/  STG.E desc[UR4][R8.64+0x4], R15 ;  /* 0x0000040f08007986 */ /* 0x0001e2000c101904 */
[----:B------:R-:W-:Y:S05]  /*0430*/  @P1 BRA `(.L_x_30) ;  /* 0xfffffffc00ac1947 */ /* 0x000fea000383ffff */
.L_x_29:
[----:B------:R-:W-:Y:S05]  /*0440*/  BSYNC.RECONVERGENT B0 ;  /* 0x0000000000007941 */ /* 0x000fea0003800200 */
.L_x_28:
[----:B------:R-:W-:Y:S05]  /*0450*/  @!P0 EXIT ;  /* 0x000000000000894d */ /* 0x000fea0003800000 */
.L_x_31:
[----:B-1----:R-:W1:Y:S08]  /*0460*/  LDC.64 R6, c[0x0][0x388] ;  /* 0x0000e200ff067b82 */ /* 0x002e700000000a00 */
[----:B------:R-:W2:Y:S01]  /*0470*/  LDC.64 R4, c[0x0][0x390] ;  /* 0x0000e400ff047b82 */ /* 0x000ea20000000a00 */
[----:B-1----:R-:W-:-:S05]  /*0480*/  IMAD.WIDE R6, R3, 0xc, R6 ;  /* 0x0000000c03067825 */ /* 0x002fca00078e0206 */
[----:B0-----:R-:W2:Y:S04]  /*0490*/  LDG.E R9, desc[UR4][R6.64] ;  /* 0x0000000406097981 */ /* 0x001ea8000c1e1900 */
[----:B------:R-:W3:Y:S01]  /*04a0*/  LDG.E R11, desc[UR4][R6.64+0x4] ;  /* 0x00000404060b7981 */ /* 0x000ee2000c1e1900 */
[----:B--2---:R-:W-:-:S04]  /*04b0*/  IMAD.WIDE R8, R9, 0x40, R4 ;  /* 0x0000004009087825 */ /* 0x004fc800078e0204 */
[----:B---3--:R-:W-:Y:S02]  /*04c0*/  IMAD.WIDE R10, R11, 0x40, R4 ;  /* 0x000000400b0a7825 */ /* 0x008fe400078e0204 */
[----:B------:R-:W2:Y:S04]  /*04d0*/  LDG.E R8, desc[UR4][R8.64+0x24] ;  /* 0x0000240408087981 */ /* 0x000ea8000c1e1900 */
[----:B------:R-:W3:Y:S01]  /*04e0*/  LDG.E R11, desc[UR4][R10.64+0x20] ;  /* 0x000020040a0b7981 */ /* 0x000ee2000c1e1900 */
[C---:B--2---:R-:W-:Y:S02]  /*04f0*/  FSETP.GEU.AND P2, PT, R8.reuse, RZ, PT ;  /* 0x000000ff0800720b */ /* 0x044fe40003f4e000 */
[C---:B------:R-:W-:Y:S01]  /*0500*/  FSETP.GT.AND P1, PT, R8.reuse, RZ, PT ;  /* 0x000000ff0800720b */ /* 0x040fe20003f24000 */
[----:B---3--:R-:W-:Y:S01]  /*0510*/  FADD R2, R8, R11 ;  /* 0x0000000b08027221 */ /* 0x008fe20000000000 */
[----:B------:R-:W-:-:S02]  /*0520*/  FSETP.GT.AND P0, PT, R11, RZ, PT ;  /* 0x000000ff0b00720b */ /* 0x000fc40003f04000 */
[----:B------:R-:W-:Y:S01]  /*0530*/  FSEL R13, R8, R11, P1 ;  /* 0x0000000b080d7208 */ /* 0x000fe20000800000 */
[----:B------:R-:W-:Y:S01]  /*0540*/  FMUL R2, R2, 0.5 ;  /* 0x3f00000002027820 */ /* 0x000fe20000400000 */
[----:B------:R-:W-:-:S05]  /*0550*/  IMAD.WIDE R8, R0, 0xc, R6 ;  /* 0x0000000c00087825 */ /* 0x000fca00078e0206 */
[----:B------:R-:W-:-:S05]  /*0560*/  @!P2 FSEL R13, R2, R13, P0 ;  /* 0x0000000d020da208 */ /* 0x000fca0000000000 */
[----:B------:R-:W-:-:S04]  /*0570*/  FMUL R2, R13, 0.5 ;  /* 0x3f0000000d027820 */ /* 0x000fc80000400000 */
[----:B------:R-:W-:-:S05]  /*0580*/  FMUL R15, R13, R2 ;  /* 0x000000020d0f7220 */ /* 0x000fca0000400000 */
[----:B------:R0:W-:Y:S04]  /*0590*/  STG.E desc[UR4][R6.64+0x8], R15 ;  /* 0x0000080f06007986 */ /* 0x0001e8000c101904 */
[----:B------:R-:W2:Y:S04]  /*05a0*/  LDG.E R11, desc[UR4][R8.64] ;  /* 0x00000004080b7981 */ /* 0x000ea8000c1e1900 */
        /* <DEDUP_REMOVED lines=9> */
[----:B0-----:R-:W-:Y:S01]  /*0640*/  FSEL R7, R10, R13, P1 ;  /* 0x0000000d0a077208 */ /* 0x001fe20000800000 */
[----:B------:R-:W-:-:S06]  /*0650*/  FMUL R2, R2, 0.5 ;  /* 0x3f00000002027820 */ /* 0x000fcc0000400000 */
[----:B------:R-:W-:-:S05]  /*0660*/  @!P2 FSEL R7, R2, R7, P0 ;  /* 0x000000070207a208 */ /* 0x000fca0000000000 */
[----:B------:R-:W-:-:S04]  /*0670*/  FMUL R2, R7, 0.5 ;  /* 0x3f00000007027820 */ /* 0x000fc80000400000 */
[----:B------:R-:W-:Y:S01]  /*0680*/  FMUL R15, R7, R2 ;  /* 0x00000002070f7220 */ /* 0x000fe20000400000 */
[----:B------:R-:W-:-:S04]  /*0690*/  IMAD.WIDE R6, R0, 0xc, R8 ;  /* 0x0000000c00067825 */ /* 0x000fc800078e0208 */
        /* <DEDUP_REMOVED lines=24> */
[----:B------:R-:W-:Y:S01]  /*0820*/  IMAD R3, R0, 0x4, R3 ;  /* 0x0000000400037824 */ /* 0x000fe200078e0203 */
[C---:B--2---:R-:W-:Y:S02]  /*0830*/  FSETP.GEU.AND P2, PT, R10.reuse, RZ, PT ;  /* 0x000000ff0a00720b */ /* 0x044fe40003f4e000 */
[C---:B------:R-:W-:Y:S01]  /*0840*/  FSETP.GT.AND P1, PT, R10.reuse, RZ, PT ;  /* 0x000000ff0a00720b */ /* 0x040fe20003f24000 */
[----:B---3--:R-:W-:Y:S01]  /*0850*/  FADD R2, R10, R5 ;  /* 0x000000050a027221 */ /* 0x008fe20000000000 */
[----:B------:R-:W-:-:S02]  /*0860*/  FSETP.GT.AND P0, PT, R5, RZ, PT ;  /* 0x000000ff0500720b */ /* 0x000fc40003f04000 */
[----:B0-----:R-:W-:Y:S01]  /*0870*/  FSEL R7, R10, R5, P1 ;  /* 0x000000050a077208 */ /* 0x001fe20000800000 */
[----:B------:R-:W-:-:S06]  /*0880*/  FMUL R2, R2, 0.5 ;  /* 0x3f00000002027820 */ /* 0x000fcc0000400000 */
[----:B------:R-:W-:Y:S02]  /*0890*/  @!P2 FSEL R7, R2, R7, P0 ;  /* 0x000000070207a208 */ /* 0x000fe40000000000 */
[----:B------:R-:W-:-:S03]  /*08a0*/  ISETP.GE.AND P0, PT, R3, UR6, PT ;  /* 0x0000000603007c0c */ /* 0x000fc6000bf06270 */
[----:B------:R-:W-:-:S04]  /*08b0*/  FMUL R2, R7, 0.5 ;  /* 0x3f00000007027820 */ /* 0x000fc80000400000 */
[----:B------:R-:W-:-:S05]  /*08c0*/  FMUL R7, R7, R2 ;  /* 0x0000000207077220 */ /* 0x000fca0000400000 */
[----:B------:R1:W-:Y:S01]  /*08d0*/  STG.E desc[UR4][R8.64+0x8], R7 ;  /* 0x0000080708007986 */ /* 0x0003e2000c101904 */
[----:B------:R-:W-:Y:S05]  /*08e0*/  @!P0 BRA `(.L_x_31) ;  /* 0xfffffff800dc8947 */ /* 0x000fea000383ffff */
[----:B------:R-:W-:Y:S05]  /*08f0*/  EXIT ;  /* 0x000000000000794d */ /* 0x000fea0003800000 */
.L_x_32:
        /* <DEDUP_REMOVED lines=16> */
.L_x_475:


//--------------------- .text._Z11build_facesiP6Face_t --------------------------
	.section	.text._Z11build_facesiP6Face_t,"ax",@progbits
	.align	128
        .global         _Z11build_facesiP6Face_t
        .type           _Z11build_facesiP6Face_t,@function
        .size           _Z11build_facesiP6Face_t,(.L_x_476 - _Z11build_facesiP6Face_t)
        .other          _Z11build_facesiP6Face_t,@"STO_CUDA_ENTRY STV_DEFAULT"
_Z11build_facesiP6Face_t:
.text._Z11build_facesiP6Face_t:
        /* <DEDUP_REMOVED lines=12> */
[----:B------:R-:W-:Y:S01]  /*00c0*/  ISETP.NE.U32.AND P2, PT, R0, RZ, PT ;  /* 0x000000ff0000720c */ /* 0x000fe20003f45070 */
[----:B------:R-:W-:Y:S01]  /*00d0*/  IMAD.MOV R9, RZ, RZ, -R0 ;  /* 0x000000ffff097224 */ /* 0x000fe200078e0a00 */
[----:B------:R-:W1:Y:S01]  /*00e0*/  LDCU.64 UR6, c[0x0][0x358] ;  /* 0x00006b00ff0677ac */ /* 0x000e620008000a00 */
[----:B------:R-:W-:Y:S01]  /*00f0*/  BSSY.RECONVERGENT B0, `(.L_x_33) ;  /* 0x000002e000007945 */ /* 0x000fe20003800200 */
[C---:B------:R-:W-:Y:S02]  /*0100*/  ISETP.GE.AND P0, PT, R4.reuse, UR8, PT ;  /* 0x0000000804007c0c */ /* 0x040fe4000bf06270 */
[----:B------:R-:W-:Y:S01]  /*0110*/  VIMNMX R5, PT, PT, R4, UR8, !PT ;  /* 0x0000000804057c48 */ /* 0x000fe2000ffe0100 */
[----:B------:R-:W-:Y:S01]  /*0120*/  UIADD3 UR4, UPT, UPT, UR8, -0x1, URZ ;  /* 0xffffffff08047890 */ /* 0x000fe2000fffe0ff */
[----:B------:R-:W-:-:S04]  /*0130*/  SEL R6, RZ, 0x1, P0 ;  /* 0x00000001ff067807 */ /* 0x000fc80000000000 */
[----:B------:R-:W-:Y:S01]  /*0140*/  IADD3 R5, PT, PT, R5, -R4, -R6 ;  /* 0x8000000405057210 */ /* 0x000fe20007ffe806 */
[----:B0-----:R-:W0:Y:S02]  /*0150*/  MUFU.RCP R8, R8 ;  /* 0x0000000800087308 */ /* 0x001e240000001000 */
[----:B0-----:R-:W-:-:S06]  /*0160*/  VIADD R2, R8, 0xffffffe ;  /* 0x0ffffffe08027836 */ /* 0x001fcc0000000000 */
        /* <DEDUP_REMOVED lines=8> */
[----:B------:R-:W-:Y:S02]  /*01f0*/  @P0 IMAD.IADD R5, R5, 0x1, -R0 ;  /* 0x0000000105050824 */ /* 0x000fe400078e0a00 */
[----:B------:R-:W-:-:S03]  /*0200*/  @P0 VIADD R3, R3, 0x1 ;  /* 0x0000000103030836 */ /* 0x000fc60000000000 */
[----:B------:R-:W-:-:S13]  /*0210*/  ISETP.GE.U32.AND P1, PT, R5, R0, PT ;  /* 0x000000000500720c */ /* 0x000fda0003f26070 */
[----:B------:R-:W-:Y:S02]  /*0220*/  @P1 IADD3 R3, PT, PT, R3, 0x1, RZ ;  /* 0x0000000103031810 */ /* 0x000fe40007ffe0ff */
[----:B------:R-:W-:-:S05]  /*0230*/  @!P2 LOP3.LUT R3, RZ, R0, RZ, 0x33, !PT ;  /* 0x00000000ff03a212 */ /* 0x000fca00078e33ff */
[----:B------:R-:W-:-:S05]  /*0240*/  IMAD.IADD R8, R6, 0x1, R3 ;  /* 0x0000000106087824 */ /* 0x000fca00078e0203 */
[----:B------:R-:W-:-:S04]  /*0250*/  LOP3.LUT R2, R8, 0x3, RZ, 0xc0, !PT ;  /* 0x0000000308027812 */ /* 0x000fc800078ec0ff */
[----:B------:R-:W-:-:S13]  /*0260*/  ISETP.NE.AND P0, PT, R2, 0x3, PT ;  /* 0x000000030200780c */ /* 0x000fda0003f05270 */
[----:B-1----:R-:W-:Y:S05]  /*0270*/  @!P0 BRA `(.L_x_34) ;  /* 0x0000000000548947 */ /* 0x002fea0003800000 */
[----:B------:R-:W0:Y:S01]  /*0280*/  LDC.64 R4, c[0x0][0x388] ;  /* 0x0000e200ff047b82 */ /* 0x000e220000000a00 */
[----:B------:R-:W-:Y:S01]  /*0290*/  VIADD R2, R8, 0x1 ;  /* 0x0000000108027836 */ /* 0x000fe20000000000 */
[----:B------:R-:W-:Y:S01]  /*02a0*/  BSSY.RECONVERGENT B1, `(.L_x_35) ;  /* 0x0000011000017945 */ /* 0x000fe20003800200 */
[----:B------:R-:W-:-:S03]  /*02b0*/  VIADD R9, R7, 0x1 ;  /* 0x0000000107097836 */ /* 0x000fc60000000000 */
[----:B------:R-:W-:-:S05]  /*02c0*/  LOP3.LUT R2, R2, 0x3, RZ, 0xc0, !PT ;  /* 0x0000000302027812 */ /* 0x000fca00078ec0ff */
[----:B------:R-:W-:Y:S01]  /*02d0*/  IMAD.MOV R6, RZ, RZ, -R2 ;  /* 0x000000ffff067224 */ /* 0x000fe200078e0a02 */
[----:B0-----:R-:W-:-:S04]  /*02e0*/  IADD3 R4, P0, PT, R4, 0x4, RZ ;  /* 0x0000000404047810 */ /* 0x001fc80007f1e0ff */
[----:B------:R-:W-:-:S09]  /*02f0*/  IADD3.X R5, PT, PT, RZ, R5, RZ, P0, !PT ;  /* 0x00000005ff057210 */ /* 0x000fd200007fe4ff */
.L_x_36:
[----:B0-----:R-:W-:Y:S02]  /*0300*/  VIADD R11, R9, 0xffffffff ;  /* 0xffffffff090b7836 */ /* 0x001fe40000000000 */
[----:B------:R-:W-:Y:S01]  /*0310*/  IMAD.WIDE R2, R7, 0xc, R4 ;  /* 0x0000000c07027825 */ /* 0x000fe200078e0204 */
[----:B------:R-:W-:Y:S02]  /*0320*/  IADD3 R7, PT, PT, R0, R7, RZ ;  /* 0x0000000700077210 */ /* 0x000fe40007ffe0ff */
[----:B------:R-:W-:Y:S01]  /*0330*/  ISETP.GE.AND P0, PT, R11, UR4, PT ;  /* 0x000000040b007c0c */ /* 0x000fe2000bf06270 */
[----:B------:R-:W-:Y:S01]  /*0340*/  VIADD R6, R6, 0x1 ;  /* 0x0000000106067836 */ /* 0x000fe20000000000 */
[----:B------:R0:W-:Y:S02]  /*0350*/  STG.E desc[UR6][R2.64+-0x4], R11 ;  /* 0xfffffc0b02007986 */ /* 0x0001e4000c101906 */
[----:B------:R-:W-:Y:S01]  /*0360*/  SEL R13, R9, RZ, !P0 ;  /* 0x000000ff090d7207 */ /* 0x000fe20004000000 */
[----:B------:R-:W-:Y:S01]  /*0370*/  IMAD.IADD R9, R0, 0x1, R9 ;  /* 0x0000000100097824 */ /* 0x000fe200078e0209 */
[----:B------:R-:W-:-:S03]  /*0380*/  ISETP.NE.AND P0, PT, R6, RZ, PT ;  /* 0x000000ff0600720c */ /* 0x000fc60003f05270 */
[----:B------:R0:W-:Y:S10]  /*0390*/  STG.E desc[UR6][R2.64], R13 ;  /* 0x0000000d02007986 */ /* 0x0001f4000c101906 */
[----:B------:R-:W-:Y:S05]  /*03a0*/  @P0 BRA `(.L_x_36) ;  /* 0xfffffffc00d40947 */ /* 0x000fea000383ffff */
[----:B------:R-:W-:Y:S05]  /*03b0*/  BSYNC.RECONVERGENT B1 ;  /* 0x0000000000017941 */ /* 0x000fea0003800200 */
.L_x_35:
[----:B------:R-:W-:-:S07]  /*03c0*/  VIADD R7, R9, 0xffffffff ;  /* 0xffffffff09077836 */ /* 0x000fce0000000000 */
.L_x_34:
[----:B------:R-:W-:Y:S05]  /*03d0*/  BSYNC.RECONVERGENT B0 ;  /* 0x0000000000007941 */ /* 0x000fea0003800200 */
.L_x_33:
[----:B0-----:R-:W0:Y:S01]  /*03e0*/  LDC.64 R2, c[0x0][0x388] ;  /* 0x0000e200ff027b82 */ /* 0x001e220000000a00 */
[----:B------:R-:W-:-:S13]  /*03f0*/  ISETP.GE.U32.AND P0, PT, R8, 0x3, PT ;  /* 0x000000030800780c */ /* 0x000fda0003f06070 */
[----:B------:R-:W-:Y:S05]  /*0400*/  @!P0 EXIT ;  /* 0x000000000000894d */ /* 0x000fea0003800000 */
.L_x_37:
[C---:B--2---:R-:W-:Y:S01]  /*0410*/  IADD3 R11, PT, PT, R7.reuse, 0x1, RZ ;  /* 0x00000001070b7810 */ /* 0x044fe20007ffe0ff */
[C---:B0-----:R-:W-:Y:S01]  /*0420*/  IMAD.WIDE R8, R7.reuse, 0xc, R2 ;  /* 0x0000000c07087825 */ /* 0x041fe200078e0202 */
[----:B------:R-:W-:Y:S02]  /*0430*/  ISETP.GE.AND P0, PT, R7, UR4, PT ;  /* 0x0000000407007c0c */ /* 0x000fe4000bf06270 */
[C---:B------:R-:W-:Y:S01]  /*0440*/  IADD3 R13, PT, PT, R0.reuse, R11, RZ ;  /* 0x0000000b000d7210 */ /* 0x040fe20007ffe0ff */
[C---:B------:R-:W-:Y:S01]  /*0450*/  IMAD.IADD R25, R0.reuse, 0x1, R7 ;  /* 0x0000000100197824 */ /* 0x040fe200078e0207 */
[----:B------:R-:W-:Y:S01]  /*0460*/  SEL R15, R11, RZ, !P0 ;  /* 0x000000ff0b0f7207 */ /* 0x000fe20004000000 */
[C---:B------:R-:W-:Y:S01]  /*0470*/  IMAD.WIDE R4, R0.reuse, 0xc, R8 ;  /* 0x0000000c00047825 */ /* 0x040fe200078e0208 */
[----:B------:R0:W-:Y:S02]  /*0480*/  STG.E desc[UR6][R8.64], R7 ;  /* 0x0000000708007986 */ /* 0x0001e4000c101906 */
[----:B------:R-:W-:Y:S01]  /*0490*/  ISETP.GE.AND P0, PT, R25, UR4, PT ;  /* 0x0000000419007c0c */ /* 0x000fe2000bf06270 */
[C---:B------:R-:W-:Y:S01]  /*04a0*/  IMAD.IADD R19, R0.reuse, 0x1, R25 ;  /* 0x0000000100137824 */ /* 0x040fe200078e0219 */
[----:B------:R1:W-:Y:S01]  /*04b0*/  STG.E desc[UR6][R8.64+0x4], R15 ;  /* 0x0000040f08007986 */ /* 0x0003e2000c101906 */
[C---:B------:R-:W-:Y:S01]  /*04c0*/  IMAD.IADD R21, R0.reuse, 0x1, R13 ;  /* 0x0000000100157824 */ /* 0x040fe200078e020d */
[----:B------:R-:W-:Y:S01]  /*04d0*/  SEL R17, R13, RZ, !P0 ;  /* 0x000000ff0d117207 */ /* 0x000fe20004000000 */
[C---:B------:R-:W-:Y:S01]  /*04e0*/  IMAD.IADD R23, R0.reuse, 0x1, R19 ;  /* 0x0000000100177824 */ /* 0x040fe200078e0213 */
[----:B------:R-:W-:Y:S01]  /*04f0*/  ISETP.GE.AND P1, PT, R19, UR4, PT ;  /* 0x0000000413007c0c */ /* 0x000fe2000bf26270 */
[C---:B------:R-:W-:Y:S01]  /*0500*/  IMAD.WIDE R10, R0.reuse, 0xc, R4 ;  /* 0x0000000c000a7825 */ /* 0x040fe200078e0204 */
[C---:B------:R-:W-:Y:S01]  /*0510*/  IADD3 R6, PT, PT, R0.reuse, R21, RZ ;  /* 0x0000001500067210 */ /* 0x040fe20007ffe0ff */
[----:B------:R2:W-:Y:S01]  /*0520*/  STG.E desc[UR6][R4.64], R25 ;  /* 0x0000001904007986 */ /* 0x0005e2000c101906 */
[----:B------:R-:W-:Y:S01]  /*0530*/  ISETP.GE.AND P2, PT, R23, UR4, PT ;  /* 0x0000000417007c0c */ /* 0x000fe2000bf46270 */
[C---:B0-----:R-:W-:Y:S01]  /*0540*/  IMAD.IADD R7, R0.reuse, 0x1, R23 ;  /* 0x0000000100077824 */ /* 0x041fe200078e0217 */
[----:B------:R-:W-:Y:S01]  /*0550*/  SEL R21, R21, RZ, !P1 ;  /* 0x000000ff15157207 */ /* 0x000fe20004800000 */
[----:B------:R-:W-:Y:S01]  /*0560*/  IMAD.WIDE R12, R0, 0xc, R10 ;  /* 0x0000000c000c7825 */ /* 0x000fe200078e020a */
[----:B-1----:R-:W-:Y:S01]  /*0570*/  SEL R9, R6, RZ, !P2 ;  /* 0x000000ff06097207 */ /* 0x002fe20005000000 */
[----:B------:R2:W-:Y:S01]  /*0580*/  STG.E desc[UR6][R4.64+0x4], R17 ;  /* 0x0000041104007986 */ /* 0x0005e2000c101906 */
[----:B------:R-:W-:-:S03]  /*0590*/  ISETP.GE.AND P0, PT, R7, UR8, PT ;  /* 0x0000000807007c0c */ /* 0x000fc6000bf06270 */
[----:B------:R2:W-:Y:S04]  /*05a0*/  STG.E desc[UR6][R10.64], R19 ;  /* 0x000000130a007986 */ /* 0x0005e8000c101906 */
[----:B------:R2:W-:Y:S04]  /*05b0*/  STG.E desc[UR6][R10.64+0x4], R21 ;  /* 0x000004150a007986 */ /* 0x0005e8000c101906 */
[----:B------:R2:W-:Y:S04]  /*05c0*/  STG.E desc[UR6][R12.64+0x4], R9 ;  /* 0x000004090c007986 */ /* 0x0005e8000c101906 */
[----:B------:R2:W-:Y:S01]  /*05d0*/  STG.E desc[UR6][R12.64], R23 ;  /* 0x000000170c007986 */ /* 0x0005e2000c101906 */
[----:B------:R-:W-:Y:S05]  /*05e0*/  @!P0 BRA `(.L_x_37) ;  /* 0xfffffffc00888947 */ /* 0x000fea000383ffff */
[----:B------:R-:W-:Y:S05]  /*05f0*/  EXIT ;  /* 0x000000000000794d */ /* 0x000fea0003800000 */
.L_x_38:
        /* <DEDUP_REMOVED lines=16> */
.L_x_476:


//--------------------- .text._Z25interpolate_to_boundariesiP9Element_tPKfS2_ --------------------------
	.section	.text._Z25interpolate_to_boundariesiP9Element_tPKfS2_,"ax",@progbits
	.align	128
        .global         _Z25interpolate_to_boundariesiP9Element_tPKfS2_
        .type           _Z25interpolate_to_boundariesiP9Element_tPKfS2_,@function
        .size           _Z25interpolate_to_boundariesiP9Element_tPKfS2_,(.L_x_477 - _Z25interpolate_to_boundariesiP9Element_tPKfS2_)
        .other          _Z25interpolate_to_boundariesiP9Element_tPKfS2_,@"STO_CUDA_ENTRY STV_DEFAULT"
_Z25interpolate_to_boundariesiP9Element_tPKfS2_:
.text._Z25interpolate_to_boundariesiP9Element_tPKfS2_:
        /* <DEDUP_REMOVED lines=14> */
.L_x_57:
[----:B0-----:R-:W0:Y:S01]  /*00e0*/  LDC.64 R2, c[0x0][0x388] ;  /* 0x0000e200ff027b82 */ /* 0x001e220000000a00 */
[----:B------:R-:W1:Y:S01]  /*00f0*/  LDCU UR6, c[0x0][0x380] ;  /* 0x00007000ff0677ac */ /* 0x000e620008000800 */
[----:B0-----:R-:W-:-:S05]  /*0100*/  IMAD.WIDE R2, R0, 0x40, R2 ;  /* 0x0000004000027825 */ /* 0x001fca00078e0202 */
[----:B------:R-:W2:Y:S04]  /*0110*/  LDG.E R22, desc[UR8][R2.64] ;  /* 0x0000000802167981 */ /* 0x000ea8000c1e1900 */
[----:B-----5:R0:W5:Y:S01]  /*0120*/  LDG.E.64 R4, desc[UR8][R2.64+0x28] ;  /* 0x0000280802047981 */ /* 0x020162000c1e1b00 */
[----:B------:R-:W-:Y:S01]  /*0130*/  IADD3 R0, PT, PT, R11, R0, RZ ;  /* 0x000000000b007210 */ /* 0x000fe20007ffe0ff */
[----:B------:R-:W-:Y:S01]  /*0140*/  BSSY.RECONVERGENT B0, `(.L_x_39) ;  /* 0x00000b1000007945 */ /* 0x000fe20003800200 */
[----:B------:R-:W-:Y:S02]  /*0150*/  HFMA2 R17, -RZ, RZ, 0, 0 ;  /* 0x00000000ff117431 */ /* 0x000fe400000001ff */
[----:B-1----:R-:W-:Y:S02]  /*0160*/  ISETP.GE.AND P0, PT, R0, UR6, PT ;  /* 0x0000000600007c0c */ /* 0x002fe4000bf06270 */
[C---:B--2---:R-:W-:Y:S01]  /*0170*/  ISETP.GE.AND P1, PT, R22.reuse, RZ, PT ;  /* 0x000000ff1600720c */ /* 0x044fe20003f26270 */
[C---:B------:R-:W-:Y:S01]  /*0180*/  IMAD R6, R22.reuse, R22, R22 ;  /* 0x0000001616067224 */ /* 0x040fe200078e0216 */
[----:B------:R-:W-:-:S04]  /*0190*/  IADD3 R10, PT, PT, R22, 0x1, RZ ;  /* 0x00000001160a7810 */ /* 0x000fc80007ffe0ff */
[----:B------:R-:W-:-:S04]  /*01a0*/  LEA.HI R12, R6, R6, RZ, 0x1 ;  /* 0x00000006060c7211 */ /* 0x000fc800078f08ff */
[----:B------:R-:W-:-:S03]  /*01b0*/  SHF.R.S32.HI R12, RZ, 0x1, R12 ;  /* 0x00000001ff0c7819 */ /* 0x000fc6000001140c */
[----:B0-----:R-:W-:Y:S05]  /*01c0*/  @!P1 BRA `(.L_x_40) ;  /* 0x0000000800a09947 */ /* 0x001fea0003800000 */
[----:B------:R-:W-:Y:S01]  /*01d0*/  ISETP.GE.U32.AND P2, PT, R22, 0xf, PT ;  /* 0x0000000f1600780c */ /* 0x000fe20003f46070 */
[----:B------:R-:W-:Y:S01]  /*01e0*/  BSSY.RECONVERGENT B1, `(.L_x_41) ;  /* 0x000004a000017945 */ /* 0x000fe20003800200 */
[----:B------:R-:W-:Y:S02]  /*01f0*/  LOP3.LUT R24, R10, 0xf, RZ, 0xc0, !PT ;  /* 0x0000000f0a187812 */ /* 0x000fe400078ec0ff */
[----:B------:R-:W-:Y:S02]  /*0200*/  MOV R17, RZ ;  /* 0x000000ff00117202 */ /* 0x000fe40000000f00 */
[----:B------:R-:W-:Y:S02]  /*0210*/  ISETP.NE.AND P1, PT, R24, RZ, PT ;  /* 0x000000ff1800720c */ /* 0x000fe40003f25270 */
[----:B------:R-:W-:-:S05]  /*0220*/  MOV R15, RZ ;  /* 0x000000ff000f7202 */ /* 0x000fca0000000f00 */
[----:B------:R-:W-:Y:S06]  /*0230*/  @!P2 BRA `(.L_x_42) ;  /* 0x000000040010a947 */ /* 0x000fec0003800000 */
[----:B------:R-:W-:Y:S01]  /*0240*/  MOV R7, UR5 ;  /* 0x0000000500077c02 */ /* 0x000fe20008000f00 */
[----:B------:R-:W-:Y:S01]  /*0250*/  IMAD.U32 R6, RZ, RZ, UR4 ;  /* 0x00000004ff067e24 */ /* 0x000fe2000f8e00ff */
[----:B------:R-:W-:Y:S01]  /*0260*/  LOP3.LUT R15, R10, 0xfffffff0, RZ, 0xc0, !PT ;  /* 0xfffffff00a0f7812 */ /* 0x000fe200078ec0ff */
[----:B------:R-:W-:Y:S01]  /*0270*/  HFMA2 R17, -RZ, RZ, 0, 0 ;  /* 0x00000000ff117431 */ /* 0x000fe200000001ff */
[----:B-----5:R-:W-:Y:S01]  /*0280*/  IADD3 R14, P2, PT, R4, 0x20, RZ ;  /* 0x00000020040e7810 */ /* 0x020fe20007f5e0ff */
[----:B------:R-:W-:-:S04]  /*0290*/  IMAD.WIDE.U32 R6, R12, 0x4, R6 ;  /* 0x000000040c067825 */ /* 0x000fc800078e0006 */
[----:B------:R-:W-:Y:S01]  /*02a0*/  IMAD.MOV R13, RZ, RZ, -R15 ;  /* 0x000000ffff0d7224 */ /* 0x000fe200078e0a0f */
[----:B------:R-:W-:Y:S02]  /*02b0*/  MOV R16, R7 ;  /* 0x0000000700107202 */ /* 0x000fe40000000f00 */
[----:B------:R-:W-:Y:S02]  /*02c0*/  MOV R19, R6 ;  /* 0x0000000600137202 */ /* 0x000fe40000000f00 */
[----:B------:R-:W-:-:S07]  /*02d0*/  IADD3.X R7, PT, PT, RZ, R5, RZ, P2, !PT ;  /* 0x00000005ff077210 */ /* 0x000fce00017fe4ff */
.L_x_43:
[----:B------:R-:W-:Y:S02]  /*02e0*/  MOV R8, R19 ;  /* 0x0000001300087202 */ /* 0x000fe40000000f00 */
[----:B------:R-:W-:Y:S02]  /*02f0*/  MOV R9, R16 ;  /* 0x0000001000097202 */ /* 0x000fe40000000f00 */
[----:B------:R-:W-:-:S03]  /*0300*/  MOV R6, R14 ;  /* 0x0000000e00067202 */ /* 0x000fc60000000f00 */
[----:B------:R-:W2:Y:S04]  /*0310*/  LDG.E R16, desc[UR8][R8.64+-0x20] ;  /* 0xffffe00808107981 */ /* 0x000ea8000c1e1900 */
[----:B------:R-:W2:Y:S04]  /*0320*/  LDG.E R19, desc[UR8][R6.64+-0x20] ;  /* 0xffffe00806137981 */ /* 0x000ea8000c1e1900 */
[----:B------:R-:W3:Y:S04]  /*0330*/  LDG.E R25, desc[UR8][R8.64+-0x1c] ;  /* 0xffffe40808197981 */ /* 0x000ee8000c1e1900 */
[----:B------:R-:W3:Y:S04]  /*0340*/  LDG.E R20, desc[UR8][R6.64+-0x1c] ;  /* 0xffffe40806147981 */ /* 0x000ee8000c1e1900 */
[----:B------:R-:W4:Y:S04]  /*0350*/  LDG.E R18, desc[UR8][R8.64+-0x18] ;  /* 0xffffe80808127981 */ /* 0x000f28000c1e1900 */
[----:B------:R-:W4:Y:S04]  /*0360*/  LDG.E R21, desc[UR8][R6.64+-0x18] ;  /* 0xffffe80806157981 */ /* 0x000f28000c1e1900 */
[----:B------:R-:W5:Y:S04]  /*0370*/  LDG.E R14, desc[UR8][R8.64+-0x14] ;  /* 0xffffec08080e7981 */ /* 0x000f68000c1e1900 */
[----:B------:R-:W5:Y:S04]  /*0380*/  LDG.E R23, desc[UR8][R6.64+-0x14] ;  /* 0xffffec0806177981 */ /* 0x000f68000c1e1900 */
[----:B------:R-:W5:Y:S01]  /*0390*/  LDG.E R26, desc[UR8][R6.64+-0x10] ;  /* 0xfffff008061a7981 */ /* 0x000f62000c1e1900 */
[----:B--2---:R-:W-:-:S03]  /*03a0*/  FFMA R16, R16, R19, R17 ;  /* 0x0000001310107223 */ /* 0x004fc60000000011 */
[----:B------:R-:W2:Y:S04]  /*03b0*/  LDG.E R17, desc[UR8][R8.64+-0x10] ;  /* 0xfffff00808117981 */ /* 0x000ea8000c1e1900 */
[----:B------:R-:W2:Y:S01]  /*03c0*/  LDG.E R19, desc[UR8][R6.64+-0xc] ;  /* 0xfffff40806137981 */ /* 0x000ea2000c1e1900 */
[----:B---3--:R-:W-:-:S03]  /*03d0*/  FFMA R25, R25, R20, R16 ;  /* 0x0000001419197223 */ /* 0x008fc60000000010 */
[----:B------:R-:W3:Y:S04]  /*03e0*/  LDG.E R16, desc[UR8][R8.64+-0xc] ;  /* 0xfffff40808107981 */ /* 0x000ee8000c1e1900 */
[----:B------:R-:W3:Y:S01]  /*03f0*/  LDG.E R20, desc[UR8][R8.64+-0x4] ;  /* 0xfffffc0808147981 */ /* 0x000ee2000c1e1900 */
[----:B----4-:R-:W-:-:S03]  /*0400*/  FFMA R25, R18, R21, R25 ;  /* 0x0000001512197223 */ /* 0x010fc60000000019 */
[----:B------:R-:W4:Y:S04]  /*0410*/  LDG.E R18, desc[UR8][R8.64+-0x8] ;  /* 0xfffff80808127981 */ /* 0x000f28000c1e1900 */
[----:B------:R-:W4:Y:S01]  /*0420*/  LDG.E R21, desc[UR8][R6.64+-0x8] ;  /* 0xfffff80806157981 */ /* 0x000f22000c1e1900 */
[----:B-----5:R-:W-:-:S03]  /*0430*/  FFMA R14, R14, R23, R25 ;  /* 0x000000170e0e7223 */ /* 0x020fc60000000019 */
        /* <DEDUP_REMOVED lines=24> */
[----:B------:R0:W5:Y:S01]  /*05c0*/  LDG.E R23, desc[UR8][R6.64+0x1c] ;  /* 0x00001c0806177981 */ /* 0x000162000c1e1900 */
[----:B------:R-:W-:-:S04]  /*05d0*/  IADD3 R13, PT, PT, R13, 0x10, RZ ;  /* 0x000000100d0d7810 */ /* 0x000fc80007ffe0ff */
[----:B------:R-:W-:Y:S01]  /*05e0*/  ISETP.NE.AND P2, PT, R13, RZ, PT ;  /* 0x000000ff0d00720c */ /* 0x000fe20003f45270 */
[----:B--2---:R-:W-:Y:S01]  /*05f0*/  FFMA R17, R14, R17, R25 ;  /* 0x000000110e117223 */ /* 0x004fe20000000019 */
[----:B------:R-:W-:-:S03]  /*0600*/  IADD3 R14, P4, PT, R6, 0x40, RZ ;  /* 0x00000040060e7810 */ /* 0x000fc60007f9e0ff */
[----:B---3--:R-:W-:Y:S01]  /*0610*/  FFMA R16, R16, R19, R17 ;  /* 0x0000001310107223 */ /* 0x008fe20000000011 */
[----:B------:R-:W-:Y:S01]  /*0620*/  IADD3 R19, P3, PT, R8, 0x40, RZ ;  /* 0x0000004008137810 */ /* 0x000fe20007f7e0ff */
[----:B0-----:R-:W-:Y:S02]  /*0630*/  IMAD.X R7, RZ, RZ, R7, P4 ;  /* 0x000000ffff077224 */ /* 0x001fe400020e0607 */
[----:B----4-:R-:W-:Y:S01]  /*0640*/  FFMA R21, R21, R18, R16 ;  /* 0x0000001215157223 */ /* 0x010fe20000000010 */
[----:B------:R-:W-:-:S03]  /*0650*/  IADD3.X R16, PT, PT, RZ, R9, RZ, P3, !PT ;  /* 0x00000009ff107210 */ /* 0x000fc60001ffe4ff */
[----:B-----5:R-:W-:Y:S01]  /*0660*/  FFMA R17, R20, R23, R21 ;  /* 0x0000001714117223 */ /* 0x020fe20000000015 */
[----:B------:R-:W-:Y:S06]  /*0670*/  @P2 BRA `(.L_x_43) ;  /* 0xfffffffc00182947 */ /* 0x000fec000383ffff */
.L_x_42:
[----:B------:R-:W-:Y:S05]  /*0680*/  BSYNC.RECONVERGENT B1 ;  /* 0x0000000000017941 */ /* 0x000fea0003800200 */
.L_x_41:
[----:B------:R-:W-:Y:S05]  /*0690*/  @!P1 BRA `(.L_x_40) ;  /* 0x00000004006c9947 */ /* 0x000fea0003800000 */
[----:B------:R-:W-:Y:S01]  /*06a0*/  ISETP.GE.U32.AND P1, PT, R24, 0x8, PT ;  /* 0x000000081800780c */ /* 0x000fe20003f26070 */
[----:B------:R-:W-:Y:S01]  /*06b0*/  BSSY.RECONVERGENT B1, `(.L_x_44) ;  /* 0x0000026000017945 */ /* 0x000fe20003800200 */
[----:B------:R-:W-:-:S04]  /*06c0*/  LOP3.LUT R26, R10, 0x7, RZ, 0xc0, !PT ;  /* 0x000000070a1a7812 */ /* 0x000fc800078ec0ff */
[----:B------:R-:W-:-:S07]  /*06d0*/  ISETP.NE.AND P2, PT, R26, RZ, PT ;  /* 0x000000ff1a00720c */ /* 0x000fce0003f45270 */
[----:B------:R-:W-:Y:S06]  /*06e0*/  @!P1 BRA `(.L_x_45) ;  /* 0x0000000000889947 */ /* 0x000fec0003800000 */
[----:B------:R-:W0:Y:S01]  /*06f0*/  LDC.64 R18, c[0x0][0x390] ;  /* 0x0000e400ff127b82 */ /* 0x000e220000000a00 */
[----:B------:R-:W1:Y:S01]  /*0700*/  LDCU.64 UR6, c[0x0][0x390] ;  /* 0x00007200ff0677ac */ /* 0x000e620008000a00 */
[CC--:B------:R-:W-:Y:S01]  /*0710*/  IADD3 R21, PT, PT, R12.reuse, R15.reuse, RZ ;  /* 0x0000000f0c157210 */ /* 0x0c0fe20007ffe0ff */
[----:B-----5:R-:W-:Y:S01]  /*0720*/  IMAD.WIDE.U32 R8, R15, 0x4, R4 ;  /* 0x000000040f087825 */ /* 0x020fe200078e0004 */
[----:B------:R-:W-:-:S04]  /*0730*/  IADD3 R7, P1, PT, R12, R15, RZ ;  /* 0x0000000f0c077210 */ /* 0x000fc80007f3e0ff */
[----:B------:R-:W-:Y:S01]  /*0740*/  IADD3.X R14, PT, PT, RZ, RZ, RZ, P1, !PT ;  /* 0x000000ffff0e7210 */ /* 0x000fe20000ffe4ff */
[----:B------:R-:W2:Y:S04]  /*0750*/  LDG.E R25, desc[UR8][R8.64+0x4] ;  /* 0x0000040808197981 */ /* 0x000ea8000c1e1900 */
[----:B------:R-:W3:Y:S01]  /*0760*/  LDG.E R16, desc[UR8][R8.64+0xc] ;  /* 0x00000c0808107981 */ /* 0x000ee2000c1e1900 */
[----:B-1----:R-:W-:-:S04]  /*0770*/  LEA R6, P1, R7, UR6, 0x2 ;  /* 0x0000000607067c11 */ /* 0x002fc8000f8210ff */
[----:B------:R-:W-:Y:S01]  /*0780*/  LEA.HI.X R7, R7, UR7, R14, 0x2, P1 ;  /* 0x0000000707077c11 */ /* 0x000fe200088f140e */
[----:B0-----:R-:W-:Y:S01]  /*0790*/  IMAD.WIDE.U32 R20, R21, 0x4, R18 ;  /* 0x0000000415147825 */ /* 0x001fe200078e0012 */
[----:B------:R-:W4:Y:S04]  /*07a0*/  LDG.E R14, desc[UR8][R8.64+0x8] ;  /* 0x00000808080e7981 */ /* 0x000f28000c1e1900 */
[----:B------:R-:W2:Y:S04]  /*07b0*/  LDG.E R18, desc[UR8][R8.64] ;  /* 0x0000000808127981 */ /* 0x000ea8000c1e1900 */
[----:B------:R-:W2:Y:S04]  /*07c0*/  LDG.E R20, desc[UR8][R20.64] ;  /* 0x0000000814147981 */ /* 0x000ea8000c1e1900 */
[----:B------:R-:W3:Y:S04]  /*07d0*/  LDG.E R24, desc[UR8][R6.64+0x4] ;  /* 0x0000040806187981 */ /* 0x000ee8000c1e1900 */
[----:B------:R-:W4:Y:S04]  /*07e0*/  LDG.E R19, desc[UR8][R6.64+0x8] ;  /* 0x0000080806137981 */ /* 0x000f28000c1e1900 */
[----:B------:R-:W4:Y:S04]  /*07f0*/  LDG.E R13, desc[UR8][R6.64+0xc] ;  /* 0x00000c08060d7981 */ /* 0x000f28000c1e1900 */
[----:B------:R-:W4:Y:S04]  /*0800*/  LDG.E R21, desc[UR8][R6.64+0x14] ;  /* 0x0000140806157981 */ /* 0x000f28000c1e1900 */
[----:B------:R-:W4:Y:S01]  /*0810*/  LDG.E R27, desc[UR8][R6.64+0x1c] ;  /* 0x00001c08061b7981 */ /* 0x000f22000c1e1900 */
[----:B--2---:R-:W-:-:S03]  /*0820*/  FFMA R23, R20, R18, R17 ;  /* 0x0000001214177223 */ /* 0x004fc60000000011 */
[----:B------:R-:W2:Y:S04]  /*0830*/  LDG.E R18, desc[UR8][R8.64+0x10] ;  /* 0x0000100808127981 */ /* 0x000ea8000c1e1900 */
[----:B------:R-:W2:Y:S01]  /*0840*/  LDG.E R17, desc[UR8][R6.64+0x10] ;  /* 0x0000100806117981 */ /* 0x000ea2000c1e1900 */
[----:B---3--:R-:W-:-:S03]  /*0850*/  FFMA R28, R24, R25, R23 ;  /* 0x00000019181c7223 */ /* 0x008fc60000000017 */
[----:B------:R-:W3:Y:S04]  /*0860*/  LDG.E R24, desc[UR8][R8.64+0x14] ;  /* 0x0000140808187981 */ /* 0x000ee8000c1e1900 */
[----:B------:R-:W3:Y:S04]  /*0870*/  LDG.E R20, desc[UR8][R8.64+0x18] ;  /* 0x0000180808147981 */ /* 0x000ee8000c1e1900 */
[----:B------:R-:W3:Y:S04]  /*0880*/  LDG.E R25, desc[UR8][R6.64+0x18] ;  /* 0x0000180806197981 */ /* 0x000ee8000c1e1900 */
[----:B------:R-:W3:Y:S01]  /*0890*/  LDG.E R23, desc[UR8][R8.64+0x1c] ;  /* 0x00001c0808177981 */ /* 0x000ee2000c1e1900 */
[----:B----4-:R-:W-:-:S04]  /*08a0*/  FFMA R14, R19, R14, R28 ;  /* 0x0000000e130e7223 */ /* 0x010fc8000000001c */
[----:B------:R-:W-:Y:S01]  /*08b0*/  FFMA R14, R13, R16, R14 ;  /* 0x000000100d0e7223 */ /* 0x000fe2000000000e */
[----:B------:R-:W-:-:S03]  /*08c0*/  IADD3 R15, PT, PT, R15, 0x8, RZ ;  /* 0x000000080f0f7810 */ /* 0x000fc60007ffe0ff */
[----:B--2---:R-:W-:-:S04]  /*08d0*/  FFMA R14, R17, R18, R14 ;  /* 0x00000012110e7223 */ /* 0x004fc8000000000e */
[----:B---3--:R-:W-:-:S04]  /*08e0*/  FFMA R14, R21, R24, R14 ;  /* 0x00000018150e7223 */ /* 0x008fc8000000000e */
[----:B------:R-:W-:-:S04]  /*08f0*/  FFMA R14, R25, R20, R14 ;  /* 0x00000014190e7223 */ /* 0x000fc8000000000e */
[----:B------:R-:W-:-:S07]  /*0900*/  FFMA R17, R27, R23, R14 ;  /* 0x000000171b117223 */ /* 0x000fce000000000e */
.L_x_45:
[----:B------:R-:W-:Y:S05]  /*0910*/  BSYNC.RECONVERGENT B1 ;  /* 0x0000000000017941 */ /* 0x000fea0003800200 */
.L_x_44:
        /* <DEDUP_REMOVED lines=13> */
[----:B------:R-:W3:Y:S04]  /*09f0*/  LDG.E R21, desc[UR8][R6.64+0x8] ;  /* 0x0000080806157981 */ /* 0x000ee8000c1e1900 */
[----:B------:R-:W4:Y:S01]  /*0a00*/  LDG.E R23, desc[UR8][R6.64+0xc] ;  /* 0x00000c0806177981 */ /* 0x000f22000c1e1900 */
[----:B-1----:R-:W-:Y:S01]  /*0a10*/  LEA R8, P1, R13, UR6, 0x2 ;  /* 0x000000060d087c11 */ /* 0x002fe2000f8210ff */
[----:B0-----:R-:W-:-:S03]  /*0a20*/  IMAD.WIDE.U32 R18, R9, 0x4, R18 ;  /* 0x0000000409127825 */ /* 0x001fc600078e0012 */
[----:B------:R-:W-:Y:S02]  /*0a30*/  LEA.HI.X R9, R13, UR7, R16, 0x2, P1 ;  /* 0x000000070d097c11 */ /* 0x000fe400088f1410 */
[----:B------:R-:W2:Y:S04]  /*0a40*/  LDG.E R13, desc[UR8][R6.64] ;  /* 0x00000008060d7981 */ /* 0x000ea8000c1e1900 */
[----:B------:R-:W2:Y:S04]  /*0a50*/  LDG.E R18, desc[UR8][R18.64] ;  /* 0x0000000812127981 */ /* 0x000ea8000c1e1900 */
[----:B------:R-:W3:Y:S04]  /*0a60*/  LDG.E R16, desc[UR8][R8.64+0x4] ;  /* 0x0000040808107981 */ /* 0x000ee8000c1e1900 */
[----:B------:R-:W4:Y:S04]  /*0a70*/  LDG.E R24, desc[UR8][R8.64+0x8] ;  /* 0x0000080808187981 */ /* 0x000f28000c1e1900 */
[----:B------:R-:W4:Y:S01]  /*0a80*/  LDG.E R26, desc[UR8][R8.64+0xc] ;  /* 0x00000c08081a7981 */ /* 0x000f22000c1e1900 */
[----:B------:R-:W-:-:S02]  /*0a90*/  VIADD R15, R15, 0x4 ;  /* 0x000000040f0f7836 */ /* 0x000fc40000000000 */
[----:B--2---:R-:W-:-:S04]  /*0aa0*/  FFMA R13, R18, R13, R17 ;  /* 0x0000000d120d7223 */ /* 0x004fc80000000011 */
[----:B---3--:R-:W-:-:S04]  /*0ab0*/  FFMA R13, R16, R20, R13 ;  /* 0x00000014100d7223 */ /* 0x008fc8000000000d */
[----:B----4-:R-:W-:-:S04]  /*0ac0*/  FFMA R13, R24, R21, R13 ;  /* 0x00000015180d7223 */ /* 0x010fc8000000000d */
[----:B------:R-:W-:-:S07]  /*0ad0*/  FFMA R17, R26, R23, R13 ;  /* 0x000000171a117223 */ /* 0x000fce000000000d */
.L_x_47:
[----:B------:R-:W-:Y:S05]  /*0ae0*/  BSYNC.RECONVERGENT B1 ;  /* 0x0000000000017941 */ /* 0x000fea0003800200 */
.L_x_46:
[----:B------:R-:W-:Y:S05]  /*0af0*/  @!P2 BRA `(.L_x_40) ;  /* 0x000000000054a947 */ /* 0x000fea0003800000 */
[----:B------:R-:W0:Y:S01]  /*0b00*/  LDC.64 R8, c[0x0][0x390] ;  /* 0x0000e400ff087b82 */ /* 0x000e220000000a00 */
[----:B------:R-:W-:Y:S01]  /*0b10*/  IADD3 R13, PT, PT, R12, R15, RZ ;  /* 0x0000000f0c0d7210 */ /* 0x000fe20007ffe0ff */
[----:B-----5:R-:W-:-:S04]  /*0b20*/  IMAD.WIDE.U32 R6, R15, 0x4, R4 ;  /* 0x000000040f067825 */ /* 0x020fc800078e0004 */
[----:B0-----:R-:W-:Y:S02]  /*0b30*/  IMAD.WIDE.U32 R8, R13, 0x4, R8 ;  /* 0x000000040d087825 */ /* 0x001fe400078e0008 */
[----:B------:R-:W2:Y:S04]  /*0b40*/  LDG.E R13, desc[UR8][R6.64] ;  /* 0x00000008060d7981 */ /* 0x000ea8000c1e1900 */
[----:B------:R-:W2:Y:S01]  /*0b50*/  LDG.E R8, desc[UR8][R8.64] ;  /* 0x0000000808087981 */ /* 0x000ea2000c1e1900 */
[----:B------:R-:W-:Y:S01]  /*0b60*/  ISETP.NE.AND P1, PT, R14, 0x1, PT ;  /* 0x000000010e00780c */ /* 0x000fe20003f25270 */
[----:B--2---:R-:W-:-:S12]  /*0b70*/  FFMA R17, R8, R13, R17 ;  /* 0x0000000d08117223 */ /* 0x004fd80000000011 */
[----:B------:R-:W-:Y:S05]  /*0b80*/  @!P1 BRA `(.L_x_40) ;  /* 0x0000000000309947 */ /* 0x000fea0003800000 */
[----:B------:R-:W0:Y:S01]  /*0b90*/  LDCU.64 UR6, c[0x0][0x390] ;  /* 0x00007200ff0677ac */ /* 0x000e220008000a00 */
[----:B------:R-:W-:Y:S01]  /*0ba0*/  IADD3 R15, P2, PT, R12, R15, RZ ;  /* 0x0000000f0c0f7210 */ /* 0x000fe20007f5e0ff */
[----:B------:R-:W2:Y:S01]  /*0bb0*/  LDG.E R13, desc[UR8][R6.64+0x4] ;  /* 0x00000408060d7981 */ /* 0x000ea2000c1e1900 */
[----:B------:R-:W-:Y:S02]  /*0bc0*/  ISETP.NE.AND P1, PT, R14, 0x2, PT ;  /* 0x000000020e00780c */ /* 0x000fe40003f25270 */
[----:B------:R-:W-:Y:S02]  /*0bd0*/  IADD3.X R14, PT, PT, RZ, RZ, RZ, P2, !PT ;  /* 0x000000ffff0e7210 */ /* 0x000fe400017fe4ff */
[----:B0-----:R-:W-:-:S04]  /*0be0*/  LEA R8, P2, R15, UR6, 0x2 ;  /* 0x000000060f087c11 */ /* 0x001fc8000f8410ff */
[----:B------:R-:W-:-:S05]  /*0bf0*/  LEA.HI.X R9, R15, UR7, R14, 0x2, P2 ;  /* 0x000000070f097c11 */ /* 0x000fca00090f140e */
[----:B------:R-:W3:Y:S04]  /*0c00*/  @P1 LDG.E R15, desc[UR8][R6.64+0x8] ;  /* 0x00000808060f1981 */ /* 0x000ee8000c1e1900 */
[----:B------:R-:W2:Y:S04]  /*0c10*/  LDG.E R14, desc[UR8][R8.64+0x4] ;  /* 0x00000408080e7981 */ /* 0x000ea8000c1e1900 */
[----:B------:R-:W3:Y:S01]  /*0c20*/  @P1 LDG.E R16, desc[UR8][R8.64+0x8] ;  /* 0x0000080808101981 */ /* 0x000ee2000c1e1900 */
[----:B--2---:R-:W-:-:S04]  /*0c30*/  FFMA R17, R14, R13, R17 ;  /* 0x0000000d0e117223 */ /* 0x004fc80000000011 */
[----:B---3--:R-:W-:-:S07]  /*0c40*/  @P1 FFMA R17, R16, R15, R17 ;  /* 0x0000000f10111223 */ /* 0x008fce0000000011 */
.L_x_40:
[----:B------:R-:W-:Y:S05]  /*0c50*/  BSYNC.RECONVERGENT B0 ;  /* 0x0000000000007941 */ /* 0x000fea0003800200 */
.L_x_39:
[----:B------:R0:W-:Y:S01]  /*0c60*/  STG.E desc[UR8][R2.64+0x20], R17 ;  /* 0x0000201102007986 */ /* 0x0001e2000c101908 */
[----:B------:R-:W-:Y:S01]  /*0c70*/  ISETP.GE.AND P1, PT, R22, RZ, PT ;  /* 0x000000ff1600720c */ /* 0x000fe20003f26270 */
[----:B------:R-:W-:Y:S01]  /*0c80*/  BSSY.RECONVERGENT B0, `(.L_x_48) ;  /* 0x00000a1000007945 */ /* 0x000fe20003800200 */
[----:B------:R-:W-:-:S11]  /*0c90*/  MOV R19, RZ ;  /* 0x000000ff00137202 */ /* 0x000fd60000000f00 */
[----:B0-----:R-:W-:Y:S05]  /*0ca0*/  @!P1 BRA `(.L_x_49) ;  /* 0x0000000800789947 */ /* 0x001fea0003800000 */
[----:B------:R-:W-:Y:S01]  /*0cb0*/  ISETP.GE.U32.AND P1, PT, R22, 0xf, PT ;  /* 0x0000000f1600780c */ /* 0x000fe20003f26070 */
[----:B------:R-:W-:Y:S01]  /*0cc0*/  BSSY.RECONVERGENT B1, `(.L_x_50) ;  /* 0x0000040000017945 */ /* 0x000fe20003800200 */
[----:B------:R-:W-:Y:S01]  /*0cd0*/  LOP3.LUT R20, R10, 0xf, RZ, 0xc0, !PT ;  /* 0x0000000f0a147812 */ /* 0x000fe200078ec0ff */
[----:B------:R-:W-:Y:S01]  /*0ce0*/  HFMA2 R19, -RZ, RZ, 0, 0 ;  /* 0x00000000ff137431 */ /* 0x000fe200000001ff */
[----:B------:R-:W-:Y:S02]  /*0cf0*/  MOV R13, RZ ;  /* 0x000000ff000d7202 */ /* 0x000fe40000000f00 */
[----:B------:R-:W-:-:S07]  /*0d00*/  ISETP.NE.AND P2, PT, R20, RZ, PT ;  /* 0x000000ff1400720c */ /* 0x000fce0003f45270 */
[----:B------:R-:W-:Y:S06]  /*0d10*/  @!P1 BRA `(.L_x_51) ;  /* 0x0000000000e89947 */ /* 0x000fec0003800000 */
[----:B------:R-:W-:Y:S01]  /*0d20*/  LOP3.LUT R13, R10, 0xfffffff0, RZ, 0xc0, !PT ;  /* 0xfffffff00a0d7812 */ /* 0x000fe200078ec0ff */
[----:B------:R-:W-:Y:S01]  /*0d30*/  IMAD.MOV.U32 R19, RZ, RZ, RZ ;  /* 0x000000ffff137224 */ /* 0x000fe200078e00ff */
[----:B------:R-:W-:-:S07]  /*0d40*/  MOV R15, RZ ;  /* 0x000000ff000f7202 */ /* 0x000fce0000000f00 */
.L_x_52:
[----:B------:R-:W0:Y:S01]  /*0d50*/  LDC.64 R6, c[0x0][0x398] ;  /* 0x0000e600ff067b82 */ /* 0x000e220000000a00 */
[----:B------:R-:W-:Y:S01]  /*0d60*/  IADD3 R17, PT, PT, R12, R15, RZ ;  /* 0x0000000f0c117210 */ /* 0x000fe20007ffe0ff */
[----:B-----5:R-:W-:-:S05]  /*0d70*/  IMAD.WIDE.U32 R8, R15, 0x4, R4 ;  /* 0x000000040f087825 */ /* 0x020fca00078e0004 */
[----:B------:R-:W2:Y:S04]  /*0d80*/  LDG.E R24, desc[UR8][R8.64+0x4] ;  /* 0x0000040808187981 */ /* 0x000ea8000c1e1900 */
[----:B------:R-:W3:Y:S04]  /*0d90*/  LDG.E R22, desc[UR8][R8.64+0x8] ;  /* 0x0000080808167981 */ /* 0x000ee8000c1e1900 */
[----:B------:R-:W4:Y:S04]  /*0da0*/  LDG.E R18, desc[UR8][R8.64+0xc] ;  /* 0x00000c0808127981 */ /* 0x000f28000c1e1900 */
[----:B------:R-:W4:Y:S04]  /*0db0*/  LDG.E R16, desc[UR8][R8.64+0x10] ;  /* 0x0000100808107981 */ /* 0x000f28000c1e1900 */
[----:B------:R-:W4:Y:S01]  /*0dc0*/  LDG.E R26, desc[UR8][R8.64+0x3c] ;  /* 0x00003c08081a7981 */ /* 0x000f22000c1e1900 */
[----:B0-----:R-:W-:-:S03]  /*0dd0*/  IMAD.WIDE.U32 R6, R17, 0x4, R6 ;  /* 0x0000000411067825 */ /* 0x001fc600078e0006 */
[----:B------:R-:W2:Y:S04]  /*0de0*/  LDG.E R17, desc[UR8][R8.64] ;  /* 0x0000000808117981 */ /* 0x000ea8000c1e1900 */
[----:B------:R-:W2:Y:S04]  /*0df0*/  LDG.E R14, desc[UR8][R6.64] ;  /* 0x00000008060e7981 */ /* 0x000ea8000c1e1900 */
[----:B------:R-:W3:Y:S04]  /*0e00*/  LDG.E R27, desc[UR8][R6.64+0x4] ;  /* 0x00000408061b7981 */ /* 0x000ee8000c1e1900 */
[----:B------:R-:W4:Y:S04]  /*0e10*/  LDG.E R25, desc[UR8][R6.64+0x8] ;  /* 0x0000080806197981 */ /* 0x000f28000c1e1900 */
[----:B------:R-:W4:Y:S04]  /*0e20*/  LDG.E R23, desc[UR8][R6.64+0xc] ;  /* 0x00000c0806177981 */ /* 0x000f28000c1e1900 */
[----:B------:R-:W4:Y:S01]  /*0e30*/  LDG.E R21, desc[UR8][R6.64+0x10] ;  /* 0x0000100806157981 */ /* 0x000f22000c1e1900 */
[----:B--2---:R-:W-:-:S03]  /*0e40*/  FFMA R14, R14, R17, R19 ;  /* 0x000000110e0e7223 */ /* 0x004fc60000000013 */
[----:B------:R-:W2:Y:S01]  /*0e50*/  LDG.E R17, desc[UR8][R8.64+0x14] ;  /* 0x0000140808117981 */ /* 0x000ea2000c1e1900 */
[----:B---3--:R-:W-:-:S03]  /*0e60*/  FFMA R24, R27, R24, R14 ;  /* 0x000000181b187223 */ /* 0x008fc6000000000e */
[----:B------:R-:W2:Y:S01]  /*0e70*/  LDG.E R14, desc[UR8][R6.64+0x14] ;  /* 0x00001408060e7981 */ /* 0x000ea2000c1e1900 */
[----:B----4-:R-:W-:-:S03]  /*0e80*/  FFMA R24, R25, R22, R24 ;  /* 0x0000001619187223 */ /* 0x010fc60000000018 */
[----:B------:R-:W3:Y:S04]  /*0e90*/  LDG.E R22, desc[UR8][R8.64+0x18] ;  /* 0x0000180808167981 */ /* 0x000ee8000c1e1900 */
[----:B------:R-:W3:Y:S01]  /*0ea0*/  LDG.E R25, desc[UR8][R6.64+0x18] ;  /* 0x0000180806197981 */ /* 0x000ee2000c1e1900 */
[----:B------:R-:W-:-:S03]  /*0eb0*/  FFMA R24, R23, R18, R24 ;  /* 0x0000001217187223 */ /* 0x000fc60000000018 */
[----:B------:R-:W4:Y:S04]  /*0ec0*/  LDG.E R18, desc[UR8][R8.64+0x1c] ;  /* 0x00001c0808127981 */ /* 0x000f28000c1e1900 */
[----:B------:R-:W4:Y:S01]  /*0ed0*/  LDG.E R23, desc[UR8][R6.64+0x1c] ;  /* 0x00001c0806177981 */ /* 0x000f22000c1e1900 */
[----:B------:R-:W-:-:S03]  /*0ee0*/  FFMA R21, R21, R16, R24 ;  /* 0x0000001015157223 */ /* 0x000fc60000000018 */
        /* <DEDUP_REMOVED lines=8> */
[----:B------:R-:W2:Y:S04]  /*0f70*/  LDG.E R14, desc[UR8][R8.64+0x28] ;  /* 0x00002808080e7981 */ /* 0x000ea8000c1e1900 */
[----:B------:R-:W3:Y:S01]  /*0f80*/  LDG.E R25, desc[UR8][R8.64+0x34] ;  /* 0x0000340808197981 */ /* 0x000ee2000c1e1900 */
[----:B----4-:R-:W-:-:S03]  /*0f90*/  FFMA R22, R23, R18, R22 ;  /* 0x0000001217167223 */ /* 0x010fc60000000016 */
[----:B------:R-:W4:Y:S04]  /*0fa0*/  LDG.E R18, desc[UR8][R6.64+0x2c] ;  /* 0x00002c0806127981 */ /* 0x000f28000c1e1900 */
[----:B------:R-:W3:Y:S01]  /*0fb0*/  LDG.E R23, desc[UR8][R8.64+0x30] ;  /* 0x0000300808177981 */ /* 0x000ee2000c1e1900 */
[----:B------:R-:W-:-:S03]  /*0fc0*/  FFMA R27, R27, R24, R22 ;  /* 0x000000181b1b7223 */ /* 0x000fc60000000016 */
[----:B------:R-:W3:Y:S04]  /*0fd0*/  LDG.E R22, desc[UR8][R6.64+0x30] ;  /* 0x0000300806167981 */ /* 0x000ee8000c1e1900 */
[----:B------:R-:W3:Y:S01]  /*0fe0*/  LDG.E R24, desc[UR8][R6.64+0x34] ;  /* 0x0000340806187981 */ /* 0x000ee2000c1e1900 */
[----:B------:R-:W-:-:S03]  /*0ff0*/  FFMA R28, R16, R19, R27 ;  /* 0x00000013101c7223 */ /* 0x000fc6000000001b */
[----:B------:R-:W3:Y:S04]  /*1000*/  LDG.E R19, desc[UR8][R8.64+0x38] ;  /* 0x0000380808137981 */ /* 0x000ee8000c1e1900 */
[----:B------:R-:W3:Y:S04]  /*1010*/  LDG.E R16, desc[UR8][R6.64+0x38] ;  /* 0x0000380806107981 */ /* 0x000ee8000c1e1900 */
[----:B------:R-:W3:Y:S01]  /*1020*/  LDG.E R27, desc[UR8][R6.64+0x3c] ;  /* 0x00003c08061b7981 */ /* 0x000ee2000c1e1900 */
[----:B------:R-:W-:-:S04]  /*1030*/  IADD3 R15, PT, PT, R15, 0x10, RZ ;  /* 0x000000100f0f7810 */ /* 0x000fc80007ffe0ff */
[----:B------:R-:W-:Y:S01]  /*1040*/  ISETP.NE.AND P1, PT, R15, R13, PT ;  /* 0x0000000d0f00720c */ /* 0x000fe20003f25270 */
[----:B--2---:R-:W-:-:S04]  /*1050*/  FFMA R17, R17, R14, R28 ;  /* 0x0000000e11117223 */ /* 0x004fc8000000001c */
[----:B----4-:R-:W-:-:S04]  /*1060*/  FFMA R17, R18, R21, R17 ;  /* 0x0000001512117223 */ /* 0x010fc80000000011 */
[----:B---3--:R-:W-:-:S04]  /*1070*/  FFMA R17, R22, R23, R17 ;  /* 0x0000001716117223 */ /* 0x008fc80000000011 */
[----:B------:R-:W-:-:S04]  /*1080*/  FFMA R17, R24, R25, R17 ;  /* 0x0000001918117223 */ /* 0x000fc80000000011 */
[----:B------:R-:W-:-:S04]  /*1090*/  FFMA R19, R16, R19, R17 ;  /* 0x0000001310137223 */ /* 0x000fc80000000011 */
[----:B------:R-:W-:Y:S01]  /*10a0*/  FFMA R19, R27, R26, R19 ;  /* 0x0000001a1b137223 */ /* 0x000fe20000000013 */
[----:B------:R-:W-:Y:S06]  /*10b0*/  @P1 BRA `(.L_x_52) ;  /* 0xfffffffc00241947 */ /* 0x000fec000383ffff */
.L_x_51:
[----:B------:R-:W-:Y:S05]  /*10c0*/  BSYNC.RECONVERGENT B1 ;  /* 0x0000000000017941 */ /* 0x000fea0003800200 */
.L_x_50:
[----:B------:R-:W-:Y:S05]  /*10d0*/  @!P2 BRA `(.L_x_49) ;  /* 0x00000004006ca947 */ /* 0x000fea0003800000 */
[----:B------:R-:W-:Y:S01]  /*10e0*/  ISETP.GE.U32.AND P1, PT, R20, 0x8, PT ;  /* 0x000000081400780c */ /* 0x000fe20003f26070 */
[----:B------:R-:W-:Y:S01]  /*10f0*/  BSSY.RECONVERGENT B1, `(.L_x_53) ;  /* 0x0000026000017945 */ /* 0x000fe20003800200 */
[----:B------:R-:W-:-:S04]  /*1100*/  LOP3.LUT R27, R10, 0x7, RZ, 0xc0, !PT ;  /* 0x000000070a1b7812 */ /* 0x000fc800078ec0ff */
[----:B------:R-:W-:-:S07]  /*1110*/  ISETP.NE.AND P2, PT, R27, RZ, PT ;  /* 0x000000ff1b00720c */ /* 0x000fce0003f45270 */
[----:B------:R-:W-:Y:S06]  /*1120*/  @!P1 BRA `(.L_x_54) ;  /* 0x0000000000889947 */ /* 0x000fec0003800000 */
[----:B------:R-:W0:Y:S01]  /*1130*/  LDC.64 R20, c[0x0][0x398] ;  /* 0x0000e600ff147b82 */ /* 0x000e220000000a00 */
[----:B------:R-:W-:Y:S01]  /*1140*/  IADD3 R7, PT, PT, R12, R13, RZ ;  /* 0x0000000d0c077210 */ /* 0x000fe20007ffe0ff */
[----:B-----5:R-:W-:Y:S01]  /*1150*/  IMAD.WIDE.U32 R8, R13, 0x4, R4 ;  /* 0x000000040d087825 */ /* 0x020fe200078e0004 */
[----:B------:R-:W1:Y:S04]  /*1160*/  LDCU.64 UR6, c[0x0][0x398] ;  /* 0x00007300ff0677ac */ /* 0x000e680008000a00 */
[----:B------:R-:W2:Y:S04]  /*1170*/  LDG.E R22, desc[UR8][R8.64] ;  /* 0x0000000808167981 */ /* 0x000ea8000c1e1900 */
[----:B------:R-:W3:Y:S04]  /*1180*/  LDG.E R16, desc[UR8][R8.64+0x8] ;  /* 0x0000080808107981 */ /* 0x000ee8000c1e1900 */
[----:B------:R-:W4:Y:S04]  /*1190*/  LDG.E R18, desc[UR8][R8.64+0xc] ;  /* 0x00000c0808127981 */ /* 0x000f28000c1e1900 */
[----:B------:R-:W4:Y:S04]  /*11a0*/  LDG.E R23, desc[UR8][R8.64+0x10] ;  /* 0x0000100808177981 */ /* 0x000f28000c1e1900 */
[----:B------:R-:W4:Y:S01]  /*11b0*/  LDG.E R25, desc[UR8][R8.64+0x14] ;  /* 0x0000140808197981 */ /* 0x000f22000c1e1900 */
[----:B0-----:R-:W-:-:S03]  /*11c0*/  IMAD.WIDE.U32 R20, R7, 0x4, R20 ;  /* 0x0000000407147825 */ /* 0x001fc600078e0014 */
[----:B------:R-:W4:Y:S04]  /*11d0*/  LDG.E R26, desc[UR8][R8.64+0x18] ;  /* 0x00001808081a7981 */ /* 0x000f28000c1e1900 */
[----:B------:R-:W2:Y:S01]  /*11e0*/  LDG.E R20, desc[UR8][R20.64] ;  /* 0x0000000814147981 */ /* 0x000ea2000c1e1900 */
[----:B------:R-:W-:-:S03]  /*11f0*/  IADD3 R7, P1, PT, R12, R13, RZ ;  /* 0x0000000d0c077210 */ /* 0x000fc60007f3e0ff */
[----:B------:R-:W4:Y:S01]  /*1200*/  LDG.E R29, desc[UR8][R8.64+0x1c] ;  /* 0x00001c08081d7981 */ /* 0x000f22000c1e1900 */
[----:B------:R-:W-:Y:S02]  /*1210*/  IADD3.X R14, PT, PT, RZ, RZ, RZ, P1, !PT ;  /* 0x000000ffff0e7210 */ /* 0x000fe40000ffe4ff */
[----:B-1----:R-:W-:-:S04]  /*1220*/  LEA R6, P1, R7, UR6, 0x2 ;  /* 0x0000000607067c11 */ /* 0x002fc8000f8210ff */
[----:B------:R-:W-:Y:S02]  /*1230*/  LEA.HI.X R7, R7, UR7, R14, 0x2, P1 ;  /* 0x0000000707077c11 */ /* 0x000fe400088f140e */
[----:B------:R-:W3:Y:S04]  /*1240*/  LDG.E R14, desc[UR8][R8.64+0x4] ;  /* 0x00000408080e7981 */ /* 0x000ee8000c1e1900 */
[----:B------:R-:W3:Y:S04]  /*1250*/  LDG.E R15, desc[UR8][R6.64+0x4] ;  /* 0x00000408060f7981 */ /* 0x000ee8000c1e1900 */
[----:B------:R-:W4:Y:S04]  /*1260*/  LDG.E R17, desc[UR8][R6.64+0x8] ;  /* 0x0000080806117981 */ /* 0x000f28000c1e1900 */
[----:B------:R-:W4:Y:S04]  /*1270*/  LDG.E R21, desc[UR8][R6.64+0xc] ;  /* 0x00000c0806157981 */ /* 0x000f28000c1e1900 */
[----:B------:R-:W4:Y:S01]  /*1280*/  LDG.E R24, desc[UR8][R6.64+0x1c] ;  /* 0x00001c0806187981 */ /* 0x000f22000c1e1900 */
[----:B--2---:R-:W-:-:S03]  /*1290*/  FFMA R28, R20, R22, R19 ;  /* 0x00000016141c7223 */ /* 0x004fc60000000013 */
[----:B------:R-:W2:Y:S04]  /*12a0*/  LDG.E R22, desc[UR8][R6.64+0x10] ;  /* 0x0000100806167981 */ /* 0x000ea8000c1e1900 */
[----:B------:R-:W2:Y:S04]  /*12b0*/  LDG.E R20, desc[UR8][R6.64+0x14] ;  /* 0x0000140806147981 */ /* 0x000ea8000c1e1900 */
[----:B------:R-:W2:Y:S01]  /*12c0*/  LDG.E R19, desc[UR8][R6.64+0x18] ;  /* 0x0000180806137981 */ /* 0x000ea2000c1e1900 */
[----:B---3--:R-:W-:-:S04]  /*12d0*/  FFMA R14, R15, R14, R28 ;  /* 0x0000000e0f0e7223 */ /* 0x008fc8000000001c */
[----:B----4-:R-:W-:-:S04]  /*12e0*/  FFMA R14, R17, R16, R14 ;  /* 0x00000010110e7223 */ /* 0x010fc8000000000e */
[----:B------:R-:W-:Y:S01]  /*12f0*/  FFMA R21, R21, R18, R14 ;  /* 0x0000001215157223 */ /* 0x000fe2000000000e */
[----:B------:R-:W-:-:S03]  /*1300*/  VIADD R13, R13, 0x8 ;  /* 0x000000080d0d7836 */ /* 0x000fc60000000000 */
[----:B--2---:R-:W-:-:S04]  /*1310*/  FFMA R21, R22, R23, R21 ;  /* 0x0000001716157223 */ /* 0x004fc80000000015 */
[----:B------:R-:W-:-:S04]  /*1320*/  FFMA R20, R20, R25, R21 ;  /* 0x0000001914147223 */ /* 0x000fc80000000015 */
[----:B------:R-:W-:-:S04]  /*1330*/  FFMA R19, R19, R26, R20 ;  /* 0x0000001a13137223 */ /* 0x000fc80000000014 */
[----:B------:R-:W-:-:S07]  /*1340*/  FFMA R19, R24, R29, R19 ;  /* 0x0000001d18137223 */ /* 0x000fce0000000013 */
.L_x_54:
[----:B------:R-:W-:Y:S05]  /*1350*/  BSYNC.RECONVERGENT B1 ;  /* 0x0000000000017941 */ /* 0x000fea0003800200 */
.L_x_53:
        /* <DEDUP_REMOVED lines=23> */
[----:B------:R-:W-:Y:S01]  /*14d0*/  IADD3 R13, PT, PT, R13, 0x4, RZ ;  /* 0x000000040d0d7810 */ /* 0x000fe20007ffe0ff */
[----:B--2---:R-:W-:-:S04]  /*14e0*/  FFMA R16, R14, R16, R19 ;  /* 0x000000100e107223 */ /* 0x004fc80000000013 */
[----:B---3--:R-:W-:-:S04]  /*14f0*/  FFMA R16, R17, R18, R16 ;  /* 0x0000001211107223 */ /* 0x008fc80000000010 */
[----:B----4-:R-:W-:-:S04]  /*1500*/  FFMA R16, R21, R20, R16 ;  /* 0x0000001415107223 */ /* 0x010fc80000000010 */
[----:B------:R-:W-:-:S07]  /*1510*/  FFMA R19, R23, R22, R16 ;  /* 0x0000001617137223 */ /* 0x000fce0000000010 */
.L_x_56:
[----:B------:R-:W-:Y:S05]  /*1520*/  BSYNC.RECONVERGENT B1 ;  /* 0x0000000000017941 */ /* 0x000fea0003800200 */
.L_x_55:
[----:B------:R-:W-:Y:S05]  /*1530*/  @!P2 BRA `(.L_x_49) ;  /* 0x000000000054a947 */ /* 0x000fea0003800000 */
[----:B------:R-:W0:Y:S01]  /*1540*/  LDC.64 R6, c[0x0][0x398] ;  /* 0x0000e600ff067b82 */ /* 0x000e220000000a00 */
[----:B------:R-:W-:Y:S01]  /*1550*/  IADD3 R9, PT, PT, R12, R13, RZ ;  /* 0x0000000d0c097210 */ /* 0x000fe20007ffe0ff */
[----:B-----5:R-:W-:-:S05]  /*1560*/  IMAD.WIDE.U32 R4, R13, 0x4, R4 ;  /* 0x000000040d047825 */ /* 0x020fca00078e0004 */
[----:B------:R-:W2:Y:S01]  /*1570*/  LDG.E R8, desc[UR8][R4.64] ;  /* 0x0000000804087981 */ /* 0x000ea2000c1e1900 */
[----:B0-----:R-:W-:-:S06]  /*1580*/  IMAD.WIDE.U32 R6, R9, 0x4, R6 ;  /* 0x0000000409067825 */ /* 0x001fcc00078e0006 */
        /* <DEDUP_REMOVED lines=16> */
.L_x_49:
[----:B------:R-:W-:Y:S05]  /*1690*/  BSYNC.RECONVERGENT B0 ;  /* 0x0000000000007941 */ /* 0x000fea0003800200 */
.L_x_48:
[----:B------:R0:W-:Y:S01]  /*16a0*/  STG.E desc[UR8][R2.64+0x24], R19 ;  /* 0x0000241302007986 */ /* 0x0001e2000c101908 */
[----:B------:R-:W-:Y:S05]  /*16b0*/  @!P0 BRA `(.L_x_57) ;  /* 0xffffffe800888947 */ /* 0x000fea000383ffff */
[----:B------:R-:W-:Y:S05]  /*16c0*/  EXIT ;  /* 0x000000000000794d */ /* 0x000fea0003800000 */
.L_x_58:
        /* <DEDUP_REMOVED lines=11> */
.L_x_477:


//--------------------- .text._Z8rk3_stepiP9Element_tfff --------------------------
	.section	.text._Z8rk3_stepiP9Element_tfff,"ax",@progbits
	.align	128
        .global         _Z8rk3_stepiP9Element_tfff
        .type           _Z8rk3_stepiP9Element_tfff,@function
        .size           _Z8rk3_stepiP9Element_tfff,(.L_x_478 - _Z8rk3_stepiP9Element_tfff)
        .other          _Z8rk3_stepiP9Element_tfff,@"STO_CUDA_ENTRY STV_DEFAULT"
_Z8rk3_stepiP9Element_tfff:
.text._Z8rk3_stepiP9Element_tfff:
        /* <DEDUP_REMOVED lines=8> */
[----:B------:R-:W0:Y:S01]  /*0080*/  LDC R4, c[0x0][0x398] ;  /* 0x0000e600ff047b82 */ /* 0x000e220000000800 */
[----:B------:R-:W1:Y:S01]  /*0090*/  LDCU UR4, c[0x0][0x370] ;  /* 0x00006e00ff0477ac */ /* 0x000e620008000800 */
[----:B------:R-:W0:Y:S01]  /*00a0*/  LDCU UR5, c[0x0][0x390] ;  /* 0x00007200ff0577ac */ /* 0x000e220008000800 */
[----:B------:R-:W2:Y:S01]  /*00b0*/  LDCU.64 UR6, c[0x0][0x358] ;  /* 0x00006b00ff0677ac */ /* 0x000ea20008000a00 */
[----:B------:R-:W3:Y:S01]  /*00c0*/  LDCU UR8, c[0x0][0x394] ;  /* 0x00007280ff0877ac */ /* 0x000ee20008000800 */
[----:B-1----:R-:W-:Y:S02]  /*00d0*/  IMAD R5, R5, UR4, RZ ;  /* 0x0000000405057c24 */ /* 0x002fe4000f8e02ff */
[----:B0-23--:R-:W-:-:S07]  /*00e0*/  FMUL R4, R4, UR5 ;  /* 0x0000000504047c20 */ /* 0x00dfce0008400000 */
.L_x_62:
[----:B------:R-:W0:Y:S01]  /*00f0*/  LDC.64 R2, c[0x0][0x388] ;  /* 0x0000e200ff027b82 */ /* 0x000e220000000a00 */
[----:B------:R-:W1:Y:S01]  /*0100*/  LDCU UR4, c[0x0][0x380] ;  /* 0x00007000ff0477ac */ /* 0x000e620008000800 */
[----:B0-----:R-:W-:-:S05]  /*0110*/  IMAD.WIDE R2, R0, 0x40, R2 ;  /* 0x0000004000027825 */ /* 0x001fca00078e0202 */
[----:B------:R-:W2:Y:S01]  /*0120*/  LDG.E R6, desc[UR6][R2.64] ;  /* 0x0000000602067981 */ /* 0x000ea2000c1e1900 */
[----:B------:R-:W-:Y:S01]  /*0130*/  IADD3 R0, PT, PT, R5, R0, RZ ;  /* 0x0000000005007210 */ /* 0x000fe20007ffe0ff */
[----:B------:R-:W-:Y:S03]  /*0140*/  BSSY.RECONVERGENT B0, `(.L_x_59) ;  /* 0x0000019000007945 */ /* 0x000fe60003800200 */
[----:B-1----:R-:W-:Y:S02]  /*0150*/  ISETP.GE.AND P0, PT, R0, UR4, PT ;  /* 0x0000000400007c0c */ /* 0x002fe4000bf06270 */
[----:B--2---:R-:W-:-:S13]  /*0160*/  ISETP.GE.AND P1, PT, R6, RZ, PT ;  /* 0x000000ff0600720c */ /* 0x004fda0003f26270 */
[----:B------:R-:W-:Y:S05]  /*0170*/  @!P1 BRA `(.L_x_60) ;  /* 0x0000000000549947 */ /* 0x000fea0003800000 */
[----:B------:R-:W-:-:S07]  /*0180*/  HFMA2 R15, -RZ, RZ, 0, 0 ;  /* 0x00000000ff0f7431 */ /* 0x000fce00000001ff */
.L_x_61:
[----:B------:R-:W2:Y:S04]  /*0190*/  LDG.E.64 R8, desc[UR6][R2.64+0x30] ;  /* 0x0000300602087981 */ /* 0x000ea8000c1e1b00 */
[----:B------:R-:W3:Y:S01]  /*01a0*/  LDG.E.64 R6, desc[UR6][R2.64+0x38] ;  /* 0x0000380602067981 */ /* 0x000ee2000c1e1b00 */
[----:B--2---:R-:W-:-:S04]  /*01b0*/  IMAD.WIDE.U32 R8, R15, 0x4, R8 ;  /* 0x000000040f087825 */ /* 0x004fc800078e0008 */
[----:B---3--:R-:W-:Y:S02]  /*01c0*/  IMAD.WIDE.U32 R6, R15, 0x4, R6 ;  /* 0x000000040f067825 */ /* 0x008fe400078e0006 */
[----:B------:R-:W2:Y:S04]  /*01d0*/  LDG.E R9, desc[UR6][R8.64] ;  /* 0x0000000608097981 */ /* 0x000ea8000c1e1900 */
[----:B------:R-:W2:Y:S02]  /*01e0*/  LDG.E R10, desc[UR6][R6.64] ;  /* 0x00000006060a7981 */ /* 0x000ea4000c1e1900 */
[----:B--2---:R-:W-:-:S05]  /*01f0*/  FFMA R17, R10, UR8, R9 ;  /* 0x000000080a117c23 */ /* 0x004fca0008000009 */
[----:B------:R0:W-:Y:S04]  /*0200*/  STG.E desc[UR6][R6.64], R17 ;  /* 0x0000001106007986 */ /* 0x0001e8000c101906 */
[----:B------:R-:W2:Y:S04]  /*0210*/  LDG.E.64 R10, desc[UR6][R2.64+0x38] ;  /* 0x00003806020a7981 */ /* 0x000ea8000c1e1b00 */
[----:B------:R-:W3:Y:S01]  /*0220*/  LDG.E.64 R12, desc[UR6][R2.64+0x28] ;  /* 0x00002806020c7981 */ /* 0x000ee2000c1e1b00 */
[----:B--2---:R-:W-:-:S04]  /*0230*/  IMAD.WIDE.U32 R10, R15, 0x4, R10 ;  /* 0x000000040f0a7825 */ /* 0x004fc800078e000a */
[----:B---3--:R-:W-:Y:S02]  /*0240*/  IMAD.WIDE.U32 R12, R15, 0x4, R12 ;  /* 0x000000040f0c7825 */ /* 0x008fe400078e000c */
[----:B------:R-:W2:Y:S04]  /*0250*/  LDG.E R11, desc[UR6][R10.64] ;  /* 0x000000060a0b7981 */ /* 0x000ea8000c1e1900 */
[----:B------:R-:W2:Y:S02]  /*0260*/  LDG.E R19, desc[UR6][R12.64] ;  /* 0x000000060c137981 */ /* 0x000ea4000c1e1900 */
[----:B--2---:R-:W-:-:S05]  /*0270*/  FFMA R19, R4, R11, R19 ;  /* 0x0000000b04137223 */ /* 0x004fca0000000013 */
[----:B------:R0:W-:Y:S04]  /*0280*/  STG.E desc[UR6][R12.64], R19 ;  /* 0x000000130c007986 */ /* 0x0001e8000c101906 */
[----:B------:R-:W2:Y:S02]  /*0290*/  LDG.E R8, desc[UR6][R2.64] ;  /* 0x0000000602087981 */ /* 0x000ea4000c1e1900 */
[C---:B--2---:R-:W-:Y:S02]  /*02a0*/  ISETP.GE.AND P1, PT, R15.reuse, R8, PT ;  /* 0x000000080f00720c */ /* 0x044fe40003f26270 */
[----:B------:R-:W-:-:S11]  /*02b0*/  IADD3 R15, PT, PT, R15, 0x1, RZ ;  /* 0x000000010f0f7810 */ /* 0x000fd60007ffe0ff */
[----:B0-----:R-:W-:Y:S05]  /*02c0*/  @!P1 BRA `(.L_x_61) ;  /* 0xfffffffc00b09947 */ /* 0x001fea000383ffff */
.L_x_60:
[----:B------:R-:W-:Y:S05]  /*02d0*/  BSYNC.RECONVERGENT B0 ;  /* 0x0000000000007941 */ /* 0x000fea0003800200 */
.L_x_59:
[----:B------:R-:W-:Y:S05]  /*02e0*/  @!P0 BRA `(.L_x_62) ;  /* 0xfffffffc00808947 */ /* 0x000fea000383ffff */
[----:B------:R-:W-:Y:S05]  /*02f0*/  EXIT ;  /* 0x000000000000794d */ /* 0x000fea0003800000 */
.L_x_63:
        /* <DEDUP_REMOVED lines=16> */
.L_x_478:


//--------------------- .text._Z12get_solutioniiPK9Element_tPKfPfS4_ --------------------------
	.section	.text._Z12get_solutioniiPK9Element_tPKfPfS4_,"ax",@progbits
	.align	128
        .global         _Z12get_solutioniiPK9Element_tPKfPfS4_
        .type           _Z12get_solutioniiPK9Element_tPKfPfS4_,@function
        .size           _Z12get_solutioniiPK9Element_tPKfPfS4_,(.L_x_465 - _Z12get_solutioniiPK9Element_tPKfPfS4_)
        .other          _Z12get_solutioniiPK9Element_tPKfPfS4_,@"STO_CUDA_ENTRY STV_DEFAULT"
_Z12get_solutioniiPK9Element_tPKfPfS4_:
.text._Z12get_solutioniiPK9Element_tPKfPfS4_:
        /* <DEDUP_REMOVED lines=8> */
[----:B------:R-:W0:Y:S02]  /*0080*/  LDC R3, c[0x0][0x384] ;  /* 0x0000e100ff037b82 */ /* 0x000e240000000800 */
[----:B0-----:R-:W-:-:S13]  /*0090*/  ISETP.GE.AND P0, PT, R3, 0x1, PT ;  /* 0x000000010300780c */ /* 0x001fda0003f06270 */
[----:B------:R-:W-:Y:S05]  /*00a0*/  @!P0 EXIT ;  /* 0x000000000000894d */ /* 0x000fea0003800000 */
[----:B------:R-:W0:Y:S01]  /*00b0*/  LDCU UR4, c[0x0][0x370] ;  /* 0x00006e00ff0477ac */ /* 0x000e220008000800 */
[----:B------:R-:W-:Y:S01]  /*00c0*/  VIADD R3, R3, 0xffffffff ;  /* 0xffffffff03037836 */ /* 0x000fe20000000000 */
[----:B------:R-:W1:Y:S04]  /*00d0*/  LDCU.64 UR6, c[0x0][0x358] ;  /* 0x00006b00ff0677ac */ /* 0x000e680008000a00 */
[----:B------:R-:W-:Y:S01]  /*00e0*/  I2FP.F32.S32 R3, R3 ;  /* 0x0000000300037245 */ /* 0x000fe20000201400 */
[----:B0-----:R-:W-:-:S07]  /*00f0*/  IMAD R7, R7, UR4, RZ ;  /* 0x0000000407077c24 */ /* 0x001fce000f8e02ff */
.L_x_70:
[----:B0-----:R-:W0:Y:S01]  /*0100*/  LDC.64 R4, c[0x0][0x388] ;  /* 0x0000e200ff047b82 */ /* 0x001e220000000a00 */
[----:B------:R-:W2:Y:S01]  /*0110*/  LDCU.64 UR4, c[0x0][0x380] ;  /* 0x00007000ff0477ac */ /* 0x000ea20008000a00 */
[----:B0-----:R-:W-:-:S05]  /*0120*/  IMAD.WIDE R4, R2, 0x40, R4 ;  /* 0x0000004002047825 */ /* 0x001fca00078e0204 */
[----:B-1----:R-:W3:Y:S01]  /*0130*/  LDG.E R0, desc[UR6][R4.64] ;  /* 0x0000000604007981 */ /* 0x002ee2000c1e1900 */
[--C-:B------:R-:W-:Y:S02]  /*0140*/  IMAD.MOV.U32 R6, RZ, RZ, R2.reuse ;  /* 0x000000ffff067224 */ /* 0x100fe400078e0002 */
[----:B------:R-:W-:-:S05]  /*0150*/  IMAD.IADD R2, R7, 0x1, R2 ;  /* 0x0000000107027824 */ /* 0x000fca00078e0202 */
[----:B--2---:R-:W-:Y:S01]  /*0160*/  ISETP.GE.AND P2, PT, R2, UR4, PT ;  /* 0x0000000402007c0c */ /* 0x004fe2000bf46270 */
[----:B---3--:R-:W-:-:S04]  /*0170*/  IMAD R9, R0, UR5, RZ ;  /* 0x0000000500097c24 */ /* 0x008fc8000f8e02ff */
[----:B------:R-:W-:Y:S02]  /*0180*/  IMAD R0, R0, R9, R9 ;  /* 0x0000000900007224 */ /* 0x000fe400078e0209 */
[----:B------:R-:W-:-:S03]  /*0190*/  IMAD.MOV.U32 R9, RZ, RZ, RZ ;  /* 0x000000ffff097224 */ /* 0x000fc600078e00ff */
[----:B------:R-:W-:-:S04]  /*01a0*/  LEA.HI R8, R0, R0, RZ, 0x1 ;  /* 0x0000000000087211 */ /* 0x000fc800078f08ff */
[----:B------:R-:W-:-:S07]  /*01b0*/  SHF.R.S32.HI R8, RZ, 0x1, R8 ;  /* 0x00000001ff087819 */ /* 0x000fce0000011408 */
.L_x_69:
[----:B0-----:R-:W0:Y:S01]  /*01c0*/  LDC.64 R14, c[0x0][0x398] ;  /* 0x0000e600ff0e7b82 */ /* 0x001e220000000a00 */
[----:B------:R-:W1:Y:S02]  /*01d0*/  LDCU UR4, c[0x0][0x384] ;  /* 0x00007080ff0477ac */ /* 0x000e640008000800 */
[----:B-1----:R-:W-:-:S04]  /*01e0*/  IMAD R10, R6, UR4, R9 ;  /* 0x00000004060a7c24 */ /* 0x002fc8000f8e0209 */
[----:B0-----:R-:W-:-:S05]  /*01f0*/  IMAD.WIDE R14, R10, 0x4, R14 ;  /* 0x000000040a0e7825 */ /* 0x001fca00078e020e */
[----:B------:R0:W-:Y:S04]  /*0200*/  STG.E desc[UR6][R14.64], RZ ;  /* 0x000000ff0e007986 */ /* 0x0001e8000c101906 */
[----:B------:R-:W2:Y:S01]  /*0210*/  LDG.E R0, desc[UR6][R4.64] ;  /* 0x0000000604007981 */ /* 0x000ea2000c1e1900 */
[----:B------:R-:W-:Y:S01]  /*0220*/  BSSY.RECONVERGENT B0, `(.L_x_64) ;  /* 0x0000018000007945 */ /* 0x000fe20003800200 */
[----:B--2---:R-:W-:-:S13]  /*0230*/  ISETP.GE.AND P0, PT, R0, RZ, PT ;  /* 0x000000ff0000720c */ /* 0x004fda0003f06270 */
[----:B0-----:R-:W-:Y:S05]  /*0240*/  @!P0 BRA `(.L_x_65) ;  /* 0x0000000000548947 */ /* 0x001fea0003800000 */
[----:B------:R-:W0:Y:S01]  /*0250*/  LDC.64 R12, c[0x0][0x390] ;  /* 0x0000e400ff0c7b82 */ /* 0x000e220000000a00 */
[----:B------:R-:W-:Y:S02]  /*0260*/  IMAD.MOV.U32 R11, RZ, RZ, RZ ;  /* 0x000000ffff0b7224 */ /* 0x000fe400078e00ff */
[----:B------:R-:W-:Y:S02]  /*0270*/  IMAD.MOV.U32 R21, RZ, RZ, RZ ;  /* 0x000000ffff157224 */ /* 0x000fe400078e00ff */
[----:B------:R-:W-:Y:S02]  /*0280*/  IMAD.MOV.U32 R23, RZ, RZ, RZ ;  /* 0x000000ffff177224 */ /* 0x000fe400078e00ff */
[----:B------:R-:W-:-:S07]  /*0290*/  IMAD.MOV.U32 R25, RZ, RZ, RZ ;  /* 0x000000ffff197224 */ /* 0x000fce00078e00ff */
.L_x_66:
[----:B------:R-:W2:Y:S01]  /*02a0*/  LDG.E.64 R16, desc[UR6][R4.64+0x28] ;  /* 0x0000280604107981 */ /* 0x000ea2000c1e1b00 */
[----:B------:R-:W-:-:S05]  /*02b0*/  IMAD R0, R0, R9, R9 ;  /* 0x0000000900007224 */ /* 0x000fca00078e0209 */
[----:B------:R-:W-:-:S05]  /*02c0*/  IADD3 R19, PT, PT, R0, R8, R11 ;  /* 0x0000000800137210 */ /* 0x000fca0007ffe00b */
[----:B0-----:R-:W-:-:S06]  /*02d0*/  IMAD.WIDE R18, R19, 0x4, R12 ;  /* 0x0000000413127825 */ /* 0x001fcc00078e020c */
[----:B------:R-:W3:Y:S01]  /*02e0*/  LDG.E R18, desc[UR6][R18.64] ;  /* 0x0000000612127981 */ /* 0x000ee2000c1e1900 */
[----:B--2---:R-:W-:-:S05]  /*02f0*/  IADD3 R16, P0, PT, R16, R23, RZ ;  /* 0x0000001710107210 */ /* 0x004fca0007f1e0ff */
[----:B------:R-:W-:-:S05]  /*0300*/  IMAD.X R17, R17, 0x1, R25, P0 ;  /* 0x0000000111117824 */ /* 0x000fca00000e0619 */
[----:B------:R-:W3:Y:S02]  /*0310*/  LDG.E R16, desc[UR6][R16.64] ;  /* 0x0000000610107981 */ /* 0x000ee4000c1e1900 */
[----:B---3--:R-:W-:-:S05]  /*0320*/  FFMA R21, R18, R16, R21 ;  /* 0x0000001012157223 */ /* 0x008fca0000000015 */
[----:B------:R1:W-:Y:S04]  /*0330*/  STG.E desc[UR6][R14.64], R21 ;  /* 0x000000150e007986 */ /* 0x0003e8000c101906 */
[----:B------:R-:W2:Y:S01]  /*0340*/  LDG.E R0, desc[UR6][R4.64] ;  /* 0x0000000604007981 */ /* 0x000ea2000c1e1900 */
[----:B------:R-:W-:-:S04]  /*0350*/  IADD3 R23, P1, PT, R23, 0x4, RZ ;  /* 0x0000000417177810 */ /* 0x000fc80007f3e0ff */
[----:B------:R-:W-:Y:S02]  /*0360*/  IADD3.X R25, PT, PT, RZ, R25, RZ, P1, !PT ;  /* 0x00000019ff197210 */ /* 0x000fe40000ffe4ff */
[C---:B--2---:R-:W-:Y:S01]  /*0370*/  ISETP.GE.AND P0, PT, R11.reuse, R0, PT ;  /* 0x000000000b00720c */ /* 0x044fe20003f06270 */
[----:B------:R-:W-:-:S12]  /*0380*/  VIADD R11, R11, 0x1 ;  /* 0x000000010b0b7836 */ /* 0x000fd80000000000 */
[----:B-1----:R-:W-:Y:S05]  /*0390*/  @!P0 BRA `(.L_x_66) ;  /* 0xfffffffc00c08947 */ /* 0x002fea000383ffff */
.L_x_65:
[----:B------:R-:W-:Y:S05]  /*03a0*/  BSYNC.RECONVERGENT B0 ;  /* 0x0000000000007941 */ /* 0x000fea0003800200 */
.L_x_64:
[----:B------:R-:W2:Y:S04]  /*03b0*/  LDG.E R12, desc[UR6][R4.64+0x18] ;  /* 0x00001806040c7981 */ /* 0x000ea8000c1e1900 */
[----:B------:R-:W2:Y:S01]  /*03c0*/  LDG.E R11, desc[UR6][R4.64+0x14] ;  /* 0x00001406040b7981 */ /* 0x000ea2000c1e1900 */
[----:B------:R-:W0:Y:S01]  /*03d0*/  MUFU.RCP R14, R3 ;  /* 0x00000003000e7308 */ /* 0x000e220000001000 */
[----:B------:R-:W-:Y:S01]  /*03e0*/  I2FP.F32.U32 R0, R9 ;  /* 0x0000000900007245 */ /* 0x000fe20000201000 */
[----:B------:R-:W-:Y:S01]  /*03f0*/  BSSY.RECONVERGENT B0, `(.L_x_67) ;  /* 0x000000d000007945 */ /* 0x000fe20003800200 */
[----:B0-----:R-:W-:-:S04]  /*0400*/  FFMA R15, -R3, R14, 1 ;  /* 0x3f800000030f7423 */ /* 0x001fc8000000010e */
[----:B------:R-:W-:Y:S01]  /*0410*/  FFMA R15, R14, R15, R14 ;  /* 0x0000000f0e0f7223 */ /* 0x000fe2000000000e */
[----:B--2---:R-:W-:-:S04]  /*0420*/  FADD R13, R12, -R11 ;  /* 0x8000000b0c0d7221 */ /* 0x004fc80000000000 */
[----:B------:R-:W-:-:S04]  /*0430*/  FMUL R0, R0, R13 ;  /* 0x0000000d00007220 */ /* 0x000fc80000400000 */
[----:B------:R-:W0:Y:S01]  /*0440*/  FCHK P0, R0, R3 ;  /* 0x0000000300007302 */ /* 0x000e220000000000 */
[----:B------:R-:W-:-:S04]  /*0450*/  FFMA R12, R0, R15, RZ ;  /* 0x0000000f000c7223 */ /* 0x000fc800000000ff */
[----:B------:R-:W-:-:S04]  /*0460*/  FFMA R13, -R3, R12, R0 ;  /* 0x0000000c030d7223 */ /* 0x000fc80000000100 */
[----:B------:R-:W-:Y:S01]  /*0470*/  FFMA R14, R15, R13, R12 ;  /* 0x0000000d0f0e7223 */ /* 0x000fe2000000000c */
[----:B0-----:R-:W-:Y:S06]  /*0480*/  @!P0 BRA `(.L_x_68) ;  /* 0x00000000000c8947 */ /* 0x001fec0003800000 */
[----:B------:R-:W-:-:S07]  /*0490*/  MOV R12, 0x4b0 ;  /* 0x000004b0000c7802 */ /* 0x000fce0000000f00 */
[----:B------:R-:W-:Y:S05]  /*04a0*/  CALL.REL.NOINC `($__internal_1_$__cuda_sm3x_div_rn_noftz_f32_slowpath) ;  /* 0x0000000000307944 */ /* 0x000fea0003c00000 */
[----:B------:R-:W-:-:S07]  /*04b0*/  IMAD.MOV.U32 R14, RZ, RZ, R0 ;  /* 0x000000ffff0e7224 */ /* 0x000fce00078e0000 */
.L_x_68:
[----:B------:R-:W-:Y:S05]  /*04c0*/  BSYNC.RECONVERGENT B0 ;  /* 0x0000000000007941 */ /* 0x000fea0003800200 */
.L_x_67:
[----:B------:R-:W0:Y:S01]  /*04d0*/  LDC.64 R12, c[0x0][0x3a0] ;  /* 0x0000e800ff0c7b82 */ /* 0x000e220000000a00 */
[----:B------:R-:W1:Y:S01]  /*04e0*/  LDCU UR4, c[0x0][0x384] ;  /* 0x00007080ff0477ac */ /* 0x000e620008000800 */
[----:B------:R-:W-:Y:S01]  /*04f0*/  FADD R15, R11, R14 ;  /* 0x0000000e0b0f7221 */ /* 0x000fe20000000000 */
[----:B------:R-:W-:-:S05]  /*0500*/  VIADD R9, R9, 0x1 ;  /* 0x0000000109097836 */ /* 0x000fca0000000000 */
[----:B-1----:R-:W-:Y:S01]  /*0510*/  ISETP.NE.AND P0, PT, R9, UR4, PT ;  /* 0x0000000409007c0c */ /* 0x002fe2000bf05270 */
[----:B0-----:R-:W-:-:S05]  /*0520*/  IMAD.WIDE R10, R10, 0x4, R12 ;  /* 0x000000040a0a7825 */ /* 0x001fca00078e020c */
[----:B------:R0:W-:Y:S07]  /*0530*/  STG.E desc[UR6][R10.64], R15 ;  /* 0x0000000f0a007986 */ /* 0x0001ee000c101906 */
[----:B------:R-:W-:Y:S05]  /*0540*/  @P0 BRA `(.L_x_69) ;  /* 0xfffffffc001c0947 */ /* 0x000fea000383ffff */
[----:B------:R-:W-:Y:S05]  /*0550*/  @!P2 BRA `(.L_x_70) ;  /* 0xfffffff800e8a947 */ /* 0x000fea000383ffff */
[----:B------:R-:W-:Y:S05]  /*0560*/  EXIT ;  /* 0x000000000000794d */ /* 0x000fea0003800000 */
        .weak           $__internal_1_$__cuda_sm3x_div_rn_noftz_f32_slowpath
        .type           $__internal_1_$__cuda_sm3x_div_rn_noftz_f32_slowpath,@function
        .size           $__internal_1_$__cuda_sm3x_div_rn_noftz_f32_slowpath,(.L_x_465 - $__internal_1_$__cuda_sm3x_div_rn_noftz_f32_slowpath)
$__internal_1_$__cuda_sm3x_div_rn_noftz_f32_slowpath:
[--C-:B------:R-:W-:Y:S01]  /*0570*/  SHF.R.U32.HI R13, RZ, 0x17, R3.reuse ;  /* 0x00000017ff0d7819 */ /* 0x100fe20000011603 */
[----:B------:R-:W-:Y:S01]  /*0580*/  BSSY.RECONVERGENT B1, `(.L_x_71) ;  /* 0x0000064000017945 */ /* 0x000fe20003800200 */
[--C-:B------:R-:W-:Y:S01]  /*0590*/  SHF.R.U32.HI R14, RZ, 0x17, R0.reuse ;  /* 0x00000017ff0e7819 */ /* 0x100fe20000011600 */
[----:B------:R-:W-:Y:S01]  /*05a0*/  IMAD.MOV.U32 R15, RZ, RZ, R0 ;  /* 0x000000ffff0f7224 */ /* 0x000fe200078e0000 */
[----:B------:R-:W-:Y:S01]  /*05b0*/  LOP3.LUT R13, R13, 0xff, RZ, 0xc0, !PT ;  /* 0x000000ff0d0d7812 */ /* 0x000fe200078ec0ff */
[----:B------:R-:W-:Y:S01]  /*05c0*/  IMAD.MOV.U32 R16, RZ, RZ, R3 ;  /* 0x000000ffff107224 */ /* 0x000fe200078e0003 */
[----:B------:R-:W-:-:S03]  /*05d0*/  LOP3.LUT R20, R14, 0xff, RZ, 0xc0, !PT ;  /* 0x000000ff0e147812 */ /* 0x000fc600078ec0ff */
[----:B------:R-:W-:Y:S02]  /*05e0*/  VIADD R17, R13, 0xffffffff ;  /* 0xffffffff0d117836 */ /* 0x000fe40000000000 */
[----:B------:R-:W-:-:S03]  /*05f0*/  VIADD R18, R20, 0xffffffff ;  /* 0xffffffff14127836 */ /* 0x000fc60000000000 */
        /* <DEDUP_REMOVED lines=25> */
[----:B------:R-:W-:Y:S01]  /*0790*/  @!P1 FFMA R16, R3, 1.84467440737095516160e+19, RZ ;  /* 0x5f80000003109823 */ /* 0x000fe200000000ff */
[----:B------:R-:W-:-:S07]  /*07a0*/  @!P1 VIADD R14, R14, 0x40 ;  /* 0x000000400e0e9836 */ /* 0x000fce0000000000 */
.L_x_72:
[----:B------:R-:W-:Y:S01]  /*07b0*/  LEA R17, R13, 0xc0800000, 0x17 ;  /* 0xc08000000d117811 */ /* 0x000fe200078eb8ff */
[----:B------:R-:W-:Y:S04]  /*07c0*/  BSSY.RECONVERGENT B2, `(.L_x_77) ;  /* 0x0000036000027945 */ /* 0x000fe80003800200 */
[----:B------:R-:W-:Y:S02]  /*07d0*/  IMAD.IADD R17, R16, 0x1, -R17 ;  /* 0x0000000110117824 */ /* 0x000fe400078e0a11 */
[----:B------:R-:W-:Y:S02]  /*07e0*/  VIADD R16, R20, 0xffffff81 ;  /* 0xffffff8114107836 */ /* 0x000fe40000000000 */
[----:B------:R0:W1:Y:S01]  /*07f0*/  MUFU.RCP R18, R17 ;  /* 0x0000001100127308 */ /* 0x0000620000001000 */
[----:B------:R-:W-:Y:S01]  /*0800*/  FADD.FTZ R19, -R17, -RZ ;  /* 0x800000ff11137221 */ /* 0x000fe20000010100 */
[C---:B------:R-:W-:Y:S01]  /*0810*/  IMAD R0, R16.reuse, -0x800000, R15 ;  /* 0xff80000010007824 */ /* 0x040fe200078e020f */
        /* <DEDUP_REMOVED lines=10> */
[----:B------:R-:W-:-:S05]  /*08c0*/  LOP3.LUT R13, R13, 0xff, RZ, 0xc0, !PT ;  /* 0x000000ff0d0d7812 */ /* 0x000fca00078ec0ff */
[----:B------:R-:W-:-:S05]  /*08d0*/  IMAD.IADD R18, R13, 0x1, R17 ;  /* 0x000000010d127824 */ /* 0x000fca00078e0211 */
[----:B------:R-:W-:-:S04]  /*08e0*/  IADD3 R13, PT, PT, R18, -0x1, RZ ;  /* 0xffffffff120d7810 */ /* 0x000fc80007ffe0ff */
        /* <DEDUP_REMOVED lines=10> */
[-C--:B------:R-:W-:Y:S01]  /*0990*/  FFMA.RM R14, R15, R19.reuse, R20 ;  /* 0x000000130f0e7223 */ /* 0x080fe20000004014 */
[----:B------:R-:W-:Y:S01]  /*09a0*/  IMAD.MOV R17, RZ, RZ, -R18 ;  /* 0x000000ffff117224 */ /* 0x000fe200078e0a12 */
[C---:B------:R-:W-:Y:S02]  /*09b0*/  ISETP.NE.AND P3, PT, R18.reuse, RZ, PT ;  /* 0x000000ff1200720c */ /* 0x040fe40003f65270 */
[----:B------:R-:W-:Y:S01]  /*09c0*/  LOP3.LUT R16, R13, 0x7fffff, RZ, 0xc0, !PT ;  /* 0x007fffff0d107812 */ /* 0x000fe200078ec0ff */
[----:B------:R-:W-:Y:S01]  /*09d0*/  FFMA.RP R13, R15, R19, R20 ;  /* 0x000000130f0d7223 */ /* 0x000fe20000008014 */
[C---:B------:R-:W-:Y:S01]  /*09e0*/  VIADD R15, R18.reuse, 0x20 ;  /* 0x00000020120f7836 */ /* 0x040fe20000000000 */
[----:B------:R-:W-:Y:S02]  /*09f0*/  ISETP.NE.AND P1, PT, R18, RZ, PT ;  /* 0x000000ff1200720c */ /* 0x000fe40003f25270 */
        /* <DEDUP_REMOVED lines=10> */
[----:B------:R-:W-:-:S05]  /*0aa0*/  LOP3.LUT R14, R14, R13, RZ, 0xc0, !PT ;  /* 0x0000000d0e0e7212 */ /* 0x000fca00078ec0ff */
[----:B------:R-:W-:-:S05]  /*0ab0*/  IMAD.IADD R15, R15, 0x1, R14 ;  /* 0x000000010f0f7824 */ /* 0x000fca00078e020e */
[----:B------:R-:W-:Y:S01]  /*0ac0*/  LOP3.LUT R0, R15, R0, RZ, 0xfc, !PT ;  /* 0x000000000f007212 */ /* 0x000fe200078efcff */
[----:B------:R-:W-:Y:S06]  /*0ad0*/  BRA `(.L_x_80) ;  /* 0x0000000000107947 */ /* 0x000fec0003800000 */
.L_x_79:
[----:B------:R-:W-:-:S04]  /*0ae0*/  LOP3.LUT R0, R0, 0x80000000, RZ, 0xc0, !PT ;  /* 0x8000000000007812 */ /* 0x000fc800078ec0ff */
[----:B------:R-:W-:Y:S01]  /*0af0*/  LOP3.LUT R0, R0, 0x7f800000, RZ, 0xfc, !PT ;  /* 0x7f80000000007812 */ /* 0x000fe200078efcff */
[----:B------:R-:W-:Y:S06]  /*0b00*/  BRA `(.L_x_80) ;  /* 0x0000000000047947 */ /* 0x000fec0003800000 */
.L_x_78:
[----:B------:R-:W-:-:S07]  /*0b10*/  IMAD R0, R17, 0x800000, R0 ;  /* 0x0080000011007824 */ /* 0x000fce00078e0200 */
.L_x_80:
[----:B------:R-:W-:Y:S05]  /*0b20*/  BSYNC.RECONVERGENT B2 ;  /* 0x0000000000027941 */ /* 0x000fea0003800200 */
.L_x_77:
[----:B------:R-:W-:Y:S05]  /*0b30*/  BRA `(.L_x_81) ;  /* 0x0000000000207947 */ /* 0x000fea0003800000 */
.L_x_76:
[----:B------:R-:W-:-:S04]  /*0b40*/  LOP3.LUT R0, R16, 0x80000000, R15, 0x48, !PT ;  /* 0x8000000010007812 */ /* 0x000fc800078e480f */
[----:B------:R-:W-:Y:S01]  /*0b50*/  LOP3.LUT R0, R0, 0x7f800000, RZ, 0xfc, !PT ;  /* 0x7f80000000007812 */ /* 0x000fe200078efcff */
[----:B------:R-:W-:Y:S06]  /*0b60*/  BRA `(.L_x_81) ;  /* 0x0000000000147947 */ /* 0x000fec0003800000 */
.L_x_75:
[----:B------:R-:W-:Y:S01]  /*0b70*/  LOP3.LUT R0, R16, 0x80000000, R15, 0x48, !PT ;  /* 0x8000000010007812 */ /* 0x000fe200078e480f */
[----:B------:R-:W-:Y:S06]  /*0b80*/  BRA `(.L_x_81) ;  /* 0x00000000000c7947 */ /* 0x000fec0003800000 */
.L_x_74:
[----:B------:R-:W0:Y:S01]  /*0b90*/  MUFU.RSQ R0, -QNAN ;  /* 0xffc0000000007908 */ /* 0x000e220000001400 */
[----:B------:R-:W-:Y:S05]  /*0ba0*/  BRA `(.L_x_81) ;  /* 0x0000000000047947 */ /* 0x000fea0003800000 */
.L_x_73:
[----:B------:R-:W-:-:S07]  /*0bb0*/  FADD.FTZ R0, R0, R3 ;  /* 0x0000000300007221 */ /* 0x000fce0000010000 */
.L_x_81:
[----:B------:R-:W-:Y:S05]  /*0bc0*/  BSYNC.RECONVERGENT B1 ;  /* 0x0000000000017941 */ /* 0x000fea0003800200 */
.L_x_71:
[----:B------:R-:W-:-:S04]  /*0bd0*/  IMAD.MOV.U32 R13, RZ, RZ, 0x0 ;  /* 0x00000000ff0d7424 */ /* 0x000fc800078e00ff */
[----:B0-----:R-:W-:Y:S05]  /*0be0*/  RET.REL.NODEC R12 `(_Z12get_solutioniiPK9Element_tPKfPfS4_) ;  /* 0xfffffff40c047950 */ /* 0x001fea0003c3ffff */
.L_x_82:
        /* <DEDUP_REMOVED lines=9> */
.L_x_465:


//--------------------- .text._Z7get_phiiPK9Element_tPf --------------------------
	.section	.text._Z7get_phiiPK9Element_tPf,"ax",@progbits
	.align	128
        .global         _Z7get_phiiPK9Element_tPf
        .type           _Z7get_phiiPK9Element_tPf,@function
        .size           _Z7get_phiiPK9Element_tPf,(.L_x_480 - _Z7get_phiiPK9Element_tPf)
        .other          _Z7get_phiiPK9Element_tPf,@"STO_CUDA_ENTRY STV_DEFAULT"
_Z7get_phiiPK9Element_tPf:
.text._Z7get_phiiPK9Element_tPf:
        /* <DEDUP_REMOVED lines=8> */
[----:B------:R-:W0:Y:S01]  /*0080*/  LDCU UR4, c[0x0][0x370] ;  /* 0x00006e00ff0477ac */ /* 0x000e220008000800 */
[----:B------:R-:W1:Y:S01]  /*0090*/  LDCU.64 UR6, c[0x0][0x358] ;  /* 0x00006b00ff0677ac */ /* 0x000e620008000a00 */
[----:B0-----:R-:W-:-:S07]  /*00a0*/  IMAD R9, R9, UR4, RZ ;  /* 0x0000000409097c24 */ /* 0x001fce000f8e02ff */
.L_x_86:
[----:B------:R-:W0:Y:S01]  /*00b0*/  LDC.64 R2, c[0x0][0x388] ;  /* 0x0000e200ff027b82 */ /* 0x000e220000000a00 */
[----:B------:R-:W2:Y:S01]  /*00c0*/  LDCU UR4, c[0x0][0x380] ;  /* 0x00007000ff0477ac */ /* 0x000ea20008000800 */
[----:B0-----:R-:W-:-:S05]  /*00d0*/  IMAD.WIDE R6, R0, 0x40, R2 ;  /* 0x0000004000067825 */ /* 0x001fca00078e0202 */
[----:B-1----:R-:W3:Y:S01]  /*00e0*/  LDG.E R2, desc[UR6][R6.64] ;  /* 0x0000000606027981 */ /* 0x002ee2000c1e1900 */
[----:B------:R-:W-:Y:S01]  /*00f0*/  IADD3 R0, PT, PT, R9, R0, RZ ;  /* 0x0000000009007210 */ /* 0x000fe20007ffe0ff */
[----:B------:R-:W-:Y:S03]  /*0100*/  BSSY.RECONVERGENT B0, `(.L_x_83) ;  /* 0x000000f000007945 */ /* 0x000fe60003800200 */
[----:B--2---:R-:W-:Y:S02]  /*0110*/  ISETP.GE.AND P0, PT, R0, UR4, PT ;  /* 0x0000000400007c0c */ /* 0x004fe4000bf06270 */
[----:B---3--:R-:W-:-:S13]  /*0120*/  ISETP.GE.AND P1, PT, R2, RZ, PT ;  /* 0x000000ff0200720c */ /* 0x008fda0003f26270 */
[----:B------:R-:W-:Y:S05]  /*0130*/  @!P1 BRA `(.L_x_84) ;  /* 0x00000000002c9947 */ /* 0x000fea0003800000 */
[----:B------:R-:W-:-:S07]  /*0140*/  HFMA2 R11, -RZ, RZ, 0, 0 ;  /* 0x00000000ff0b7431 */ /* 0x000fce00000001ff */
.L_x_85:
[----:B------:R-:W2:Y:S01]  /*0150*/  LDG.E.64 R2, desc[UR6][R6.64+0x28] ;  /* 0x0000280606027981 */ /* 0x000ea2000c1e1b00 */
[----:B------:R-:W0:Y:S01]  /*0160*/  LDC.64 R4, c[0x0][0x390] ;  /* 0x0000e400ff047b82 */ /* 0x000e220000000a00 */
[----:B--2---:R-:W-:-:S06]  /*0170*/  IMAD.WIDE.U32 R2, R11, 0x4, R2 ;  /* 0x000000040b027825 */ /* 0x004fcc00078e0002 */
[----:B------:R-:W2:Y:S01]  /*0180*/  LDG.E R3, desc[UR6][R2.64] ;  /* 0x0000000602037981 */ /* 0x000ea2000c1e1900 */
[----:B0-----:R-:W-:-:S05]  /*0190*/  IMAD.WIDE.U32 R4, R11, 0x4, R4 ;  /* 0x000000040b047825 */ /* 0x001fca00078e0004 */
[----:B--2---:R0:W-:Y:S04]  /*01a0*/  STG.E desc[UR6][R4.64], R3 ;  /* 0x0000000304007986 */ /* 0x0041e8000c101906 */
[----:B------:R-:W2:Y:S02]  /*01b0*/  LDG.E R8, desc[UR6][R6.64] ;  /* 0x0000000606087981 */ /* 0x000ea4000c1e1900 */
[C---:B--2---:R-:W-:Y:S02]  /*01c0*/  ISETP.GE.AND P1, PT, R11.reuse, R8, PT ;  /* 0x000000080b00720c */ /* 0x044fe40003f26270 */
[----:B------:R-:W-:-:S11]  /*01d0*/  IADD3 R11, PT, PT, R11, 0x1, RZ ;  /* 0x000000010b0b7810 */ /* 0x000fd60007ffe0ff */
[----:B0-----:R-:W-:Y:S05]  /*01e0*/  @!P1 BRA `(.L_x_85) ;  /* 0xfffffffc00d89947 */ /* 0x001fea000383ffff */
.L_x_84:
[----:B------:R-:W-:Y:S05]  /*01f0*/  BSYNC.RECONVERGENT B0 ;  /* 0x0000000000007941 */ /* 0x000fea0003800200 */
.L_x_83:
[----:B------:R-:W-:Y:S05]  /*0200*/  @!P0 BRA `(.L_x_86) ;  /* 0xfffffffc00a88947 */ /* 0x000fea000383ffff */
[----:B------:R-:W-:Y:S05]  /*0210*/  EXIT ;  /* 0x000000000000794d */ /* 0x000fea0003800000 */
.L_x_87:
        /* <DEDUP_REMOVED lines=14> */
.L_x_480:


//--------------------- .text._Z17get_elements_dataiPK9Element_tPfS2_ --------------------------
	.section	.text._Z17get_elements_dataiPK9Element_tPfS2_,"ax",@progbits
	.align	128
        .global         _Z17get_elements_dataiPK9Element_tPfS2_
        .type           _Z17get_elements_dataiPK9Element_tPfS2_,@function
        .size           _Z17get_elements_dataiPK9Element_tPfS2_,(.L_x_481 - _Z17get_elements_dataiPK9Element_tPfS2_)
        .other          _Z17get_elements_dataiPK9Element_tPfS2_,@"STO_CUDA_ENTRY STV_DEFAULT"
_Z17get_elements_dataiPK9Element_tPfS2_:
.text._Z17get_elements_dataiPK9Element_tPfS2_:
        /* <DEDUP_REMOVED lines=11> */
.L_x_91:
[----:B------:R-:W0:Y:S02]  /*00b0*/  LDC.64 R2, c[0x0][0x388] ;  /* 0x0000e200ff027b82 */ /* 0x000e240000000a00 */
[----:B0-----:R-:W-:-:S05]  /*00c0*/  IMAD.WIDE R2, R0, 0x40, R2 ;  /* 0x0000004000027825 */ /* 0x001fca00078e0202 */
[----:B-1----:R-:W2:Y:S01]  /*00d0*/  LDG.E R4, desc[UR6][R2.64] ;  /* 0x0000000602047981 */ /* 0x002ea2000c1e1900 */
[----:B------:R-:W-:Y:S01]  /*00e0*/  BSSY.RECONVERGENT B0, `(.L_x_88) ;  /* 0x0000017000007945 */ /* 0x000fe20003800200 */
[----:B--2---:R-:W-:-:S13]  /*00f0*/  ISETP.GE.AND P0, PT, R4, RZ, PT ;  /* 0x000000ff0400720c */ /* 0x004fda0003f06270 */
[----:B------:R-:W-:Y:S05]  /*0100*/  @!P0 BRA `(.L_x_89) ;  /* 0x0000000000508947 */ /* 0x000fea0003800000 */
[----:B------:R-:W-:Y:S01]  /*0110*/  IADD3 R7, PT, PT, R4, 0x1, RZ ;  /* 0x0000000104077810 */ /* 0x000fe20007ffe0ff */
[----:B------:R-:W-:-:S04]  /*0120*/  HFMA2 R15, -RZ, RZ, 0, 0 ;  /* 0x00000000ff0f7431 */ /* 0x000fc800000001ff */
[----:B------:R-:W-:-:S07]  /*0130*/  IMAD R14, R7, R0, RZ ;  /* 0x00000000070e7224 */ /* 0x000fce00078e02ff */
.L_x_90:
[----:B------:R-:W2:Y:S01]  /*0140*/  LDG.E.64 R6, desc[UR6][R2.64+0x28] ;  /* 0x0000280602067981 */ /* 0x000ea2000c1e1b00 */
[----:B------:R-:W0:Y:S01]  /*0150*/  LDC.64 R8, c[0x0][0x390] ;  /* 0x0000e400ff087b82 */ /* 0x000e220000000a00 */
[----:B------:R-:W-:-:S07]  /*0160*/  IADD3 R17, PT, PT, R14, R15, RZ ;  /* 0x0000000f0e117210 */ /* 0x000fce0007ffe0ff */
[----:B------:R-:W1:Y:S01]  /*0170*/  LDC.64 R12, c[0x0][0x398] ;  /* 0x0000e600ff0c7b82 */ /* 0x000e620000000a00 */
[----:B--2---:R-:W-:-:S06]  /*0180*/  IMAD.WIDE.U32 R6, R15, 0x4, R6 ;  /* 0x000000040f067825 */ /* 0x004fcc00078e0006 */
[----:B------:R-:W2:Y:S01]  /*0190*/  LDG.E R7, desc[UR6][R6.64] ;  /* 0x0000000606077981 */ /* 0x000ea2000c1e1900 */
[----:B0-----:R-:W-:-:S05]  /*01a0*/  IMAD.WIDE R8, R17, 0x4, R8 ;  /* 0x0000000411087825 */ /* 0x001fca00078e0208 */
[----:B--2---:R0:W-:Y:S04]  /*01b0*/  STG.E desc[UR6][R8.64], R7 ;  /* 0x0000000708007986 */ /* 0x0041e8000c101906 */
[----:B------:R-:W2:Y:S02]  /*01c0*/  LDG.E.64 R10, desc[UR6][R2.64+0x30] ;  /* 0x00003006020a7981 */ /* 0x000ea4000c1e1b00 */
[----:B--2---:R-:W-:-:S06]  /*01d0*/  IMAD.WIDE.U32 R10, R15, 0x4, R10 ;  /* 0x000000040f0a7825 */ /* 0x004fcc00078e000a */
[----:B------:R-:W2:Y:S01]  /*01e0*/  LDG.E R11, desc[UR6][R10.64] ;  /* 0x000000060a0b7981 */ /* 0x000ea2000c1e1900 */
[----:B-1----:R-:W-:-:S05]  /*01f0*/  IMAD.WIDE R12, R17, 0x4, R12 ;  /* 0x00000004110c7825 */ /* 0x002fca00078e020c */
[----:B--2---:R0:W-:Y:S04]  /*0200*/  STG.E desc[UR6][R12.64], R11 ;  /* 0x0000000b0c007986 */ /* 0x0041e8000c101906 */
[----:B------:R-:W2:Y:S02]  /*0210*/  LDG.E R4, desc[UR6][R2.64] ;  /* 0x0000000602047981 */ /* 0x000ea4000c1e1900 */
[C---:B--2---:R-:W-:Y:S02]  /*0220*/  ISETP.GE.AND P0, PT, R15.reuse, R4, PT ;  /* 0x000000040f00720c */ /* 0x044fe40003f06270 */
[----:B------:R-:W-:-:S11]  /*0230*/  IADD3 R15, PT, PT, R15, 0x1, RZ ;  /* 0x000000010f0f7810 */ /* 0x000fd60007ffe0ff */
[----:B0-----:R-:W-:Y:S05]  /*0240*/  @!P0 BRA `(.L_x_90) ;  /* 0xfffffffc00bc8947 */ /* 0x001fea000383ffff */
.L_x_89:
[----:B------:R-:W-:Y:S05]  /*0250*/  BSYNC.RECONVERGENT B0 ;  /* 0x0000000000007941 */ /* 0x000fea0003800200 */
.L_x_88:
[----:B------:R-:W0:Y:S01]  /*0260*/  LDCU UR4, c[0x0][0x380] ;  /* 0x00007000ff0477ac */ /* 0x000e220008000800 */
[----:B------:R-:W-:-:S04]  /*0270*/  IADD3 R0, PT, PT, R5, R0, RZ ;  /* 0x0000000005007210 */ /* 0x000fc80007ffe0ff */
[----:B0-----:R-:W-:-:S13]  /*0280*/  ISETP.GE.AND P0, PT, R0, UR4, PT ;  /* 0x0000000400007c0c */ /* 0x001fda000bf06270 */
[----:B------:R-:W-:Y:S05]  /*0290*/  @!P0 BRA `(.L_x_91) ;  /* 0xfffffffc00848947 */ /* 0x000fea000383ffff */
[----:B------:R-:W-:Y:S05]  /*02a0*/  EXIT ;  /* 0x000000000000794d */ /* 0x000fea0003800000 */
.L_x_92:
        /* <DEDUP_REMOVED lines=13> */
.L_x_481:


//--------------------- .text._Z18initial_conditionsiP9Element_tPKf --------------------------
	.section	.text._Z18initial_conditionsiP9Element_tPKf,"ax",@progbits
	.align	128
        .global         _Z18initial_conditionsiP9Element_tPKf
        .type           _Z18initial_conditionsiP9Element_tPKf,@function
        .size           _Z18initial_conditionsiP9Element_tPKf,(.L_x_482 - _Z18initial_conditionsiP9Element_tPKf)
        .other          _Z18initial_conditionsiP9Element_tPKf,@"STO_CUDA_ENTRY STV_DEFAULT"
_Z18initial_conditionsiP9Element_tPKf:
.text._Z18initial_conditionsiP9Element_tPKf:
        /* <DEDUP_REMOVED lines=11> */
.L_x_101:
[----:B------:R-:W0:Y:S01]  /*00b0*/  LDC.64 R2, c[0x0][0x388] ;  /* 0x0000e200ff027b82 */ /* 0x000e220000000a00 */
[----:B------:R-:W2:Y:S01]  /*00c0*/  LDCU UR4, c[0x0][0x380] ;  /* 0x00007000ff0477ac */ /* 0x000ea20008000800 */
[----:B0-----:R-:W-:-:S05]  /*00d0*/  IMAD.WIDE R2, R10, 0x40, R2 ;  /* 0x000000400a027825 */ /* 0x001fca00078e0202 */
[----:B-1----:R-:W3:Y:S01]  /*00e0*/  LDG.E R0, desc[UR6][R2.64] ;  /* 0x0000000602007981 */ /* 0x002ee2000c1e1900 */
[----:B------:R-:W-:Y:S01]  /*00f0*/  IMAD.IADD R10, R11, 0x1, R10 ;  /* 0x000000010b0a7824 */ /* 0x000fe200078e020a */
[----:B------:R-:W-:Y:S04]  /*0100*/  BSSY.RECONVERGENT B0, `(.L_x_93) ;  /* 0x0000099000007945 */ /* 0x000fe80003800200 */
[----:B--2---:R-:W-:-:S04]  /*0110*/  ISETP.GE.AND P1, PT, R10, UR4, PT ;  /* 0x000000040a007c0c */ /* 0x004fc8000bf26270 */
[----:B------:R-:W-:Y:S02]  /*0120*/  P2R R15, PR, RZ, 0x2 ;  /* 0x00000002ff0f7803 */ /* 0x000fe40000000000 */
[C---:B---3--:R-:W-:Y:S01]  /*0130*/  ISETP.GE.AND P0, PT, R0.reuse, RZ, PT ;  /* 0x000000ff0000720c */ /* 0x048fe20003f06270 */
[----:B------:R-:W-:-:S12]  /*0140*/  IMAD R0, R0, R0, R0 ;  /* 0x0000000000007224 */ /* 0x000fd800078e0200 */
[----:B------:R-:W-:Y:S05]  /*0150*/  @!P0 BRA `(.L_x_94) ;  /* 0x00000008004c8947 */ /* 0x000fea0003800000 */
[----:B------:R-:W-:Y:S01]  /*0160*/  LEA.HI R13, R0, R0, RZ, 0x1 ;  /* 0x00000000000d7211 */ /* 0x000fe200078f08ff */
[----:B------:R-:W-:-:S03]  /*0170*/  IMAD.MOV.U32 R12, RZ, RZ, RZ ;  /* 0x000000ffff0c7224 */ /* 0x000fc600078e00ff */
[----:B------:R-:W-:-:S07]  /*0180*/  SHF.R.S32.HI R13, RZ, 0x1, R13 ;  /* 0x00000001ff0d7819 */ /* 0x000fce000001140d */
.L_x_100:
[----:B------:R-:W0:Y:S01]  /*0190*/  LDC.64 R22, c[0x0][0x390] ;  /* 0x0000e400ff167b82 */ /* 0x000e220000000a00 */
[----:B------:R-:W-:Y:S01]  /*01a0*/  IMAD.IADD R5, R13, 0x1, R12 ;  /* 0x000000010d057824 */ /* 0x000fe200078e020c */
[----:B------:R-:W2:Y:S04]  /*01b0*/  LDG.E R25, desc[UR6][R2.64+0x14] ;  /* 0x0000140602197981 */ /* 0x000ea8000c1e1900 */
[----:B------:R-:W2:Y:S01]  /*01c0*/  LDG.E R0, desc[UR6][R2.64+0x18] ;  /* 0x0000180602007981 */ /* 0x000ea2000c1e1900 */
[----:B0-----:R-:W-:-:S06]  /*01d0*/  IMAD.WIDE.U32 R22, R5, 0x4, R22 ;  /* 0x0000000405167825 */ /* 0x001fcc00078e0016 */
[----:B------:R-:W3:Y:S01]  /*01e0*/  LDG.E R22, desc[UR6][R22.64] ;  /* 0x0000000616167981 */ /* 0x000ee2000c1e1900 */
[----:B------:R-:W-:Y:S01]  /*01f0*/  BSSY.RECONVERGENT B1, `(.L_x_95) ;  /* 0x0000070000017945 */ /* 0x000fe20003800200 */
[----:B--2---:R-:W-:Y:S01]  /*0200*/  FADD R6, R0, -R25 ;  /* 0x8000001900067221 */ /* 0x004fe20000000000 */
[----:B------:R-:W-:Y:S08]  /*0210*/  F2F.F64.F32 R4, R25 ;  /* 0x0000001900047310 */ /* 0x000ff00000201800 */
[----:B------:R-:W-:Y:S01]  /*0220*/  F2F.F64.F32 R6, R6 ;  /* 0x0000000600067310 */ /* 0x000fe20000201800 */
[----:B---3--:R-:W-:-:S07]  /*0230*/  FMUL R21, R22, 0.5 ;  /* 0x3f00000016157820 */ /* 0x008fce0000400000 */
[----:B------:R-:W0:Y:S02]  /*0240*/  F2F.F64.F32 R8, R21 ;  /* 0x0000001500087310 */ /* 0x000e240000201800 */
[----:B0-----:R-:W-:-:S08]  /*0250*/  DADD R8, R8, 0.5 ;  /* 0x3fe0000008087429 */ /* 0x001fd00000000000 */
[----:B------:R-:W-:-:S06]  /*0260*/  DFMA R4, R8, R6, R4 ;  /* 0x000000060804722b */ /* 0x000fcc0000000004 */
[----:B------:R-:W0:Y:S02]  /*0270*/  F2F.F32.F64 R0, R4 ;  /* 0x0000000400007310 */ /* 0x000e240000301000 */
[----:B0-----:R-:W-:-:S04]  /*0280*/  FMUL R0, R0, 3.1415927410125732422 ;  /* 0x40490fdb00007820 */ /* 0x001fc80000400000 */
[----:B------:R-:W-:-:S06]  /*0290*/  FMUL R8, R0, 0.63661974668502807617 ;  /* 0x3f22f98300087820 */ /* 0x000fcc0000400000 */
[----:B------:R-:W0:Y:S01]  /*02a0*/  F2I.NTZ R8, R8 ;  /* 0x0000000800087305 */ /* 0x000e220000203100 */
[----:B------:R-:W-:Y:S02]  /*02b0*/  FSETP.GE.AND P0, PT, |R0|, 105615, PT ;  /* 0x47ce47800000780b */ /* 0x000fe40003f06200 */
[----:B0-----:R-:W-:-:S05]  /*02c0*/  I2FP.F32.S32 R7, R8 ;  /* 0x0000000800077245 */ /* 0x001fca0000201400 */
[----:B------:R-:W-:-:S04]  /*02d0*/  FFMA R22, R7, -1.5707962512969970703, R0 ;  /* 0xbfc90fda07167823 */ /* 0x000fc80000000000 */
[----:B------:R-:W-:-:S04]  /*02e0*/  FFMA R22, R7, -7.5497894158615963534e-08, R22 ;  /* 0xb3a2216807167823 */ /* 0x000fc80000000016 */
[----:B------:R-:W-:Y:S01]  /*02f0*/  FFMA R22, R7, -5.3903029534742383927e-15, R22 ;  /* 0xa7c234c507167823 */ /* 0x000fe20000000016 */
[----:B------:R-:W-:Y:S06]  /*0300*/  @!P0 BRA `(.L_x_96) ;  /* 0x0000000400788947 */ /* 0x000fec0003800000 */
[----:B------:R-:W-:-:S13]  /*0310*/  FSETP.NEU.AND P0, PT, |R0|, +INF , PT ;  /* 0x7f8000000000780b */ /* 0x000fda0003f0d200 */
[----:B------:R-:W-:Y:S01]  /*0320*/  @!P0 FMUL R22, RZ, R0 ;  /* 0x00000000ff168220 */ /* 0x000fe20000400000 */
[----:B------:R-:W-:Y:S01]  /*0330*/  @!P0 IMAD.MOV.U32 R8, RZ, RZ, RZ ;  /* 0x000000ffff088224 */ /* 0x000fe200078e00ff */
[----:B------:R-:W-:Y:S06]  /*0340*/  @!P0 BRA `(.L_x_96) ;  /* 0x0000000400688947 */ /* 0x000fec0003800000 */
[----:B------:R-:W-:Y:S01]  /*0350*/  IMAD.SHL.U32 R4, R0, 0x100, RZ ;  /* 0x0000010000047824 */ /* 0x000fe200078e00ff */
[----:B------:R-:W-:Y:S01]  /*0360*/  CS2R R8, SRZ ;  /* 0x0000000000087805 */ /* 0x000fe2000001ff00 */
[----:B------:R-:W0:Y:S03]  /*0370*/  LDCU.64 UR8, c[0x4][URZ] ;  /* 0x01000000ff0877ac */ /* 0x000e260008000a00 */
[----:B------:R-:W-:Y:S01]  /*0380*/  LOP3.LUT R21, R4, 0x80000000, RZ, 0xfc, !PT ;  /* 0x8000000004157812 */ /* 0x000fe200078efcff */
[----:B------:R-:W-:Y:S01]  /*0390*/  UMOV UR5, URZ ;  /* 0x000000ff00057c82 */ /* 0x000fe20008000000 */
[----:B------:R-:W-:-:S05]  /*03a0*/  UMOV UR4, URZ ;  /* 0x000000ff00047c82 */ /* 0x000fca0008000000 */
.L_x_97:
[----:B0-----:R-:W-:Y:S01]  /*03b0*/  MOV R4, UR8 ;  /* 0x0000000800047c02 */ /* 0x001fe20008000f00 */
[----:B------:R-:W-:-:S05]  /*03c0*/  IMAD.U32 R5, RZ, RZ, UR9 ;  /* 0x00000009ff057e24 */ /* 0x000fca000f8e00ff */
[----:B------:R-:W2:Y:S01]  /*03d0*/  LDG.E.CONSTANT R4, desc[UR6][R4.64] ;  /* 0x0000000604047981 */ /* 0x000ea2000c1e9900 */
[----:B------:R-:W-:Y:S01]  /*03e0*/  UIADD3 UR4, UPT, UPT, UR4, 0x1, URZ ;  /* 0x0000000104047890 */ /* 0x000fe2000fffe0ff */
[C---:B------:R-:W-:Y:S01]  /*03f0*/  ISETP.EQ.AND P0, PT, R8.reuse, RZ, PT ;  /* 0x000000ff0800720c */ /* 0x040fe20003f02270 */
[----:B------:R-:W-:Y:S01]  /*0400*/  UIADD3 UR8, UP1, UPT, UR8, 0x4, URZ ;  /* 0x0000000408087890 */ /* 0x000fe2000ff3e0ff */
[C---:B------:R-:W-:Y:S01]  /*0410*/  ISETP.EQ.AND P1, PT, R8.reuse, 0x4, PT ;  /* 0x000000040800780c */ /* 0x040fe20003f22270 */
[----:B------:R-:W-:Y:S01]  /*0420*/  UISETP.NE.AND UP0, UPT, UR4, 0x6, UPT ;  /* 0x000000060400788c */ /* 0x000fe2000bf05270 */
[C---:B------:R-:W-:Y:S01]  /*0430*/  ISETP.EQ.AND P3, PT, R8.reuse, 0xc, PT ;  /* 0x0000000c0800780c */ /* 0x040fe20003f62270 */
[----:B------:R-:W-:Y:S01]  /*0440*/  UIADD3.X UR9, UPT, UPT, URZ, UR9, URZ, UP1, !UPT ;  /* 0x00000009ff097290 */ /* 0x000fe20008ffe4ff */
[C---:B------:R-:W-:Y:S02]  /*0450*/  ISETP.EQ.AND P4, PT, R8.reuse, 0x10, PT ;  /* 0x000000100800780c */ /* 0x040fe40003f82270 */
[----:B------:R-:W-:Y:S01]  /*0460*/  ISETP.EQ.AND P5, PT, R8, 0x14, PT ;  /* 0x000000140800780c */ /* 0x000fe20003fa2270 */
[----:B--2---:R-:W-:-:S03]  /*0470*/  IMAD.WIDE.U32 R6, R4, R21, RZ ;  /* 0x0000001504067225 */ /* 0x004fc600078e00ff */
[----:B------:R-:W-:-:S04]  /*0480*/  IADD3 R6, P2, PT, R6, R9, RZ ;  /* 0x0000000906067210 */ /* 0x000fc80007f5e0ff */
[----:B------:R-:W-:Y:S01]  /*0490*/  IADD3.X R9, PT, PT, R7, UR5, RZ, P2, !PT ;  /* 0x0000000507097c10 */ /* 0x000fe200097fe4ff */
[--C-:B------:R-:W-:Y:S01]  /*04a0*/  @P0 IMAD.MOV.U32 R14, RZ, RZ, R6.reuse ;  /* 0x000000ffff0e0224 */ /* 0x100fe200078e0006 */
[C---:B------:R-:W-:Y:S01]  /*04b0*/  ISETP.EQ.AND P2, PT, R8.reuse, 0x8, PT ;  /* 0x000000080800780c */ /* 0x040fe20003f42270 */
[--C-:B------:R-:W-:Y:S01]  /*04c0*/  @P1 IMAD.MOV.U32 R16, RZ, RZ, R6.reuse ;  /* 0x000000ffff101224 */ /* 0x100fe200078e0006 */
[----:B------:R-:W-:Y:S01]  /*04d0*/  @P3 MOV R18, R6 ;  /* 0x0000000600123202 */ /* 0x000fe20000000f00 */
[--C-:B------:R-:W-:Y:S02]  /*04e0*/  @P4 IMAD.MOV.U32 R19, RZ, RZ, R6.reuse ;  /* 0x000000ffff134224 */ /* 0x100fe400078e0006 */
[----:B------:R-:W-:Y:S02]  /*04f0*/  @P5 IMAD.MOV.U32 R20, RZ, RZ, R6 ;  /* 0x000000ffff145224 */ /* 0x000fe400078e0006 */
[----:B------:R-:W-:-:S06]  /*0500*/  VIADD R8, R8, 0x4 ;  /* 0x0000000408087836 */ /* 0x000fcc0000000000 */
[----:B------:R-:W-:Y:S01]  /*0510*/  @P2 IMAD.MOV.U32 R17, RZ, RZ, R6 ;  /* 0x000000ffff112224 */ /* 0x000fe200078e0006 */
[----:B------:R-:W-:Y:S06]  /*0520*/  BRA.U UP0, `(.L_x_97) ;  /* 0xfffffffd00a07547 */ /* 0x000fec000b83ffff */
[----:B------:R-:W-:Y:S01]  /*0530*/  SHF.R.U32.HI R4, RZ, 0x17, R0 ;  /* 0x00000017ff047819 */ /* 0x000fe20000011600 */
[----:B------:R-:W-:Y:S03]  /*0540*/  BSSY.RECONVERGENT B2, `(.L_x_98) ;  /* 0x0000028000027945 */ /* 0x000fe60003800200 */
[C---:B------:R-:W-:Y:S02]  /*0550*/  LOP3.LUT R5, R4.reuse, 0xe0, RZ, 0xc0, !PT ;  /* 0x000000e004057812 */ /* 0x040fe400078ec0ff */
[----:B------:R-:W-:-:S03]  /*0560*/  LOP3.LUT P6, RZ, R4, 0x1f, RZ, 0xc0, !PT ;  /* 0x0000001f04ff7812 */ /* 0x000fc600078cc0ff */
[----:B------:R-:W-:-:S05]  /*0570*/  VIADD R5, R5, 0xffffff80 ;  /* 0xffffff8005057836 */ /* 0x000fca0000000000 */
[----:B------:R-:W-:-:S04]  /*0580*/  SHF.R.U32.HI R5, RZ, 0x5, R5 ;  /* 0x00000005ff057819 */ /* 0x000fc80000011605 */
[----:B------:R-:W-:-:S04]  /*0590*/  LEA R7, -R5, RZ, 0x2 ;  /* 0x000000ff05077211 */ /* 0x000fc800078e11ff */
[C---:B------:R-:W-:Y:S02]  /*05a0*/  ISETP.EQ.AND P3, PT, R7.reuse, -0x18, PT ;  /* 0xffffffe80700780c */ /* 0x040fe40003f62270 */
[C---:B------:R-:W-:Y:S02]  /*05b0*/  ISETP.EQ.AND P4, PT, R7.reuse, -0x14, PT ;  /* 0xffffffec0700780c */ /* 0x040fe40003f82270 */
[C---:B------:R-:W-:Y:S02]  /*05c0*/  ISETP.EQ.AND P0, PT, R7.reuse, -0x10, PT ;  /* 0xfffffff00700780c */ /* 0x040fe40003f02270 */
[C---:B------:R-:W-:Y:S02]  /*05d0*/  ISETP.EQ.AND P1, PT, R7.reuse, -0xc, PT ;  /* 0xfffffff40700780c */ /* 0x040fe40003f22270 */
[C---:B------:R-:W-:Y:S02]  /*05e0*/  ISETP.EQ.AND P2, PT, R7.reuse, -0x8, PT ;  /* 0xfffffff80700780c */ /* 0x040fe40003f42270 */
[----:B------:R-:W-:-:S03]  /*05f0*/  ISETP.EQ.AND P5, PT, R7, 0x4, PT ;  /* 0x000000040700780c */ /* 0x000fc60003fa2270 */
[--C-:B------:R-:W-:Y:S01]  /*0600*/  @P3 IMAD.MOV.U32 R8, RZ, RZ, R14.reuse ;  /* 0x000000ffff083224 */ /* 0x100fe200078e000e */
[C---:B------:R-:W-:Y:S01]  /*0610*/  ISETP.EQ.AND P3, PT, R7.reuse, -0x4, PT ;  /* 0xfffffffc0700780c */ /* 0x040fe20003f62270 */
[----:B------:R-:W-:Y:S02]  /*0620*/  @P4 IMAD.MOV.U32 R5, RZ, RZ, R14 ;  /* 0x000000ffff054224 */ /* 0x000fe400078e000e */
[--C-:B------:R-:W-:Y:S01]  /*0630*/  @P4 IMAD.MOV.U32 R8, RZ, RZ, R16.reuse ;  /* 0x000000ffff084224 */ /* 0x100fe200078e0010 */
[----:B------:R-:W-:Y:S01]  /*0640*/  ISETP.EQ.AND P4, PT, R7, RZ, PT ;  /* 0x000000ff0700720c */ /* 0x000fe20003f82270 */
[----:B------:R-:W-:Y:S01]  /*0650*/  @P0 IMAD.MOV.U32 R5, RZ, RZ, R16 ;  /* 0x000000ffff050224 */ /* 0x000fe200078e0010 */
[----:B------:R-:W-:Y:S01]  /*0660*/  @P0 MOV R8, R17 ;  /* 0x0000001100080202 */ /* 0x000fe20000000f00 */
[----:B------:R-:W-:Y:S02]  /*0670*/  @P1 IMAD.MOV.U32 R5, RZ, RZ, R17 ;  /* 0x000000ffff051224 */ /* 0x000fe400078e0011 */
[----:B------:R-:W-:-:S02]  /*0680*/  @P1 IMAD.MOV.U32 R8, RZ, RZ, R18 ;  /* 0x000000ffff081224 */ /* 0x000fc400078e0012 */
[----:B------:R-:W-:Y:S02]  /*0690*/  @P2 IMAD.MOV.U32 R5, RZ, RZ, R18 ;  /* 0x000000ffff052224 */ /* 0x000fe400078e0012 */
[----:B------:R-:W-:Y:S01]  /*06a0*/  @P2 IMAD.MOV.U32 R8, RZ, RZ, R19 ;  /* 0x000000ffff082224 */ /* 0x000fe200078e0013 */
[----:B------:R-:W-:Y:S01]  /*06b0*/  @P3 MOV R5, R19 ;  /* 0x0000001300053202 */ /* 0x000fe20000000f00 */
[--C-:B------:R-:W-:Y:S02]  /*06c0*/  @P3 IMAD.MOV.U32 R8, RZ, RZ, R20.reuse ;  /* 0x000000ffff083224 */ /* 0x100fe400078e0014 */
[----:B------:R-:W-:Y:S02]  /*06d0*/  @P4 IMAD.MOV.U32 R5, RZ, RZ, R20 ;  /* 0x000000ffff054224 */ /* 0x000fe400078e0014 */
[--C-:B------:R-:W-:Y:S02]  /*06e0*/  @P4 IMAD.MOV.U32 R8, RZ, RZ, R9.reuse ;  /* 0x000000ffff084224 */ /* 0x100fe400078e0009 */
[----:B------:R-:W-:Y:S01]  /*06f0*/  @P5 IMAD.MOV.U32 R5, RZ, RZ, R9 ;  /* 0x000000ffff055224 */ /* 0x000fe200078e0009 */
[----:B------:R-:W-:Y:S06]  /*0700*/  @!P6 BRA `(.L_x_99) ;  /* 0x00000000002ce947 */ /* 0x000fec0003800000 */
[----:B------:R-:W-:Y:S01]  /*0710*/  @P0 MOV R6, R14 ;  /* 0x0000000e00060202 */ /* 0x000fe20000000f00 */
[----:B------:R-:W-:Y:S01]  /*0720*/  @P1 IMAD.MOV.U32 R6, RZ, RZ, R16 ;  /* 0x000000ffff061224 */ /* 0x000fe200078e0010 */
[----:B------:R-:W-:Y:S01]  /*0730*/  ISETP.EQ.AND P0, PT, R7, 0x8, PT ;  /* 0x000000080700780c */ /* 0x000fe20003f02270 */
[----:B------:R-:W-:Y:S01]  /*0740*/  @P2 IMAD.MOV.U32 R6, RZ, RZ, R17 ;  /* 0x000000ffff062224 */ /* 0x000fe200078e0011 */
[----:B------:R-:W-:Y:S01]  /*0750*/  LOP3.LUT R4, R4, 0x1f, RZ, 0xc0, !PT ;  /* 0x0000001f04047812 */ /* 0x000fe200078ec0ff */
[----:B------:R-:W-:Y:S02]  /*0760*/  @P3 IMAD.MOV.U32 R6, RZ, RZ, R18 ;  /* 0x000000ffff063224 */ /* 0x000fe400078e0012 */
[----:B------:R-:W-:Y:S01]  /*0770*/  @P4 IMAD.MOV.U32 R6, RZ, RZ, R19 ;  /* 0x000000ffff064224 */ /* 0x000fe200078e0013 */
[----:B------:R-:W-:Y:S02]  /*0780*/  @P5 MOV R6, R20 ;  /* 0x0000001400065202 */ /* 0x000fe40000000f00 */
[----:B------:R-:W-:-:S05]  /*0790*/  SHF.L.W.U32.HI R8, R5, R4, R8 ;  /* 0x0000000405087219 */ /* 0x000fca0000010e08 */
[----:B------:R-:W-:-:S05]  /*07a0*/  @P0 IMAD.MOV.U32 R6, RZ, RZ, R9 ;  /* 0x000000ffff060224 */ /* 0x000fca00078e0009 */
[----:B------:R-:W-:-:S07]  /*07b0*/  SHF.L.W.U32.HI R5, R6, R4, R5 ;  /* 0x0000000406057219 */ /* 0x000fce0000010e05 */
.L_x_99:
[----:B------:R-:W-:Y:S05]  /*07c0*/  BSYNC.RECONVERGENT B2 ;  /* 0x0000000000027941 */ /* 0x000fea0003800200 */
.L_x_98:
[C---:B------:R-:W-:Y:S01]  /*07d0*/  SHF.L.W.U32.HI R9, R5.reuse, 0x2, R8 ;  /* 0x0000000205097819 */ /* 0x040fe20000010e08 */
[----:B------:R-:W-:Y:S01]  /*07e0*/  IMAD.SHL.U32 R5, R5, 0x4, RZ ;  /* 0x0000000405057824 */ /* 0x000fe200078e00ff */
[----:B------:R-:W-:Y:S01]  /*07f0*/  UMOV UR4, 0x54442d19 ;  /* 0x54442d1900047882 */ /* 0x000fe20000000000 */
[----:B------:R-:W-:Y:S01]  /*0800*/  UMOV UR5, 0x3bf921fb ;  /* 0x3bf921fb00057882 */ /* 0x000fe20000000000 */
[----:B------:R-:W-:Y:S02]  /*0810*/  SHF.R.S32.HI R6, RZ, 0x1f, R9 ;  /* 0x0000001fff067819 */ /* 0x000fe40000011409 */
[----:B------:R-:W-:Y:S02]  /*0820*/  ISETP.GE.AND P0, PT, R0, RZ, PT ;  /* 0x000000ff0000720c */ /* 0x000fe40003f06270 */
[C---:B------:R-:W-:Y:S02]  /*0830*/  LOP3.LUT R4, R6.reuse, R5, RZ, 0x3c, !PT ;  /* 0x0000000506047212 */ /* 0x040fe400078e3cff */
[----:B------:R-:W-:-:S02]  /*0840*/  LOP3.LUT R5, R6, R9, RZ, 0x3c, !PT ;  /* 0x0000000906057212 */ /* 0x000fc400078e3cff */
[----:B------:R-:W-:Y:S02]  /*0850*/  SHF.R.U32.HI R8, RZ, 0x1e, R8 ;  /* 0x0000001eff087819 */ /* 0x000fe40000011608 */
[C---:B------:R-:W-:Y:S02]  /*0860*/  LOP3.LUT R0, R9.reuse, R0, RZ, 0x3c, !PT ;  /* 0x0000000009007212 */ /* 0x040fe400078e3cff */
[----:B------:R-:W0:Y:S01]  /*0870*/  I2F.F64.S64 R4, R4 ;  /* 0x0000000400047312 */ /* 0x000e220000301c00 */
[----:B------:R-:W-:Y:S02]  /*0880*/  LEA.HI R8, R9, R8, RZ, 0x1 ;  /* 0x0000000809087211 */ /* 0x000fe400078f08ff */
[----:B------:R-:W-:-:S03]  /*0890*/  ISETP.GE.AND P1, PT, R0, RZ, PT ;  /* 0x000000ff0000720c */ /* 0x000fc60003f26270 */
[----:B------:R-:W-:-:S04]  /*08a0*/  IMAD.MOV R0, RZ, RZ, -R8 ;  /* 0x000000ffff007224 */ /* 0x000fc800078e0a08 */
[----:B------:R-:W-:Y:S01]  /*08b0*/  @!P0 IMAD.MOV.U32 R8, RZ, RZ, R0 ;  /* 0x000000ffff088224 */ /* 0x000fe200078e0000 */
[----:B0-----:R-:W-:-:S10]  /*08c0*/  DMUL R6, R4, UR4 ;  /* 0x0000000404067c28 */ /* 0x001fd40008000000 */
[----:B------:R-:W0:Y:S02]  /*08d0*/  F2F.F32.F64 R6, R6 ;  /* 0x0000000600067310 */ /* 0x000e240000301000 */
[----:B0-----:R-:W-:-:S07]  /*08e0*/  FSEL R22, -R6, R6, !P1 ;  /* 0x0000000606167208 */ /* 0x001fce0004800100 */
.L_x_96:
[----:B------:R-:W-:Y:S05]  /*08f0*/  BSYNC.RECONVERGENT B1 ;  /* 0x0000000000017941 */ /* 0x000fea0003800200 */
.L_x_95:
[----:B------:R-:W2:Y:S01]  /*0900*/  LDG.E.64 R4, desc[UR6][R2.64+0x28] ;  /* 0x0000280602047981 */ /* 0x000ea2000c1e1b00 */
[----:B------:R-:W-:Y:S01]  /*0910*/  MOV R6, 0x37cbac00 ;  /* 0x37cbac0000067802 */ /* 0x000fe20000000f00 */
[----:B------:R-:W-:Y:S01]  /*0920*/  FMUL R7, R22, R22 ;  /* 0x0000001616077220 */ /* 0x000fe20000400000 */
[C---:B------:R-:W-:Y:S01]  /*0930*/  LOP3.LUT R0, R8.reuse, 0x1, RZ, 0xc0, !PT ;  /* 0x0000000108007812 */ /* 0x040fe200078ec0ff */
[----:B------:R-:W-:Y:S01]  /*0940*/  IMAD.MOV.U32 R9, RZ, RZ, 0x3effffff ;  /* 0x3effffffff097424 */ /* 0x000fe200078e00ff */
[----:B------:R-:W-:Y:S01]  /*0950*/  LOP3.LUT P1, RZ, R8, 0x2, RZ, 0xc0, !PT ;  /* 0x0000000208ff7812 */ /* 0x000fe2000782c0ff */
[----:B------:R-:W-:Y:S01]  /*0960*/  FFMA R6, R7, R6, -0.0013887860113754868507 ;  /* 0xbab607ed07067423 */ /* 0x000fe20000000006 */
[----:B------:R-:W-:Y:S01]  /*0970*/  ISETP.NE.U32.AND P0, PT, R0, 0x1, PT ;  /* 0x000000010000780c */ /* 0x000fe20003f05070 */
[----:B------:R-:W-:-:S03]  /*0980*/  IMAD.MOV.U32 R0, RZ, RZ, 0x3d2aaabb ;  /* 0x3d2aaabbff007424 */ /* 0x000fc600078e00ff */
[----:B------:R-:W-:Y:S02]  /*0990*/  FSEL R6, R6, -0.00019574658654164522886, !P0 ;  /* 0xb94d415306067808 */ /* 0x000fe40004000000 */
[----:B------:R-:W-:Y:S02]  /*09a0*/  FSEL R0, R0, 0.0083327032625675201416, !P0 ;  /* 0x3c0885e400007808 */ /* 0x000fe40004000000 */
[----:B------:R-:W-:-:S03]  /*09b0*/  FSEL R9, -R9, -0.16666662693023681641, !P0 ;  /* 0xbe2aaaa809097808 */ /* 0x000fc60004000100 */
[----:B------:R-:W-:Y:S01]  /*09c0*/  FFMA R6, R7, R6, R0 ;  /* 0x0000000607067223 */ /* 0x000fe20000000000 */
[----:B------:R-:W-:-:S03]  /*09d0*/  FSEL R0, R22, 1, P0 ;  /* 0x3f80000016007808 */ /* 0x000fc60000000000 */
[C---:B------:R-:W-:Y:S02]  /*09e0*/  FFMA R6, R7.reuse, R6, R9 ;  /* 0x0000000607067223 */ /* 0x040fe40000000009 */
[----:B------:R-:W-:-:S04]  /*09f0*/  FFMA R7, R7, R0, RZ ;  /* 0x0000000007077223 */ /* 0x000fc800000000ff */
[----:B------:R-:W-:-:S04]  /*0a00*/  FFMA R0, R7, R6, R0 ;  /* 0x0000000607007223 */ /* 0x000fc80000000000 */
[----:B------:R-:W-:-:S04]  /*0a10*/  @P1 FADD R0, RZ, -R0 ;  /* 0x80000000ff001221 */ /* 0x000fc80000000000 */
[----:B------:R-:W-:Y:S01]  /*0a20*/  FADD R9, -R0, -RZ ;  /* 0x800000ff00097221 */ /* 0x000fe20000000100 */
[----:B--2---:R-:W-:-:S05]  /*0a30*/  IMAD.WIDE.U32 R4, R12, 0x4, R4 ;  /* 0x000000040c047825 */ /* 0x004fca00078e0004 */
[----:B------:R0:W-:Y:S04]  /*0a40*/  STG.E desc[UR6][R4.64], R9 ;  /* 0x0000000904007986 */ /* 0x0001e8000c101906 */
[----:B------:R-:W2:Y:S02]  /*0a50*/  LDG.E R7, desc[UR6][R2.64] ;  /* 0x0000000602077981 */ /* 0x000ea4000c1e1900 */
[C---:B--2---:R-:W-:Y:S01]  /*0a60*/  ISETP.GE.AND P0, PT, R12.reuse, R7, PT ;  /* 0x000000070c00720c */ /* 0x044fe20003f06270 */
[----:B------:R-:W-:-:S12]  /*0a70*/  VIADD R12, R12, 0x1 ;  /* 0x000000010c0c7836 */ /* 0x000fd80000000000 */
[----:B0-----:R-:W-:Y:S05]  /*0a80*/  @!P0 BRA `(.L_x_100) ;  /* 0xfffffff400c08947 */ /* 0x001fea000383ffff */
.L_x_94:
[----:B------:R-:W-:Y:S05]  /*0a90*/  BSYNC.RECONVERGENT B0 ;  /* 0x0000000000007941 */ /* 0x000fea0003800200 */
.L_x_93:
[----:B------:R-:W-:-:S13]  /*0aa0*/  ISETP.NE.AND P0, PT, R15, RZ, PT ;  /* 0x000000ff0f00720c */ /* 0x000fda0003f05270 */
[----:B------:R-:W-:Y:S05]  /*0ab0*/  @!P0 BRA `(.L_x_101) ;  /* 0xfffffff4007c8947 */ /* 0x000fea000383ffff */
[----:B------:R-:W-:Y:S05]  /*0ac0*/  EXIT ;  /* 0x000000000000794d */ /* 0x000fea0003800000 */
.L_x_102:
        /* <DEDUP_REMOVED lines=11> */
.L_x_482:


//--------------------- .text._Z14build_elementsiiP9Element_tff --------------------------
	.section	.text._Z14build_elementsiiP9Element_tff,"ax",@progbits
	.align	128
        .global         _Z14build_elementsiiP9Element_tff
        .type           _Z14build_elementsiiP9Element_tff,@function
        .size           _Z14build_elementsiiP9Element_tff,(.L_x_466 - _Z14build_elementsiiP9Element_tff)
        .other          _Z14build_elementsiiP9Element_tff,@"STO_CUDA_ENTRY STV_DEFAULT"
_Z14build_elementsiiP9Element_tff:
.text._Z14build_elementsiiP9Element_tff:
[----:B------:R-:W0:Y:S01]  /*0000*/  LDC R1, c[0x0][0x37c] ;  /* 0x0000df00ff017b82 */ /* 0x000e220000000800 */
[----:B------:R-:W1:Y:S01]  /*0010*/  S2R R24, SR_TID.X ;  /* 0x0000000000187919 */ /* 0x000e620000002100 */
[----:B------:R-:W2:Y:S06]  /*0020*/  LDCU UR40, c[0x0][0x360] ;  /* 0x00006c00ff2877ac */ /* 0x000eac0008000800 */
[----:B------:R-:W1:Y:S01]  /*0030*/  S2UR UR5, SR_CTAID.X ;  /* 0x00000000000579c3 */ /* 0x000e620000002500 */
[----:B------:R-:W3:Y:S07]  /*0040*/  LDCU UR6, c[0x0][0x380] ;  /* 0x00007000ff0677ac */ /* 0x000eee0008000800 */
[----:B------:R-:W1:Y:S01]  /*0050*/  LDC R3, c[0x0][0x360] ;  /* 0x0000d800ff037b82 */ /* 0x000e620000000800 */
[----:B------:R-:W2:Y:S02]  /*0060*/  LDCU UR4, c[0x0][0x370] ;  /* 0x00006e00ff0477ac */ /* 0x000ea40008000800 */
[----:B--2---:R-:W-:Y:S01]  /*0070*/  UIMAD UR40, UR40, UR4, URZ ;  /* 0x00000004282872a4 */ /* 0x004fe2000f8e02ff */
[----:B-1----:R-:W-:-:S05]  /*0080*/  IMAD R24, R3, UR5, R24 ;  /* 0x0000000503187c24 */ /* 0x002fca000f8e0218 */
[----:B---3--:R-:W-:-:S13]  /*0090*/  ISETP.GE.AND P0, PT, R24, UR6, PT ;  /* 0x0000000618007c0c */ /* 0x008fda000bf06270 */
[----:B0-----:R-:W-:Y:S05]  /*00a0*/  @P0 EXIT ;  /* 0x000000000000094d */ /* 0x001fea0003800000 */
[----:B------:R-:W0:Y:S01]  /*00b0*/  LDC.64 R6, c[0x0][0x390] ;  /* 0x0000e400ff067b82 */ /* 0x000e220000000a00 */
[----:B------:R-:W-:-:S04]  /*00c0*/  I2FP.F32.S32 R3, UR6 ;  /* 0x0000000600037c45 */ /* 0x000fc80008201400 */
[----:B------:R-:W1:Y:S02]  /*00d0*/  MUFU.RCP R2, R3 ;  /* 0x0000000300027308 */ /* 0x000e640000001000 */
[----:B-1----:R-:W-:Y:S01]  /*00e0*/  FFMA R5, -R3, R2, 1 ;  /* 0x3f80000003057423 */ /* 0x002fe20000000102 */
[----:B0-----:R-:W-:-:S03]  /*00f0*/  FADD R0, R7, -R6 ;  /* 0x8000000607007221 */ /* 0x001fc60000000000 */
[----:B------:R-:W-:Y:S02]  /*0100*/  FFMA R5, R2, R5, R2 ;  /* 0x0000000502057223 */ /* 0x000fe40000000002 */
[----:B------:R-:W0:Y:S02]  /*0110*/  FCHK P0, R0, R3 ;  /* 0x0000000300007302 */ /* 0x000e240000000000 */
[----:B------:R-:W-:-:S04]  /*0120*/  FFMA R2, R0, R5, RZ ;  /* 0x0000000500027223 */ /* 0x000fc800000000ff */
[----:B------:R-:W-:-:S04]  /*0130*/  FFMA R4, -R3, R2, R0 ;  /* 0x0000000203047223 */ /* 0x000fc80000000100 */
[----:B------:R-:W-:Y:S01]  /*0140*/  FFMA R2, R5, R4, R2 ;  /* 0x0000000405027223 */ /* 0x000fe20000000002 */
[----:B0-----:R-:W-:Y:S06]  /*0150*/  @!P0 BRA `(.L_x_103) ;  /* 0x00000000000c8947 */ /* 0x001fec0003800000 */
[----:B------:R-:W-:-:S07]  /*0160*/  MOV R2, 0x180 ;  /* 0x0000018000027802 */ /* 0x000fce0000000f00 */
[----:B------:R-:W-:Y:S05]  /*0170*/  CALL.REL.NOINC `($__internal_2_$__cuda_sm3x_div_rn_noftz_f32_slowpath) ;  /* 0x0000001000447944 */ /* 0x000fea0003c00000 */
[----:B------:R-:W-:-:S07]  /*0180*/  IMAD.MOV.U32 R2, RZ, RZ, R0 ;  /* 0x000000ffff027224 */ /* 0x000fce00078e0000 */
.L_x_103:
[----:B------:R-:W0:Y:S01]  /*0190*/  LDCU.64 UR42, c[0x0][0x380] ;  /* 0x00007000ff2a77ac */ /* 0x000e220008000a00 */
[----:B------:R-:W1:Y:S01]  /*01a0*/  LDCU.64 UR36, c[0x0][0x358] ;  /* 0x00006b00ff2477ac */ /* 0x000e620008000a00 */
[----:B------:R-:W2:Y:S01]  /*01b0*/  LDCU UR41, c[0x0][0x380] ;  /* 0x00007000ff2977ac */ /* 0x000ea20008000800 */
[----:B------:R-:W3:Y:S01]  /*01c0*/  LDCU UR44, c[0x0][0x390] ;  /* 0x00007200ff2c77ac */ /* 0x000ee20008000800 */
[----:B0-----:R-:W-:Y:S02]  /*01d0*/  UISETP.GT.AND UP0, UPT, UR43, -0x1, UPT ;  /* 0xffffffff2b00788c */ /* 0x001fe4000bf04270 */
[----:B------:R-:W-:Y:S02]  /*01e0*/  UIADD3 UR4, UPT, UPT, UR43, 0x1, URZ ;  /* 0x000000012b047890 */ /* 0x000fe4000fffe0ff */
[----:B------:R-:W-:Y:S02]  /*01f0*/  UIADD3 UR42, UPT, UPT, UR42, -0x1, URZ ;  /* 0xffffffff2a2a7890 */ /* 0x000fe4000fffe0ff */
[----:B------:R-:W-:-:S03]  /*0200*/  UIMAD.WIDE UR38, UR4, 0x4, URZ ;  /* 0x00000004042678a5 */ /* 0x000fc6000f8e02ff */
[----:B-123--:R-:W-:Y:S09]  /*0210*/  BRA.U UP0, `(.L_x_104) ;  /* 0x0000000500707547 */ /* 0x00eff2000b800000 */
.L_x_114:
[----:B------:R-:W-:Y:S01]  /*0220*/  MOV R28, 0x8 ;  /* 0x00000008001c7802 */ /* 0x000fe20000000f00 */
[C---:B------:R-:W-:Y:S01]  /*0230*/  VIADD R22, R24.reuse, 0x1 ;  /* 0x0000000118167836 */ /* 0x040fe20000000000 */
[----:B------:R-:W-:Y:S01]  /*0240*/  I2FP.F32.S32 R25, R24 ;  /* 0x0000001800197245 */ /* 0x000fe20000201400 */
[----:B------:R-:W-:Y:S01]  /*0250*/  IMAD.U32 R9, RZ, RZ, UR39 ;  /* 0x00000027ff097e24 */ /* 0x000fe2000f8e00ff */
[----:B------:R0:W1:Y:S01]  /*0260*/  LDC.64 R6, c[0x4][R28] ;  /* 0x010000001c067b82 */ /* 0x0000620000000a00 */
[C---:B------:R-:W-:Y:S01]  /*0270*/  ISETP.GT.AND P0, PT, R24.reuse, RZ, PT ;  /* 0x000000ff1800720c */ /* 0x040fe20003f04270 */
[----:B------:R-:W-:Y:S01]  /*0280*/  IMAD.U32 R5, RZ, RZ, UR39 ;  /* 0x00000027ff057e24 */ /* 0x000fe2000f8e00ff */
[----:B------:R-:W-:Y:S01]  /*0290*/  I2FP.F32.S32 R3, R22 ;  /* 0x0000001600037245 */ /* 0x000fe20000201400 */
[-C--:B------:R-:W-:Y:S01]  /*02a0*/  FFMA R25, R25, R2.reuse, UR44 ;  /* 0x0000002c19197e23 */ /* 0x080fe20008000002 */
[C---:B------:R-:W-:Y:S01]  /*02b0*/  ISETP.GE.AND P1, PT, R24.reuse, UR42, PT ;  /* 0x0000002a18007c0c */ /* 0x040fe2000bf26270 */
[----:B------:R-:W-:Y:S01]  /*02c0*/  IMAD.U32 R4, RZ, RZ, UR38 ;  /* 0x00000026ff047e24 */ /* 0x000fe2000f8e00ff */
[----:B------:R-:W-:Y:S01]  /*02d0*/  SEL R23, R24, UR41, P0 ;  /* 0x0000002918177c07 */ /* 0x000fe20008000000 */
[----:B------:R-:W-:Y:S01]  /*02e0*/  FFMA R18, R3, R2, UR44 ;  /* 0x0000002c03127e23 */ /* 0x000fe20008000002 */
[----:B------:R-:W-:Y:S01]  /*02f0*/  IMAD.U32 R8, RZ, RZ, UR38 ;  /* 0x00000026ff087e24 */ /* 0x000fe2000f8e00ff */
[----:B------:R-:W-:Y:S01]  /*0300*/  SEL R22, R22, RZ, !P1 ;  /* 0x000000ff16167207 */ /* 0x000fe20004800000 */
[----:B------:R-:W-:-:S02]  /*0310*/  IMAD.MOV.U32 R5, RZ, RZ, R9 ;  /* 0x000000ffff057224 */ /* 0x000fc400078e0009 */
[----:B0-----:R-:W-:-:S07]  /*0320*/  FADD R19, -R25, R18 ;  /* 0x0000001219137221 */ /* 0x001fce0000000100 */
[----:B------:R-:W-:-:S07]  /*0330*/  LEPC R20, `(.L_x_105) ;  /* 0x000000001014794e */ /* 0x000fce0000000000 */
[----:B-1----:R-:W-:Y:S05]  /*0340*/  CALL.ABS.NOINC R6 ;  /* 0x0000000006007343 */ /* 0x002fea0003c00000 */
.L_x_105:
[----:B------:R0:W1:Y:S01]  /*0350*/  LDC.64 R6, c[0x4][R28] ;  /* 0x010000001c067b82 */ /* 0x0000620000000a00 */
[----:B------:R-:W-:Y:S01]  /*0360*/  MOV R8, UR38 ;  /* 0x0000002600087c02 */ /* 0x000fe20008000f00 */
[----:B------:R-:W-:Y:S02]  /*0370*/  IMAD.U32 R11, RZ, RZ, UR39 ;  /* 0x00000027ff0b7e24 */ /* 0x000fe4000f8e00ff */
[----:B------:R-:W-:Y:S02]  /*0380*/  IMAD.MOV.U32 R26, RZ, RZ, R4 ;  /* 0x000000ffff1a7224 */ /* 0x000fe400078e0004 */
[----:B------:R-:W-:Y:S01]  /*0390*/  IMAD.MOV.U32 R27, RZ, RZ, R5 ;  /* 0x000000ffff1b7224 */ /* 0x000fe200078e0005 */
[----:B------:R-:W-:Y:S01]  /*03a0*/  MOV R5, R11 ;  /* 0x0000000b00057202 */ /* 0x000fe20000000f00 */
[----:B------:R-:W-:Y:S02]  /*03b0*/  IMAD.U32 R9, RZ, RZ, UR39 ;  /* 0x00000027ff097e24 */ /* 0x000fe4000f8e00ff */
[----:B------:R-:W-:-:S02]  /*03c0*/  IMAD.U32 R10, RZ, RZ, UR38 ;  /* 0x00000026ff0a7e24 */ /* 0x000fc4000f8e00ff */
[----:B0-----:R-:W-:-:S07]  /*03d0*/  IMAD.MOV.U32 R4, RZ, RZ, R8 ;  /* 0x000000ffff047224 */ /* 0x001fce00078e0008 */
[----:B------:R-:W-:-:S07]  /*03e0*/  LEPC R20, `(.L_x_106) ;  /* 0x000000001014794e */ /* 0x000fce0000000000 */
[----:B-1----:R-:W-:Y:S05]  /*03f0*/  CALL.ABS.NOINC R6 ;  /* 0x0000000006007343 */ /* 0x002fea0003c00000 */
.L_x_106:
[----:B------:R-:W0:Y:S01]  /*0400*/  LDC.64 R28, c[0x4][R28] ;  /* 0x010000001c1c7b82 */ /* 0x000e220000000a00 */
[----:B------:R-:W-:Y:S01]  /*0410*/  IMAD.U32 R6, RZ, RZ, UR38 ;  /* 0x00000026ff067e24 */ /* 0x000fe2000f8e00ff */
[----:B------:R-:W-:Y:S01]  /*0420*/  MOV R17, R5 ;  /* 0x0000000500117202 */ /* 0x000fe20000000f00 */
[----:B------:R-:W-:Y:S02]  /*0430*/  IMAD.U32 R9, RZ, RZ, UR39 ;  /* 0x00000027ff097e24 */ /* 0x000fe4000f8e00ff */
[----:B------:R-:W-:Y:S02]  /*0440*/  IMAD.MOV.U32 R16, RZ, RZ, R4 ;  /* 0x000000ffff107224 */ /* 0x000fe400078e0004 */
[----:B------:R-:W-:Y:S02]  /*0450*/  IMAD.U32 R7, RZ, RZ, UR39 ;  /* 0x00000027ff077e24 */ /* 0x000fe4000f8e00ff */
[----:B------:R-:W-:Y:S02]  /*0460*/  IMAD.U32 R8, RZ, RZ, UR38 ;  /* 0x00000026ff087e24 */ /* 0x000fe4000f8e00ff */
[----:B------:R-:W-:-:S02]  /*0470*/  IMAD.MOV.U32 R4, RZ, RZ, R6 ;  /* 0x000000ffff047224 */ /* 0x000fc400078e0006 */
[----:B------:R-:W-:-:S07]  /*0480*/  IMAD.MOV.U32 R5, RZ, RZ, R9 ;  /* 0x000000ffff057224 */ /* 0x000fce00078e0009 */
[----:B------:R-:W-:-:S07]  /*0490*/  LEPC R20, `(.L_x_107) ;  /* 0x000000001014794e */ /* 0x000fce0000000000 */
[----:B0-----:R-:W-:Y:S05]  /*04a0*/  CALL.ABS.NOINC R28 ;  /* 0x000000001c007343 */ /* 0x001fea0003c00000 */
.L_x_107:
[----:B------:R-:W0:Y:S01]  /*04b0*/  LDC.64 R6, c[0x0][0x388] ;  /* 0x0000e200ff067b82 */ /* 0x000e220000000a00 */
[----:B------:R-:W-:Y:S01]  /*04c0*/  VIADD R9, R23, 0xffffffff ;  /* 0xffffffff17097836 */ /* 0x000fe20000000000 */
[----:B------:R-:W-:Y:S01]  /*04d0*/  ISETP.NE.U32.AND P0, PT, R26, RZ, PT ;  /* 0x000000ff1a00720c */ /* 0x000fe20003f05070 */
[----:B------:R-:W-:Y:S01]  /*04e0*/  BSSY.RECONVERGENT B6, `(.L_x_108) ;  /* 0x0000015000067945 */ /* 0x000fe20003800200 */
[----:B------:R-:W-:Y:S02]  /*04f0*/  IMAD.MOV.U32 R28, RZ, RZ, R4 ;  /* 0x000000ffff1c7224 */ /* 0x000fe400078e0004 */
[----:B------:R-:W-:Y:S01]  /*0500*/  ISETP.NE.AND.EX P0, PT, R27, RZ, PT, P0 ;  /* 0x000000ff1b00720c */ /* 0x000fe20003f05300 */
[----:B------:R-:W-:Y:S01]  /*0510*/  IMAD.MOV.U32 R23, RZ, RZ, R9 ;  /* 0x000000ffff177224 */ /* 0x000fe200078e0009 */
[----:B------:R-:W1:Y:S01]  /*0520*/  LDC R8, c[0x0][0x384] ;  /* 0x0000e100ff087b82 */ /* 0x000e620000000800 */
[----:B0-----:R-:W-:-:S05]  /*0530*/  IMAD.WIDE R6, R24, 0x40, R6 ;  /* 0x0000004018067825 */ /* 0x001fca00078e0206 */
[----:B------:R-:W-:Y:S04]  /*0540*/  STG.E.64 desc[UR36][R6.64+0x18], R18 ;  /* 0x0000181206007986 */ /* 0x000fe8000c101b24 */
[----:B------:R-:W-:Y:S04]  /*0550*/  STG.E.64 desc[UR36][R6.64+0x28], R26 ;  /* 0x0000281a06007986 */ /* 0x000fe8000c101b24 */
[----:B------:R-:W-:Y:S04]  /*0560*/  STG.E.64 desc[UR36][R6.64+0x30], R16 ;  /* 0x0000301006007986 */ /* 0x000fe8000c101b24 */
[----:B------:R-:W-:Y:S04]  /*0570*/  STG.E.64 desc[UR36][R6.64+0x38], R4 ;  /* 0x0000380406007986 */ /* 0x000fe8000c101b24 */
[----:B------:R-:W-:Y:S04]  /*0580*/  STG.E.64 desc[UR36][R6.64+0x10], R24 ;  /* 0x0000101806007986 */ /* 0x000fe8000c101b24 */
[----:B-1----:R-:W-:Y:S04]  /*0590*/  STG.E.64 desc[UR36][R6.64], R8 ;  /* 0x0000000806007986 */ /* 0x002fe8000c101b24 */
[----:B------:R0:W-:Y:S02]  /*05a0*/  STG.E.64 desc[UR36][R6.64+0x8], R22 ;  /* 0x0000081606007986 */ /* 0x0001e4000c101b24 */
[----:B0-----:R-:W-:Y:S01]  /*05b0*/  IMAD.MOV.U32 R22, RZ, RZ, R5 ;  /* 0x000000ffff167224 */ /* 0x001fe200078e0005 */
[----:B------:R-:W-:Y:S06]  /*05c0*/  @!P0 BRA `(.L_x_109) ;  /* 0x0000000000188947 */ /* 0x000fec0003800000 */
[----:B------:R-:W-:Y:S01]  /*05d0*/  MOV R0, 0x10 ;  /* 0x0000001000007802 */ /* 0x000fe20000000f00 */
[----:B------:R-:W-:Y:S01]  /*05e0*/  IMAD.MOV.U32 R4, RZ, RZ, R26 ;  /* 0x000000ffff047224 */ /* 0x000fe200078e001a */
[----:B------:R-:W-:Y:S02]  /*05f0*/  MOV R5, R27 ;  /* 0x0000001b00057202 */ /* 0x000fe40000000f00 */
[----:B------:R0:W1:Y:S05]  /*0600*/  LDC.64 R6, c[0x4][R0] ;  /* 0x0100000000067b82 */ /* 0x00006a0000000a00 */
[----:B------:R-:W-:-:S07]  /*0610*/  LEPC R20, `(.L_x_109) ;  /* 0x000000001014794e */ /* 0x000fce0000000000 */
[----:B01----:R-:W-:Y:S05]  /*0620*/  CALL.ABS.NOINC R6 ;  /* 0x0000000006007343 */ /* 0x003fea0003c00000 */
.L_x_109:
[----:B------:R-:W-:Y:S05]  /*0630*/  BSYNC.RECONVERGENT B6 ;  /* 0x0000000000067941 */ /* 0x000fea0003800200 */
.L_x_108:
[----:B------:R-:W-:Y:S01]  /*0640*/  ISETP.NE.U32.AND P0, PT, R16, RZ, PT ;  /* 0x000000ff1000720c */ /* 0x000fe20003f05070 */
[----:B------:R-:W-:Y:S03]  /*0650*/  BSSY.RECONVERGENT B6, `(.L_x_110) ;  /* 0x0000009000067945 */ /* 0x000fe60003800200 */
[----:B------:R-:W-:-:S13]  /*0660*/  ISETP.NE.AND.EX P0, PT, R17, RZ, PT, P0 ;  /* 0x000000ff1100720c */ /* 0x000fda0003f05300 */
[----:B------:R-:W-:Y:S05]  /*0670*/  @!P0 BRA `(.L_x_111) ;  /* 0x0000000000188947 */ /* 0x000fea0003800000 */
[----:B------:R-:W-:Y:S01]  /*0680*/  MOV R0, 0x10 ;  /* 0x0000001000007802 */ /* 0x000fe20000000f00 */
[----:B------:R-:W-:Y:S02]  /*0690*/  IMAD.MOV.U32 R4, RZ, RZ, R16 ;  /* 0x000000ffff047224 */ /* 0x000fe400078e0010 */
[----:B------:R-:W-:Y:S01]  /*06a0*/  IMAD.MOV.U32 R5, RZ, RZ, R17 ;  /* 0x000000ffff057224 */ /* 0x000fe200078e0011 */
[----:B------:R0:W1:Y:S06]  /*06b0*/  LDC.64 R6, c[0x4][R0] ;  /* 0x0100000000067b82 */ /* 0x00006c0000000a00 */
[----:B------:R-:W-:-:S07]  /*06c0*/  LEPC R20, `(.L_x_111) ;  /* 0x000000001014794e */ /* 0x000fce0000000000 */
[----:B01----:R-:W-:Y:S05]  /*06d0*/  CALL.ABS.NOINC R6 ;  /* 0x0000000006007343 */ /* 0x003fea0003c00000 */
.L_x_111:
[----:B------:R-:W-:Y:S05]  /*06e0*/  BSYNC.RECONVERGENT B6 ;  /* 0x0000000000067941 */ /* 0x000fea0003800200 */
.L_x_110:
        /* <DEDUP_REMOVED lines=10> */
.L_x_113:
[----:B------:R-:W-:Y:S05]  /*0790*/  BSYNC.RECONVERGENT B6 ;  /* 0x0000000000067941 */ /* 0x000fea0003800200 */
.L_x_112:
[----:B------:R-:W-:-:S05]  /*07a0*/  VIADD R24, R24, UR40 ;  /* 0x0000002818187c36 */ /* 0x000fca0008000000 */
[----:B------:R-:W-:-:S13]  /*07b0*/  ISETP.GE.AND P0, PT, R24, UR41, PT ;  /* 0x0000002918007c0c */ /* 0x000fda000bf06270 */
[----:B------:R-:W-:Y:S05]  /*07c0*/  @!P0 BRA `(.L_x_114) ;  /* 0xfffffff800948947 */ /* 0x000fea000383ffff */
[----:B------:R-:W-:Y:S05]  /*07d0*/  EXIT ;  /* 0x000000000000794d */ /* 0x000fea0003800000 */
.L_x_104:
[----:B------:R-:W-:Y:S02]  /*07e0*/  ULOP3.LUT UR44, UR4, 0x7, URZ, 0xc0, !UPT ;  /* 0x00000007042c7892 */ /* 0x000fe4000f8ec0ff */
[----:B------:R-:W-:Y:S02]  /*07f0*/  ULOP3.LUT UR46, UR4, 0xfffffff0, URZ, 0xc0, !UPT ;  /* 0xfffffff0042e7892 */ /* 0x000fe4000f8ec0ff */
[----:B------:R-:W-:Y:S02]  /*0800*/  ULOP3.LUT UR43, UR4, 0xf, URZ, 0xc0, !UPT ;  /* 0x0000000f042b7892 */ /* 0x000fe4000f8ec0ff */
[----:B------:R-:W-:Y:S02]  /*0810*/  ULOP3.LUT UR41, UR4, 0x3, URZ, 0xc0, !UPT ;  /* 0x0000000304297892 */ /* 0x000fe4000f8ec0ff */
[----:B------:R-:W-:Y:S02]  /*0820*/  UIADD3 UR45, UPT, UPT, UR44, -0x1, URZ ;  /* 0xffffffff2c2d7890 */ /* 0x000fe4000fffe0ff */
[----:B------:R-:W-:-:S12]  /*0830*/  UIADD3 UR47, UPT, UPT, -UR46, URZ, URZ ;  /* 0x000000ff2e2f7290 */ /* 0x000fd8000fffe1ff */
.L_x_129:
[----:B------:R-:W0:Y:S01]  /*0840*/  LDC R19, c[0x0][0x384] ;  /* 0x0000e100ff137b82 */ /* 0x000e220000000800 */
[----:B------:R-:W-:Y:S01]  /*0850*/  MOV R18, 0x8 ;  /* 0x0000000800127802 */ /* 0x000fe20000000f00 */
[----:B------:R-:W1:Y:S01]  /*0860*/  LDCU UR4, c[0x0][0x390] ;  /* 0x00007200ff0477ac */ /* 0x000e620008000800 */
[----:B------:R-:W-:Y:S01]  /*0870*/  VIADD R26, R24, 0x1 ;  /* 0x00000001181a7836 */ /* 0x000fe20000000000 */
[----:B------:R-:W-:Y:S01]  /*0880*/  I2FP.F32.S32 R25, R24 ;  /* 0x0000001800197245 */ /* 0x000fe20000201400 */
[----:B------:R-:W-:Y:S01]  /*0890*/  IMAD.U32 R9, RZ, RZ, UR39 ;  /* 0x00000027ff097e24 */ /* 0x000fe2000f8e00ff */
[----:B------:R-:W-:Y:S01]  /*08a0*/  MOV R4, UR38 ;  /* 0x0000002600047c02 */ /* 0x000fe20008000f00 */
[----:B------:R-:W-:Y:S01]  /*08b0*/  IMAD.U32 R5, RZ, RZ, UR39 ;  /* 0x00000027ff057e24 */ /* 0x000fe2000f8e00ff */
[----:B------:R2:W3:Y:S01]  /*08c0*/  LDC.64 R6, c[0x4][R18] ;  /* 0x0100000012067b82 */ /* 0x0004e20000000a00 */
[----:B------:R-:W-:Y:S01]  /*08d0*/  I2FP.F32.S32 R3, R26 ;  /* 0x0000001a00037245 */ /* 0x000fe20000201400 */
[----:B------:R-:W-:-:S02]  /*08e0*/  IMAD.U32 R8, RZ, RZ, UR38 ;  /* 0x00000026ff087e24 */ /* 0x000fc4000f8e00ff */
[----:B------:R-:W-:Y:S02]  /*08f0*/  IMAD.MOV.U32 R5, RZ, RZ, R9 ;  /* 0x000000ffff057224 */ /* 0x000fe400078e0009 */
[-C--:B-1----:R-:W-:Y:S01]  /*0900*/  FFMA R25, R25, R2.reuse, UR4 ;  /* 0x0000000419197e23 */ /* 0x082fe20008000002 */
[----:B------:R-:W-:Y:S01]  /*0910*/  FFMA R22, R3, R2, UR4 ;  /* 0x0000000403167e23 */ /* 0x000fe20008000002 */
[----:B0-----:R-:W-:-:S04]  /*0920*/  ISETP.GE.U32.AND P0, PT, R19, 0xf, PT ;  /* 0x0000000f1300780c */ /* 0x001fc80003f06070 */
[----:B--2---:R-:W-:-:S09]  /*0930*/  P2R R0, PR, RZ, 0x1 ;  /* 0x00000001ff007803 */ /* 0x004fd20000000000 */
[----:B------:R-:W-:-:S07]  /*0940*/  LEPC R20, `(.L_x_115) ;  /* 0x000000001014794e */ /* 0x000fce0000000000 */
[----:B---3--:R-:W-:Y:S05]  /*0950*/  CALL.ABS.NOINC R6 ;  /* 0x0000000006007343 */ /* 0x008fea0003c00000 */
.L_x_115:
[----:B------:R0:W1:Y:S01]  /*0960*/  LDC.64 R6, c[0x4][R18] ;  /* 0x0100000012067b82 */ /* 0x0000620000000a00 */
[----:B------:R-:W-:Y:S01]  /*0970*/  IMAD.U32 R8, RZ, RZ, UR38 ;  /* 0x00000026ff087e24 */ /* 0x000fe2000f8e00ff */
[----:B------:R-:W-:Y:S01]  /*0980*/  MOV R10, UR38 ;  /* 0x00000026000a7c02 */ /* 0x000fe20008000f00 */
[----:B------:R-:W-:Y:S02]  /*0990*/  IMAD.U32 R11, RZ, RZ, UR39 ;  /* 0x00000027ff0b7e24 */ /* 0x000fe4000f8e00ff */
[----:B------:R-:W-:Y:S02]  /*09a0*/  IMAD.MOV.U32 R28, RZ, RZ, R4 ;  /* 0x000000ffff1c7224 */ /* 0x000fe400078e0004 */
[----:B------:R-:W-:Y:S02]  /*09b0*/  IMAD.MOV.U32 R29, RZ, RZ, R5 ;  /* 0x000000ffff1d7224 */ /* 0x000fe400078e0005 */
[----:B------:R-:W-:Y:S02]  /*09c0*/  IMAD.U32 R9, RZ, RZ, UR39 ;  /* 0x00000027ff097e24 */ /* 0x000fe4000f8e00ff */
[----:B------:R-:W-:-:S02]  /*09d0*/  IMAD.MOV.U32 R4, RZ, RZ, R8 ;  /* 0x000000ffff047224 */ /* 0x000fc400078e0008 */
[----:B0-----:R-:W-:-:S07]  /*09e0*/  IMAD.MOV.U32 R5, RZ, RZ, R11 ;  /* 0x000000ffff057224 */ /* 0x001fce00078e000b */
[----:B------:R-:W-:-:S07]  /*09f0*/  LEPC R20, `(.L_x_116) ;  /* 0x000000001014794e */ /* 0x000fce0000000000 */
[----:B-1----:R-:W-:Y:S05]  /*0a00*/  CALL.ABS.NOINC R6 ;  /* 0x0000000006007343 */ /* 0x002fea0003c00000 */
.L_x_116:
        /* <DEDUP_REMOVED lines=11> */
.L_x_117:
[----:B------:R-:W-:Y:S01]  /*0ac0*/  ISETP.GE.U32.AND P6, PT, R19, 0xf, PT ;  /* 0x0000000f1300780c */ /* 0x000fe20003fc6070 */
[----:B------:R-:W-:Y:S02]  /*0ad0*/  HFMA2 R3, -RZ, RZ, 0, 0 ;  /* 0x00000000ff037431 */ /* 0x000fe400000001ff */
[----:B------:R-:W-:Y:S02]  /*0ae0*/  IMAD.MOV.U32 R18, RZ, RZ, R4 ;  /* 0x000000ffff127224 */ /* 0x000fe400078e0004 */
[----:B------:R-:W-:-:S08]  /*0af0*/  IMAD.MOV.U32 R19, RZ, RZ, R5 ;  /* 0x000000ffff137224 */ /* 0x000fd000078e0005 */
[----:B------:R-:W-:Y:S05]  /*0b00*/  @!P6 BRA `(.L_x_118) ;  /* 0x000000000074e947 */ /* 0x000fea0003800000 */
[----:B------:R-:W-:Y:S01]  /*0b10*/  IADD3 R3, P0, PT, R18, 0x20, RZ ;  /* 0x0000002012037810 */ /* 0x000fe20007f1e0ff */
[----:B------:R-:W-:Y:S01]  /*0b20*/  BSSY.RECONVERGENT B0, `(.L_x_119) ;  /* 0x000001a000007945 */ /* 0x000fe20003800200 */
[----:B------:R-:W-:-:S03]  /*0b30*/  IMAD.U32 R0, RZ, RZ, UR47 ;  /* 0x0000002fff007e24 */ /* 0x000fc6000f8e00ff */
[----:B------:R-:W-:-:S08]  /*0b40*/  IMAD.X R6, RZ, RZ, R19, P0 ;  /* 0x000000ffff067224 */ /* 0x000fd000000e0613 */
.L_x_120:
[----:B0-----:R-:W-:Y:S01]  /*0b50*/  IMAD.MOV.U32 R4, RZ, RZ, R3 ;  /* 0x000000ffff047224 */ /* 0x001fe200078e0003 */
[----:B------:R-:W-:Y:S01]  /*0b60*/  IADD3 R0, PT, PT, R0, 0x10, RZ ;  /* 0x0000001000007810 */ /* 0x000fe20007ffe0ff */
[----:B------:R-:W-:-:S03]  /*0b70*/  IMAD.MOV.U32 R5, RZ, RZ, R6 ;  /* 0x000000ffff057224 */ /* 0x000fc600078e0006 */
[----:B------:R-:W-:Y:S02]  /*0b80*/  ISETP.NE.AND P0, PT, R0, RZ, PT ;  /* 0x000000ff0000720c */ /* 0x000fe40003f05270 */
[----:B------:R0:W-:Y:S01]  /*0b90*/  ST.E desc[UR36][R4.64+-0x20], RZ ;  /* 0xffffe0ff04007985 */ /* 0x0001e2000c101924 */
[----:B------:R-:W-:-:S03]  /*0ba0*/  IADD3 R3, P1, PT, R4, 0x40, RZ ;  /* 0x0000004004037810 */ /* 0x000fc60007f3e0ff */
[----:B------:R0:W-:Y:S02]  /*0bb0*/  ST.E desc[UR36][R4.64+-0x1c], RZ ;  /* 0xffffe4ff04007985 */ /* 0x0001e4000c101924 */
[----:B------:R-:W-:Y:S02]  /*0bc0*/  IMAD.X R6, RZ, RZ, R5, P1 ;  /* 0x000000ffff067224 */ /* 0x000fe400008e0605 */
[----:B------:R0:W-:Y:S04]  /*0bd0*/  ST.E desc[UR36][R4.64+-0x18], RZ ;  /* 0xffffe8ff04007985 */ /* 0x0001e8000c101924 */
        /* <DEDUP_REMOVED lines=12> */
[----:B------:R0:W-:Y:S01]  /*0ca0*/  ST.E desc[UR36][R4.64+0x1c], RZ ;  /* 0x00001cff04007985 */ /* 0x0001e2000c101924 */
[----:B------:R-:W-:Y:S05]  /*0cb0*/  @P0 BRA `(.L_x_120) ;  /* 0xfffffffc00a40947 */ /* 0x000fea000383ffff */
[----:B------:R-:W-:Y:S05]  /*0cc0*/  BSYNC.RECONVERGENT B0 ;  /* 0x0000000000007941 */ /* 0x000fea0003800200 */
.L_x_119:
[----:B------:R-:W-:-:S07]  /*0cd0*/  IMAD.U32 R3, RZ, RZ, UR46 ;  /* 0x0000002eff037e24 */ /* 0x000fce000f8e00ff */
.L_x_118:
[----:B------:R-:W-:-:S09]  /*0ce0*/  UISETP.NE.AND UP0, UPT, UR43, URZ, UPT ;  /* 0x000000ff2b00728c */ /* 0x000fd2000bf05270 */
[----:B------:R-:W-:Y:S05]  /*0cf0*/  BRA.U !UP0, `(.L_x_121) ;  /* 0x0000000108847547 */ /* 0x000fea000b800000 */
[----:B------:R-:W-:Y:S02]  /*0d00*/  UIADD3 UR4, UPT, UPT, UR43, -0x1, URZ ;  /* 0xffffffff2b047890 */ /* 0x000fe4000fffe0ff */
[----:B------:R-:W-:Y:S02]  /*0d10*/  UISETP.NE.AND UP1, UPT, UR44, URZ, UPT ;  /* 0x000000ff2c00728c */ /* 0x000fe4000bf25270 */
[----:B------:R-:W-:-:S09]  /*0d20*/  UISETP.GE.U32.AND UP0, UPT, UR4, 0x7, UPT ;  /* 0x000000070400788c */ /* 0x000fd2000bf06070 */
[----:B------:R-:W-:Y:S05]  /*0d30*/  BRA.U !UP0, `(.L_x_122) ;  /* 0x0000000108287547 */ /* 0x000fea000b800000 */
[----:B0-----:R-:W-:-:S04]  /*0d40*/  IMAD.WIDE.U32 R4, R3, 0x4, R18 ;  /* 0x0000000403047825 */ /* 0x001fc800078e0012 */
[----:B------:R-:W-:Y:S01]  /*0d50*/  VIADD R3, R3, 0x8 ;  /* 0x0000000803037836 */ /* 0x000fe20000000000 */
[----:B------:R1:W-:Y:S04]  /*0d60*/  ST.E desc[UR36][R4.64], RZ ;  /* 0x000000ff04007985 */ /* 0x0003e8000c101924 */
[----:B------:R1:W-:Y:S04]  /*0d70*/  ST.E desc[UR36][R4.64+0x4], RZ ;  /* 0x000004ff04007985 */ /* 0x0003e8000c101924 */
[----:B------:R1:W-:Y:S04]  /*0d80*/  ST.E desc[UR36][R4.64+0x8], RZ ;  /* 0x000008ff04007985 */ /* 0x0003e8000c101924 */
[----:B------:R1:W-:Y:S04]  /*0d90*/  ST.E desc[UR36][R4.64+0xc], RZ ;  /* 0x00000cff04007985 */ /* 0x0003e8000c101924 */
[----:B------:R1:W-:Y:S04]  /*0da0*/  ST.E desc[UR36][R4.64+0x10], RZ ;  /* 0x000010ff04007985 */ /* 0x0003e8000c101924 */
[----:B------:R1:W-:Y:S04]  /*0db0*/  ST.E desc[UR36][R4.64+0x14], RZ ;  /* 0x000014ff04007985 */ /* 0x0003e8000c101924 */
[----:B------:R1:W-:Y:S04]  /*0dc0*/  ST.E desc[UR36][R4.64+0x18], RZ ;  /* 0x000018ff04007985 */ /* 0x0003e8000c101924 */
[----:B------:R1:W-:Y:S02]  /*0dd0*/  ST.E desc[UR36][R4.64+0x1c], RZ ;  /* 0x00001cff04007985 */ /* 0x0003e4000c101924 */
.L_x_122:
[----:B------:R-:W-:Y:S05]  /*0de0*/  BRA.U !UP1, `(.L_x_121) ;  /* 0x0000000109487547 */ /* 0x000fea000b800000 */
[----:B------:R-:W-:-:S06]  /*0df0*/  UISETP.GE.U32.AND UP0, UPT, UR45, 0x3, UPT ;  /* 0x000000032d00788c */ /* 0x000fcc000bf06070 */
[----:B------:R-:W-:Y:S01]  /*0e00*/  PLOP3.LUT P0, PT, PT, PT, UP0, 0x80, 0x8 ;  /* 0x000000000008781c */ /* 0x000fe20003f0f008 */
[----:B------:R-:W-:-:S12]  /*0e10*/  UISETP.NE.AND UP0, UPT, UR41, URZ, UPT ;  /* 0x000000ff2900728c */ /* 0x000fd8000bf05270 */
[----:B01----:R-:W-:-:S04]  /*0e20*/  @P0 IMAD.WIDE.U32 R4, R3, 0x4, R18 ;  /* 0x0000000403040825 */ /* 0x003fc800078e0012 */
[----:B------:R-:W-:Y:S01]  /*0e30*/  @P0 VIADD R3, R3, 0x4 ;  /* 0x0000000403030836 */ /* 0x000fe20000000000 */
[----:B------:R2:W-:Y:S04]  /*0e40*/  @P0 ST.E desc[UR36][R4.64], RZ ;  /* 0x000000ff04000985 */ /* 0x0005e8000c101924 */
[----:B------:R2:W-:Y:S04]  /*0e50*/  @P0 ST.E desc[UR36][R4.64+0x4], RZ ;  /* 0x000004ff04000985 */ /* 0x0005e8000c101924 */
[----:B------:R2:W-:Y:S04]  /*0e60*/  @P0 ST.E desc[UR36][R4.64+0x8], RZ ;  /* 0x000008ff04000985 */ /* 0x0005e8000c101924 */
[----:B------:R2:W-:Y:S01]  /*0e70*/  @P0 ST.E desc[UR36][R4.64+0xc], RZ ;  /* 0x00000cff04000985 */ /* 0x0005e2000c101924 */
[----:B------:R-:W-:Y:S05]  /*0e80*/  BRA.U !UP0, `(.L_x_121) ;  /* 0x0000000108207547 */ /* 0x000fea000b800000 */
[----:B--2---:R-:W-:Y:S01]  /*0e90*/  IMAD.WIDE.U32 R4, R3, 0x4, R18 ;  /* 0x0000000403047825 */ /* 0x004fe200078e0012 */
[----:B------:R-:W-:-:S04]  /*0ea0*/  UISETP.NE.AND UP0, UPT, UR41, 0x1, UPT ;  /* 0x000000012900788c */ /* 0x000fc8000bf05270 */
[----:B------:R3:W-:Y:S05]  /*0eb0*/  ST.E desc[UR36][R4.64], RZ ;  /* 0x000000ff04007985 */ /* 0x0007ea000c101924 */
[----:B------:R-:W-:Y:S05]  /*0ec0*/  BRA.U !UP0, `(.L_x_121) ;  /* 0x0000000108107547 */ /* 0x000fea000b800000 */
[----:B------:R-:W-:Y:S01]  /*0ed0*/  UISETP.NE.AND UP0, UPT, UR41, 0x2, UPT ;  /* 0x000000022900788c */ /* 0x000fe2000bf05270 */
[----:B------:R4:W-:Y:S05]  /*0ee0*/  ST.E desc[UR36][R4.64+0x4], RZ ;  /* 0x000004ff04007985 */ /* 0x0009ea000c101924 */
[----:B------:R-:W-:-:S13]  /*0ef0*/  PLOP3.LUT P0, PT, PT, PT, UP0, 0x80, 0x8 ;  /* 0x000000000008781c */ /* 0x000fda0003f0f008 */
[----:B------:R4:W-:Y:S02]  /*0f00*/  @P0 ST.E desc[UR36][R4.64+0x8], RZ ;  /* 0x000008ff04000985 */ /* 0x0009e4000c101924 */
.L_x_121:
[----:B------:R-:W5:Y:S01]  /*0f10*/  LDC.64 R6, c[0x0][0x380] ;  /* 0x0000e000ff067b82 */ /* 0x000f620000000a00 */
[C---:B------:R-:W-:Y:S01]  /*0f20*/  ISETP.GT.AND P0, PT, R24.reuse, RZ, PT ;  /* 0x000000ff1800720c */ /* 0x040fe20003f04270 */
[----:B------:R-:W-:Y:S01]  /*0f30*/  FADD R23, -R25, R22 ;  /* 0x0000001619177221 */ /* 0x000fe20000000100 */
[----:B------:R-:W-:Y:S05]  /*0f40*/  BSSY.RECONVERGENT B6, `(.L_x_123) ;  /* 0x0000019000067945 */ /* 0x000fea0003800200 */
[----:B01234-:R-:W0:Y:S01]  /*0f50*/  LDC.64 R4, c[0x0][0x388] ;  /* 0x0000e200ff047b82 */ /* 0x01fe220000000a00 */
[C---:B-----5:R-:W-:Y:S01]  /*0f60*/  SEL R0, R24.reuse, R6, P0 ;  /* 0x0000000618007207 */ /* 0x060fe20000000000 */
[----:B------:R-:W-:Y:S01]  /*0f70*/  IMAD.MOV.U32 R8, RZ, RZ, R7 ;  /* 0x000000ffff087224 */ /* 0x000fe200078e0007 */
[----:B------:R-:W-:-:S03]  /*0f80*/  ISETP.GE.AND P0, PT, R24, UR42, PT ;  /* 0x0000002a18007c0c */ /* 0x000fc6000bf06270 */
[----:B------:R-:W-:Y:S01]  /*0f90*/  VIADD R9, R0, 0xffffffff ;  /* 0xffffffff00097836 */ /* 0x000fe20000000000 */
[----:B------:R-:W-:Y:S01]  /*0fa0*/  SEL R26, R26, RZ, !P0 ;  /* 0x000000ff1a1a7207 */ /* 0x000fe20004000000 */
[----:B0-----:R-:W-:Y:S01]  /*0fb0*/  IMAD.WIDE R4, R24, 0x40, R4 ;  /* 0x0000004018047825 */ /* 0x001fe200078e0204 */
[----:B------:R-:W-:Y:S02]  /*0fc0*/  ISETP.NE.U32.AND P0, PT, R28, RZ, PT ;  /* 0x000000ff1c00720c */ /* 0x000fe40003f05070 */
[----:B------:R-:W-:Y:S02]  /*0fd0*/  MOV R27, R9 ;  /* 0x00000009001b7202 */ /* 0x000fe40000000f00 */
[----:B------:R0:W-:Y:S01]  /*0fe0*/  STG.E.64 desc[UR36][R4.64+0x10], R24 ;  /* 0x0000101804007986 */ /* 0x0001e2000c101b24 */
[----:B------:R-:W-:-:S03]  /*0ff0*/  ISETP.NE.AND.EX P0, PT, R29, RZ, PT, P0 ;  /* 0x000000ff1d00720c */ /* 0x000fc60003f05300 */
[----:B------:R0:W-:Y:S04]  /*1000*/  STG.E.64 desc[UR36][R4.64+0x18], R22 ;  /* 0x0000181604007986 */ /* 0x0001e8000c101b24 */
[----:B------:R0:W-:Y:S04]  /*1010*/  STG.E.64 desc[UR36][R4.64+0x28], R28 ;  /* 0x0000281c04007986 */ /* 0x0001e8000c101b24 */
[----:B------:R0:W-:Y:S04]  /*1020*/  STG.E.64 desc[UR36][R4.64+0x30], R16 ;  /* 0x0000301004007986 */ /* 0x0001e8000c101b24 */
[----:B------:R0:W-:Y:S04]  /*1030*/  STG.E.64 desc[UR36][R4.64], R8 ;  /* 0x0000000804007986 */ /* 0x0001e8000c101b24 */
[----:B------:R0:W-:Y:S04]  /*1040*/  STG.E.64 desc[UR36][R4.64+0x38], R18 ;  /* 0x0000381204007986 */ /* 0x0001e8000c101b24 */
[----:B------:R0:W-:Y:S01]  /*1050*/  STG.E.64 desc[UR36][R4.64+0x8], R26 ;  /* 0x0000081a04007986 */ /* 0x0001e2000c101b24 */
[----:B------:R-:W-:Y:S05]  /*1060*/  @!P0 BRA `(.L_x_124) ;  /* 0x0000000000188947 */ /* 0x000fea0003800000 */
[----:B------:R-:W-:Y:S01]  /*1070*/  MOV R0, 0x10 ;  /* 0x0000001000007802 */ /* 0x000fe20000000f00 */
[----:B0-----:R-:W-:Y:S02]  /*1080*/  IMAD.MOV.U32 R4, RZ, RZ, R28 ;  /* 0x000000ffff047224 */ /* 0x001fe400078e001c */
[----:B------:R-:W-:Y:S01]  /*1090*/  IMAD.MOV.U32 R5, RZ, RZ, R29 ;  /* 0x000000ffff057224 */ /* 0x000fe200078e001d */
[----:B------:R0:W1:Y:S06]  /*10a0*/  LDC.64 R6, c[0x4][R0] ;  /* 0x0100000000067b82 */ /* 0x00006c0000000a00 */
[----:B------:R-:W-:-:S07]  /*10b0*/  LEPC R20, `(.L_x_124) ;  /* 0x000000001014794e */ /* 0x000fce0000000000 */
[----:B01----:R-:W-:Y:S05]  /*10c0*/  CALL.ABS.NOINC R6 ;  /* 0x0000000006007343 */ /* 0x003fea0003c00000 */
.L_x_124:
[----:B------:R-:W-:Y:S05]  /*10d0*/  BSYNC.RECONVERGENT B6 ;  /* 0x0000000000067941 */ /* 0x000fea0003800200 */
.L_x_123:
[----:B------:R-:W-:Y:S01]  /*10e0*/  ISETP.NE.U32.AND P0, PT, R16, RZ, PT ;  /* 0x000000ff1000720c */ /* 0x000fe20003f05070 */
[----:B------:R-:W-:Y:S03]  /*10f0*/  BSSY.RECONVERGENT B6, `(.L_x_125) ;  /* 0x0000009000067945 */ /* 0x000fe60003800200 */
[----:B------:R-:W-:-:S13]  /*1100*/  ISETP.NE.AND.EX P0, PT, R17, RZ, PT, P0 ;  /* 0x000000ff1100720c */ /* 0x000fda0003f05300 */
[----:B------:R-:W-:Y:S05]  /*1110*/  @!P0 BRA `(.L_x_126) ;  /* 0x0000000000188947 */ /* 0x000fea0003800000 */
[----:B------:R-:W-:Y:S01]  /*1120*/  MOV R0, 0x10 ;  /* 0x0000001000007802 */ /* 0x000fe20000000f00 */
[----:B0-----:R-:W-:Y:S02]  /*1130*/  IMAD.MOV.U32 R4, RZ, RZ, R16 ;  /* 0x000000ffff047224 */ /* 0x001fe400078e0010 */
[----:B------:R-:W-:Y:S01]  /*1140*/  IMAD.MOV.U32 R5, RZ, RZ, R17 ;  /* 0x000000ffff057224 */ /* 0x000fe200078e0011 */
[----:B------:R0:W1:Y:S06]  /*1150*/  LDC.64 R6, c[0x4][R0] ;  /* 0x0100000000067b82 */ /* 0x00006c0000000a00 */
[----:B------:R-:W-:-:S07]  /*1160*/  LEPC R20, `(.L_x_126) ;  /* 0x000000001014794e */ /* 0x000fce0000000000 */
[----:B01----:R-:W-:Y:S05]  /*1170*/  CALL.ABS.NOINC R6 ;  /* 0x0000000006007343 */ /* 0x003fea0003c00000 */
.L_x_126:
[----:B------:R-:W-:Y:S05]  /*1180*/  BSYNC.RECONVERGENT B6 ;  /* 0x0000000000067941 */ /* 0x000fea0003800200 */
.L_x_125:
        /* <DEDUP_REMOVED lines=10> */
.L_x_128:
[----:B------:R-:W-:Y:S05]  /*1230*/  BSYNC.RECONVERGENT B6 ;  /* 0x0000000000067941 */ /* 0x000fea0003800200 */
.L_x_127:
[----:B------:R-:W1:Y:S01]  /*1240*/  LDCU UR4, c[0x0][0x380] ;  /* 0x00007000ff0477ac */ /* 0x000e620008000800 */
[----:B0-----:R-:W-:-:S04]  /*1250*/  IADD3 R24, PT, PT, R24, UR40, RZ ;  /* 0x0000002818187c10 */ /* 0x001fc8000fffe0ff */
[----:B-1----:R-:W-:-:S13]  /*1260*/  ISETP.GE.AND P0, PT, R24, UR4, PT ;  /* 0x0000000418007c0c */ /* 0x002fda000bf06270 */
[----:B------:R-:W-:Y:S05]  /*1270*/  @!P0 BRA `(.L_x_129) ;  /* 0xfffffff400708947 */ /* 0x000fea000383ffff */
[----:B------:R-:W-:Y:S05]  /*1280*/  EXIT ;  /* 0x000000000000794d */ /* 0x000fea0003800000 */
        .weak           $__internal_2_$__cuda_sm3x_div_rn_noftz_f32_slowpath
        .type           $__internal_2_$__cuda_sm3x_div_rn_noftz_f32_slowpath,@function
        .size           $__internal_2_$__cuda_sm3x_div_rn_noftz_f32_slowpath,(.L_x_466 - $__internal_2_$__cuda_sm3x_div_rn_noftz_f32_slowpath)
$__internal_2_$__cuda_sm3x_div_rn_noftz_f32_slowpath:
[--C-:B------:R-:W-:Y:S01]  /*1290*/  SHF.R.U32.HI R5, RZ, 0x17, R3.reuse ;  /* 0x00000017ff057819 */ /* 0x100fe20000011603 */
[--C-:B------:R-:W-:Y:S01]  /*12a0*/  IMAD.MOV.U32 R6, RZ, RZ, R0.reuse ;  /* 0x000000ffff067224 */ /* 0x100fe200078e0000 */
[----:B------:R-:W-:Y:S01]  /*12b0*/  SHF.R.U32.HI R4, RZ, 0x17, R0 ;  /* 0x00000017ff047819 */ /* 0x000fe20000011600 */
[----:B------:R-:W-:Y:S01]  /*12c0*/  IMAD.MOV.U32 R7, RZ, RZ, R3 ;  /* 0x000000ffff077224 */ /* 0x000fe200078e0003 */
[----:B------:R-:W-:Y:S02]  /*12d0*/  LOP3.LUT R5, R5, 0xff, RZ, 0xc0, !PT ;  /* 0x000000ff05057812 */ /* 0x000fe400078ec0ff */
        /* <DEDUP_REMOVED lines=25> */
[----:B------:R-:W-:Y:S01]  /*1470*/  @P0 IMAD.MOV.U32 R8, RZ, RZ, RZ ;  /* 0x000000ffff080224 */ /* 0x000fe200078e00ff */
[----:B------:R-:W-:Y:S01]  /*1480*/  @!P0 MOV R8, 0xffffffc0 ;  /* 0xffffffc000088802 */ /* 0x000fe20000000f00 */
[----:B------:R-:W-:Y:S01]  /*1490*/  @!P0 FFMA R6, R0, 1.84467440737095516160e+19, RZ ;  /* 0x5f80000000068823 */ /* 0x000fe200000000ff */
[----:B------:R-:W-:-:S03]  /*14a0*/  @!P1 FFMA R7, R3, 1.84467440737095516160e+19, RZ ;  /* 0x5f80000003079823 */ /* 0x000fc600000000ff */
[----:B------:R-:W-:-:S07]  /*14b0*/  @!P1 VIADD R8, R8, 0x40 ;  /* 0x0000004008089836 */ /* 0x000fce0000000000 */
.L_x_130:
[----:B------:R-:W-:Y:S01]  /*14c0*/  LEA R0, R5, 0xc0800000, 0x17 ;  /* 0xc080000005007811 */ /* 0x000fe200078eb8ff */
[----:B------:R-:W-:-:S04]  /*14d0*/  VIADD R4, R4, 0xffffff81 ;  /* 0xffffff8104047836 */ /* 0x000fc80000000000 */
[----:B------:R-:W-:Y:S01]  /*14e0*/  IMAD.IADD R7, R7, 0x1, -R0 ;  /* 0x0000000107077824 */ /* 0x000fe200078e0a00 */
[C---:B------:R-:W-:Y:S01]  /*14f0*/  IADD3 R5, PT, PT, R4.reuse, 0x7f, -R5 ;  /* 0x0000007f04057810 */ /* 0x040fe20007ffe805 */
[----:B------:R-:W-:Y:S02]  /*1500*/  IMAD R0, R4, -0x800000, R6 ;  /* 0xff80000004007824 */ /* 0x000fe400078e0206 */
[----:B------:R-:W0:Y:S01]  /*1510*/  MUFU.RCP R3, R7 ;  /* 0x0000000700037308 */ /* 0x000e220000001000 */
[----:B------:R-:W-:Y:S01]  /*1520*/  FADD.FTZ R9, -R7, -RZ ;  /* 0x800000ff07097221 */ /* 0x000fe20000010100 */
[----:B------:R-:W-:-:S03]  /*1530*/  IMAD.IADD R5, R5, 0x1, R8 ;  /* 0x0000000105057824 */ /* 0x000fc600078e0208 */
[----:B0-----:R-:W-:-:S04]  /*1540*/  FFMA R10, R3, R9, 1 ;  /* 0x3f800000030a7423 */ /* 0x001fc80000000009 */
        /* <DEDUP_REMOVED lines=8> */
[----:B------:R-:W-:-:S04]  /*15d0*/  IMAD.IADD R7, R3, 0x1, R5 ;  /* 0x0000000103077824 */ /* 0x000fc800078e0205 */
        /* <DEDUP_REMOVED lines=11> */
[CCC-:B------:R-:W-:Y:S01]  /*1690*/  FFMA.RM R4, R10.reuse, R6.reuse, R11.reuse ;  /* 0x000000060a047223 */ /* 0x1c0fe2000000400b */
[C---:B------:R-:W-:Y:S02]  /*16a0*/  ISETP.NE.AND P2, PT, R7.reuse, RZ, PT ;  /* 0x000000ff0700720c */ /* 0x040fe40003f45270 */
[----:B------:R-:W-:Y:S02]  /*16b0*/  ISETP.NE.AND P1, PT, R7, RZ, PT ;  /* 0x000000ff0700720c */ /* 0x000fe40003f25270 */
[----:B------:R-:W-:Y:S01]  /*16c0*/  LOP3.LUT R5, R3, 0x7fffff, RZ, 0xc0, !PT ;  /* 0x007fffff03057812 */ /* 0x000fe200078ec0ff */
[----:B------:R-:W-:Y:S01]  /*16d0*/  FFMA.RP R3, R10, R6, R11 ;  /* 0x000000060a037223 */ /* 0x000fe2000000800b */
        /* <DEDUP_REMOVED lines=16> */
.L_x_136:
[----:B------:R-:W-:-:S04]  /*17e0*/  LOP3.LUT R0, R0, 0x80000000, RZ, 0xc0, !PT ;  /* 0x8000000000007812 */ /* 0x000fc800078ec0ff */
[----:B------:R-:W-:Y:S01]  /*17f0*/  LOP3.LUT R0, R0, 0x7f800000, RZ, 0xfc, !PT ;  /* 0x7f80000000007812 */ /* 0x000fe200078efcff */
[----:B------:R-:W-:Y:S06]  /*1800*/  BRA `(.L_x_137) ;  /* 0x0000000000287947 */ /* 0x000fec0003800000 */
.L_x_135:
[----:B------:R-:W-:Y:S01]  /*1810*/  IMAD R0, R5, 0x800000, R0 ;  /* 0x0080000005007824 */ /* 0x000fe200078e0200 */
[----:B------:R-:W-:Y:S06]  /*1820*/  BRA `(.L_x_137) ;  /* 0x0000000000207947 */ /* 0x000fec0003800000 */
.L_x_134:
[----:B------:R-:W-:-:S04]  /*1830*/  LOP3.LUT R0, R7, 0x80000000, R6, 0x48, !PT ;  /* 0x8000000007007812 */ /* 0x000fc800078e4806 */
[----:B------:R-:W-:Y:S01]  /*1840*/  LOP3.LUT R0, R0, 0x7f800000, RZ, 0xfc, !PT ;  /* 0x7f80000000007812 */ /* 0x000fe200078efcff */
[----:B------:R-:W-:Y:S06]  /*1850*/  BRA `(.L_x_137) ;  /* 0x0000000000147947 */ /* 0x000fec0003800000 */
.L_x_133:
[----:B------:R-:W-:Y:S01]  /*1860*/  LOP3.LUT R0, R7, 0x80000000, R6, 0x48, !PT ;  /* 0x8000000007007812 */ /* 0x000fe200078e4806 */
[----:B------:R-:W-:Y:S06]  /*1870*/  BRA `(.L_x_137) ;  /* 0x00000000000c7947 */ /* 0x000fec0003800000 */
.L_x_132:
[----:B------:R-:W0:Y:S01]  /*1880*/  MUFU.RSQ R0, -QNAN ;  /* 0xffc0000000007908 */ /* 0x000e220000001400 */
[----:B------:R-:W-:Y:S05]  /*1890*/  BRA `(.L_x_137) ;  /* 0x0000000000047947 */ /* 0x000fea0003800000 */
.L_x_131:
[----:B------:R-:W-:-:S07]  /*18a0*/  FADD.FTZ R0, R0, R3 ;  /* 0x0000000300007221 */ /* 0x000fce0000010000 */
.L_x_137:
[----:B------:R-:W-:-:S04]  /*18b0*/  IMAD.MOV.U32 R3, RZ, RZ, 0x0 ;  /* 0x00000000ff037424 */ /* 0x000fc800078e00ff */
[----:B0-----:R-:W-:Y:S05]  /*18c0*/  RET.REL.NODEC R2 `(_Z14build_elementsiiP9Element_tff) ;  /* 0xffffffe402cc7950 */ /* 0x001fea0003c3ffff */
.L_x_138:
        /* <DEDUP_REMOVED lines=11> */
.L_x_466:


//--------------------- .text._Z29create_interpolation_matricesiiPKfS0_Pf --------------------------
	.section	.text._Z29create_interpolation_matricesiiPKfS0_Pf,"ax",@progbits
	.align	128
        .global         _Z29create_interpolation_matricesiiPKfS0_Pf
        .type           _Z29create_interpolation_matricesiiPKfS0_Pf,@function
        .size           _Z29create_interpolation_matricesiiPKfS0_Pf,(.L_x_467 - _Z29create_interpolation_matricesiiPKfS0_Pf)
        .other          _Z29create_interpolation_matricesiiPKfS0_Pf,@"STO_CUDA_ENTRY STV_DEFAULT"
_Z29create_interpolation_matricesiiPKfS0_Pf:
.text._Z29create_interpolation_matricesiiPKfS0_Pf:
[----:B------:R-:W-:Y:S01]  /*0000*/  LDC R1, c[0x0][0x37c] ;  /* 0x0000df00ff017b82 */ /* 0x000fe20000000800 */
[----:B------:R-:W0:Y:S01]  /*0010*/  S2R R8, SR_TID.X ;  /* 0x0000000000087919 */ /* 0x000e220000002100 */
[----:B------:R-:W1:Y:S06]  /*0020*/  LDCU UR17, c[0x0][0x360] ;  /* 0x00006c00ff1177ac */ /* 0x000e6c0008000800 */
[----:B------:R-:W0:Y:S01]  /*0030*/  S2UR UR4, SR_CTAID.X ;  /* 0x00000000000479c3 */ /* 0x000e220000002500 */
[----:B------:R-:W2:Y:S07]  /*0040*/  LDCU UR22, c[0x0][0x384] ;  /* 0x00007080ff1677ac */ /* 0x000eae0008000800 */
[----:B------:R-:W0:Y:S02]  /*0050*/  LDC R3, c[0x0][0x360] ;  /* 0x0000d800ff037b82 */ /* 0x000e240000000800 */
[----:B0-----:R-:W-:-:S05]  /*0060*/  IMAD R8, R3, UR4, R8 ;  /* 0x0000000403087c24 */ /* 0x001fca000f8e0208 */
[----:B--2---:R-:W-:-:S13]  /*0070*/  ISETP.GE.AND P0, PT, R8, UR22, PT ;  /* 0x0000001608007c0c */ /* 0x004fda000bf06270 */
[----:B-1----:R-:W-:Y:S05]  /*0080*/  @P0 EXIT ;  /* 0x000000000000094d */ /* 0x002fea0003800000 */
[----:B------:R-:W0:Y:S02]  /*0090*/  LDCU UR10, c[0x0][0x380] ;  /* 0x00007000ff0a77ac */ /* 0x000e240008000800 */
[----:B0-----:R-:W-:Y:S01]  /*00a0*/  ISETP.LE.AND P0, PT, RZ, UR10, PT ;  /* 0x0000000aff007c0c */ /* 0x001fe2000bf03270 */
[----:B------:R-:W-:-:S04]  /*00b0*/  UIMAD UR6, UR10, UR10, UR10 ;  /* 0x0000000a0a0672a4 */ /* 0x000fc8000f8e020a */
[----:B------:R-:W-:-:S08]  /*00c0*/  ULEA.HI UR9, UR6, UR6, URZ, 0x1 ;  /* 0x0000000606097291 */ /* 0x000fd0000f8f08ff */
[----:B------:R-:W-:Y:S05]  /*00d0*/  @!P0 EXIT ;  /* 0x000000000000894d */ /* 0x000fea0003800000 */
[----:B------:R-:W0:Y:S01]  /*00e0*/  LDCU.64 UR4, c[0x0][0x388] ;  /* 0x00007100ff0477ac */ /* 0x000e220008000a00 */
[----:B------:R-:W-:Y:S01]  /*00f0*/  BSSY.RECONVERGENT B0, `(.L_x_139) ;  /* 0x000049e000007945 */ /* 0x000fe20003800200 */
[----:B------:R-:W1:Y:S01]  /*0100*/  LDCU UR8, c[0x0][0x370] ;  /* 0x00006e00ff0877ac */ /* 0x000e620008000800 */
[----:B------:R-:W-:Y:S02]  /*0110*/  UIADD3 UR18, UPT, UPT, UR10, 0x1, URZ ;  /* 0x000000010a127890 */ /* 0x000fe4000fffe0ff */
[----:B------:R-:W-:Y:S02]  /*0120*/  USHF.R.S32.HI UR9, URZ, 0x1, UR9 ;  /* 0x00000001ff097899 */ /* 0x000fe40008011409 */
[----:B------:R-:W-:Y:S02]  /*0130*/  UIADD3 UR16, UPT, UPT, UR22, -0x1, URZ ;  /* 0xffffffff16107890 */ /* 0x000fe4000fffe0ff */
[----:B------:R-:W-:Y:S02]  /*0140*/  ULOP3.LUT UR23, UR18, 0xfffffff8, URZ, 0xc0, !UPT ;  /* 0xfffffff812177892 */ /* 0x000fe4000f8ec0ff */
[----:B------:R-:W-:-:S02]  /*0150*/  UIMAD UR7, UR6, UR22, URZ ;  /* 0x00000016060772a4 */ /* 0x000fc4000f8e02ff */
[----:B0-----:R-:W-:Y:S01]  /*0160*/  UIMAD.WIDE.U32 UR4, UR9, 0x4, UR4 ;  /* 0x00000004090478a5 */ /* 0x001fe2000f8e0004 */
[----:B------:R-:W-:Y:S01]  /*0170*/  I2FP.F32.S32 R6, UR16 ;  /* 0x0000001000067c45 */ /* 0x000fe20008201400 */
[----:B------:R-:W-:Y:S01]  /*0180*/  ULOP3.LUT UR6, UR10, 0x1, URZ, 0xc0, !UPT ;  /* 0x000000010a067892 */ /* 0x000fe2000f8ec0ff */
[----:B------:R-:W-:Y:S01]  /*0190*/  MOV R7, UR23 ;  /* 0x0000001700077c02 */ /* 0x000fe20008000f00 */
[----:B------:R-:W-:Y:S02]  /*01a0*/  ULOP3.LUT UR10, UR18, 0x7, URZ, 0xc0, !UPT ;  /* 0x00000007120a7892 */ /* 0x000fe4000f8ec0ff */
[----:B------:R-:W-:Y:S02]  /*01b0*/  ULOP3.LUT UR12, UR18, 0x3, URZ, 0xc0, !UPT ;  /* 0x00000003120c7892 */ /* 0x000fe4000f8ec0ff */
[----:B------:R-:W-:Y:S02]  /*01c0*/  ULEA.HI UR7, UR7, UR7, URZ, 0x1 ;  /* 0x0000000707077291 */ /* 0x000fe4000f8f08ff */
[----:B------:R-:W-:Y:S01]  /*01d0*/  UIADD3 UR19, UP0, UPT, UR4, 0x10, URZ ;  /* 0x0000001004137890 */ /* 0x000fe2000ff1e0ff */
[----:B------:R-:W0:Y:S01]  /*01e0*/  LDCU.64 UR20, c[0x0][0x358] ;  /* 0x00006b00ff1477ac */ /* 0x000e220008000a00 */
[----:B------:R-:W-:-:S02]  /*01f0*/  ULOP3.LUT UR14, UR18, 0xf, URZ, 0xc0, !UPT ;  /* 0x0000000f120e7892 */ /* 0x000fc4000f8ec0ff */
[----:B------:R-:W-:Y:S02]  /*0200*/  ULOP3.LUT UR15, UR18, 0xfffffff0, URZ, 0xc0, !UPT ;  /* 0xfffffff0120f7892 */ /* 0x000fe4000f8ec0ff */
[----:B-1----:R-:W-:Y:S02]  /*0210*/  UIMAD UR8, UR17, UR8, URZ ;  /* 0x00000008110872a4 */ /* 0x002fe4000f8e02ff */
[----:B------:R-:W-:Y:S02]  /*0220*/  UIADD3 UR11, UPT, UPT, UR10, -0x1, URZ ;  /* 0xffffffff0a0b7890 */ /* 0x000fe4000fffe0ff */
[----:B------:R-:W-:Y:S02]  /*0230*/  UIADD3 UR13, UPT, UPT, UR12, -0x1, URZ ;  /* 0xffffffff0c0d7890 */ /* 0x000fe4000fffe0ff */
[----:B------:R-:W-:Y:S02]  /*0240*/  USHF.R.S32.HI UR7, URZ, 0x1, UR7 ;  /* 0x00000001ff077899 */ /* 0x000fe40008011407 */
[----:B------:R-:W-:-:S12]  /*0250*/  UIADD3.X UR4, UPT, UPT, URZ, UR5, URZ, UP0, !UPT ;  /* 0x00000005ff047290 */ /* 0x000fd800087fe4ff */
.L_x_251:
[----:B01----:R-:W1:Y:S01]  /*0260*/  MUFU.RCP R5, R6 ;  /* 0x0000000600057308 */ /* 0x003e620000001000 */
[----:B--23--:R-:W2:Y:S01]  /*0270*/  LDC R2, c[0x0][0x380] ;  /* 0x0000e000ff027b82 */ /* 0x00cea20000000800 */
[----:B------:R-:W-:Y:S01]  /*0280*/  I2FP.F32.S32 R3, R8 ;  /* 0x0000000800037245 */ /* 0x000fe20000201400 */
[----:B------:R-:W-:Y:S04]  /*0290*/  BSSY.RECONVERGENT B3, `(.L_x_140) ;  /* 0x000000d000037945 */ /* 0x000fe80003800200 */
[----:B------:R-:W-:-:S04]  /*02a0*/  FADD R3, R3, R3 ;  /* 0x0000000303037221 */ /* 0x000fc80000000000 */
[----:B------:R-:W3:Y:S01]  /*02b0*/  FCHK P0, R3, R6 ;  /* 0x0000000603007302 */ /* 0x000ee20000000000 */
[----:B-1--4-:R-:W-:-:S04]  /*02c0*/  FFMA R0, -R6, R5, 1 ;  /* 0x3f80000006007423 */ /* 0x012fc80000000105 */
[----:B------:R-:W-:-:S04]  /*02d0*/  FFMA R0, R5, R0, R5 ;  /* 0x0000000005007223 */ /* 0x000fc80000000005 */
[----:B------:R-:W-:Y:S01]  /*02e0*/  FFMA R5, R3, R0, RZ ;  /* 0x0000000003057223 */ /* 0x000fe200000000ff */
[----:B--2---:R-:W-:-:S03]  /*02f0*/  ISETP.GE.U32.AND P4, PT, R2, 0x7, PT ;  /* 0x000000070200780c */ /* 0x004fc60003f86070 */
[----:B------:R-:W-:-:S04]  /*0300*/  FFMA R2, -R6, R5, R3 ;  /* 0x0000000506027223 */ /* 0x000fc80000000103 */
[----:B------:R-:W-:Y:S01]  /*0310*/  FFMA R0, R0, R2, R5 ;  /* 0x0000000200007223 */ /* 0x000fe20000000005 */
[----:B---3--:R-:W-:Y:S06]  /*0320*/  @!P0 BRA `(.L_x_141) ;  /* 0x00000000000c8947 */ /* 0x008fec0003800000 */
[----:B------:R-:W-:Y:S02]  /*0330*/  MOV R0, R6 ;  /* 0x0000000600007202 */ /* 0x000fe40000000f00 */
[----:B------:R-:W-:-:S07]  /*0340*/  MOV R22, 0x360 ;  /* 0x0000036000167802 */ /* 0x000fce0000000f00 */
[----:B0-----:R-:W-:Y:S05]  /*0350*/  CALL.REL.NOINC `($__internal_3_$__cuda_sm3x_div_rn_noftz_f32_slowpath) ;  /* 0x0000004400e47944 */ /* 0x001fea0003c00000 */
.L_x_141:
[----:B0-----:R-:W-:Y:S05]  /*0360*/  BSYNC.RECONVERGENT B3 ;  /* 0x0000000000037941 */ /* 0x001fea0003800200 */
.L_x_140:
[----:B------:R-:W-:Y:S01]  /*0370*/  MOV R5, UR18 ;  /* 0x0000001200057c02 */ /* 0x000fe20008000f00 */
[----:B------:R-:W-:Y:S02]  /*0380*/  HFMA2 R2, -RZ, RZ, 0, 0 ;  /* 0x00000000ff027431 */ /* 0x000fe400000001ff */
[----:B------:R-:W-:Y:S01]  /*0390*/  FADD R4, R0, -1 ;  /* 0xbf80000000047421 */ /* 0x000fe20000000000 */
[----:B------:R-:W-:Y:S01]  /*03a0*/  PRMT R0, RZ, 0x7610, R0 ;  /* 0x00007610ff007816 */ /* 0x000fe20000000000 */
[----:B------:R-:W-:Y:S01]  /*03b0*/  IMAD R5, R8, R5, UR7 ;  /* 0x0000000708057e24 */ /* 0x000fe2000f8e0205 */
[----:B------:R-:W-:Y:S06]  /*03c0*/  @!P4 BRA `(.L_x_142) ;  /* 0x0000000400a0c947 */ /* 0x000fec0003800000 */
[----:B------:R-:W0:Y:S01]  /*03d0*/  LDC.64 R2, c[0x0][0x398] ;  /* 0x0000e600ff027b82 */ /* 0x000e220000000a00 */
[----:B------:R-:W-:Y:S01]  /*03e0*/  ULOP3.LUT UR5, UR18, 0xfffffff8, URZ, 0xc0, !UPT ;  /* 0xfffffff812057892 */ /* 0x000fe2000f8ec0ff */
[----:B------:R-:W-:Y:S02]  /*03f0*/  PRMT R0, RZ, 0x7610, R0 ;  /* 0x00007610ff007816 */ /* 0x000fe40000000000 */
[----:B------:R-:W-:Y:S02]  /*0400*/  MOV R10, UR19 ;  /* 0x00000013000a7c02 */ /* 0x000fe40008000f00 */
[----:B------:R-:W-:Y:S02]  /*0410*/  MOV R11, UR4 ;  /* 0x00000004000b7c02 */ /* 0x000fe40008000f00 */
[----:B------:R-:W-:Y:S02]  /*0420*/  MOV R7, UR5 ;  /* 0x0000000500077c02 */ /* 0x000fe40008000f00 */
[----:B------:R-:W-:-:S02]  /*0430*/  MOV R15, R5 ;  /* 0x00000005000f7202 */ /* 0x000fc40000000f00 */
[----:B------:R-:W-:-:S07]  /*0440*/  IADD3 R9, PT, PT, -R7, RZ, RZ ;  /* 0x000000ff07097210 */ /* 0x000fce0007ffe1ff */
.L_x_143:
[----:B01----:R-:W-:-:S05]  /*0450*/  IMAD.WIDE R12, R15, 0x4, R2 ;  /* 0x000000040f0c7825 */ /* 0x003fca00078e0202 */
[----:B------:R-:W-:Y:S04]  /*0460*/  STG.E desc[UR20][R12.64], RZ ;  /* 0x000000ff0c007986 */ /* 0x000fe8000c101914 */
[----:B------:R-:W2:Y:S04]  /*0470*/  LDG.E R17, desc[UR20][R10.64+-0x10] ;  /* 0xfffff0140a117981 */ /* 0x000ea8000c1e1900 */
[----:B------:R-:W-:Y:S01]  /*0480*/  STG.E desc[UR20][R12.64+0x4], RZ ;  /* 0x000004ff0c007986 */ /* 0x000fe2000c101914 */
[C-C-:B--2---:R-:W-:Y:S01]  /*0490*/  FADD R14, R4.reuse, R17.reuse ;  /* 0x00000011040e7221 */ /* 0x144fe20000000000 */
[----:B------:R-:W-:-:S03]  /*04a0*/  FADD R17, R4, -R17 ;  /* 0x8000001104117221 */ /* 0x000fc60000000000 */
[----:B------:R-:W-:-:S04]  /*04b0*/  FMUL R19, |R14|, 1.1920928955078125e-07 ;  /* 0x340000000e137820 */ /* 0x000fc80000400200 */
[----:B------:R-:W-:-:S05]  /*04c0*/  FFMA R14, |R14|, 1.1920928955078125e-07, R19 ;  /* 0x340000000e0e7823 */ /* 0x000fca0000000213 */
[----:B------:R-:W-:-:S04]  /*04d0*/  FSETP.GTU.AND P5, PT, |R17|, R14, PT ;  /* 0x0000000e1100720b */ /* 0x000fc80003fac200 */
[----:B------:R-:W-:-:S04]  /*04e0*/  FSETP.GEU.AND P5, PT, |R17|, 1.175494350822287508e-38, P5 ;  /* 0x008000001100780b */ /* 0x000fc80002fae200 */
[----:B------:R-:W-:-:S05]  /*04f0*/  FSEL R17, RZ, 1, P5 ;  /* 0x3f800000ff117808 */ /* 0x000fca0002800000 */
[----:B------:R0:W-:Y:S04]  /*0500*/  STG.E desc[UR20][R12.64], R17 ;  /* 0x000000110c007986 */ /* 0x0001e8000c101914 */
        /* <DEDUP_REMOVED lines=10> */
[----:B0-----:R-:W2:Y:S04]  /*05b0*/  LDG.E R17, desc[UR20][R10.64+-0x8] ;  /* 0xfffff8140a117981 */ /* 0x001ea8000c1e1900 */
        /* <DEDUP_REMOVED lines=9> */
[----:B-1----:R-:W2:Y:S04]  /*0650*/  LDG.E R19, desc[UR20][R10.64+-0x4] ;  /* 0xfffffc140a137981 */ /* 0x002ea8000c1e1900 */
        /* <DEDUP_REMOVED lines=39> */
[----:B-1----:R1:W2:Y:S01]  /*08d0*/  LDG.E R19, desc[UR20][R10.64+0xc] ;  /* 0x00000c140a137981 */ /* 0x0022a2000c1e1900 */
[----:B------:R-:W-:Y:S02]  /*08e0*/  SEL R0, R0, 0x1, P5 ;  /* 0x0000000100007807 */ /* 0x000fe40002800000 */
[----:B------:R-:W-:Y:S02]  /*08f0*/  IADD3 R9, PT, PT, R9, 0x8, RZ ;  /* 0x0000000809097810 */ /* 0x000fe40007ffe0ff */
[----:B------:R-:W-:Y:S02]  /*0900*/  SEL R0, R0, 0x1, P6 ;  /* 0x0000000100007807 */ /* 0x000fe40003000000 */
[----:B------:R-:W-:-:S02]  /*0910*/  IADD3 R15, PT, PT, R15, 0x8, RZ ;  /* 0x000000080f0f7810 */ /* 0x000fc40007ffe0ff */
[----:B------:R-:W-:-:S04]  /*0920*/  SEL R0, R0, 0x1, P4 ;  /* 0x0000000100007807 */ /* 0x000fc80002000000 */
[----:B------:R-:W-:-:S04]  /*0930*/  SEL R0, R0, 0x1, P3 ;  /* 0x0000000100007807 */ /* 0x000fc80001800000 */
[----:B------:R-:W-:-:S04]  /*0940*/  SEL R0, R0, 0x1, P2 ;  /* 0x0000000100007807 */ /* 0x000fc80001000000 */
[----:B------:R-:W-:Y:S02]  /*0950*/  SEL R0, R0, 0x1, P1 ;  /* 0x0000000100007807 */ /* 0x000fe40000800000 */
[----:B-1----:R-:W-:Y:S02]  /*0960*/  IADD3 R10, P1, PT, R10, 0x20, RZ ;  /* 0x000000200a0a7810 */ /* 0x002fe40007f3e0ff */
[----:B------:R-:W-:Y:S02]  /*0970*/  SEL R0, R0, 0x1, P0 ;  /* 0x0000000100007807 */ /* 0x000fe40000000000 */
[----:B------:R-:W-:Y:S02]  /*0980*/  ISETP.NE.AND P0, PT, R9, RZ, PT ;  /* 0x000000ff0900720c */ /* 0x000fe40003f05270 */
[----:B------:R-:W-:Y:S01]  /*0990*/  IADD3.X R11, PT, PT, RZ, R11, RZ, P1, !PT ;  /* 0x0000000bff0b7210 */ /* 0x000fe20000ffe4ff */
[C-C-:B--2---:R-:W-:Y:S01]  /*09a0*/  FADD R14, R4.reuse, R19.reuse ;  /* 0x00000013040e7221 */ /* 0x144fe20000000000 */
[----:B------:R-:W-:-:S03]  /*09b0*/  FADD R19, R4, -R19 ;  /* 0x8000001304137221 */ /* 0x000fc60000000000 */
[----:B------:R-:W-:-:S04]  /*09c0*/  FMUL R21, |R14|, 1.1920928955078125e-07 ;  /* 0x340000000e157820 */ /* 0x000fc80000400200 */
[----:B------:R-:W-:-:S05]  /*09d0*/  FFMA R14, |R14|, 1.1920928955078125e-07, R21 ;  /* 0x340000000e0e7823 */ /* 0x000fca0000000215 */
[----:B------:R-:W-:-:S04]  /*09e0*/  FSETP.GTU.AND P5, PT, |R19|, R14, PT ;  /* 0x0000000e1300720b */ /* 0x000fc80003fac200 */
[----:B------:R-:W-:-:S04]  /*09f0*/  FSETP.GEU.AND P5, PT, |R19|, 1.175494350822287508e-38, P5 ;  /* 0x008000001300780b */ /* 0x000fc80002fae200 */
[----:B0-----:R-:W-:Y:S02]  /*0a00*/  FSEL R17, RZ, 1, P5 ;  /* 0x3f800000ff117808 */ /* 0x001fe40002800000 */
[----:B------:R-:W-:-:S03]  /*0a10*/  SEL R0, R0, 0x1, P5 ;  /* 0x0000000100007807 */ /* 0x000fc60002800000 */
[----:B------:R1:W-:Y:S01]  /*0a20*/  STG.E desc[UR20][R12.64+0x1c], R17 ;  /* 0x00001c110c007986 */ /* 0x0003e2000c101914 */
[----:B------:R-:W-:Y:S05]  /*0a30*/  @P0 BRA `(.L_x_143) ;  /* 0xfffffff800840947 */ /* 0x000fea000383ffff */
[----:B------:R-:W-:-:S07]  /*0a40*/  MOV R2, R7 ;  /* 0x0000000700027202 */ /* 0x000fce0000000f00 */
.L_x_142:
[----:B------:R-:W-:-:S13]  /*0a50*/  ISETP.NE.AND P4, PT, RZ, UR10, PT ;  /* 0x0000000aff007c0c */ /* 0x000fda000bf85270 */
[----:B------:R-:W-:Y:S05]  /*0a60*/  @!P4 BRA `(.L_x_144) ;  /* 0x0000000400ccc947 */ /* 0x000fea0003800000 */
[----:B------:R-:W-:Y:S02]  /*0a70*/  UISETP.GE.U32.AND UP0, UPT, UR11, 0x3, UPT ;  /* 0x000000030b00788c */ /* 0x000fe4000bf06070 */
[----:B------:R-:W-:-:S07]  /*0a80*/  UISETP.NE.AND UP1, UPT, UR12, URZ, UPT ;  /* 0x000000ff0c00728c */ /* 0x000fce000bf25270 */
[----:B------:R-:W-:Y:S05]  /*0a90*/  BRA.U !UP0, `(.L_x_145) ;  /* 0x0000000108e07547 */ /* 0x000fea000b800000 */
[----:B------:R-:W0:Y:S01]  /*0aa0*/  LDC.64 R10, c[0x0][0x398] ;  /* 0x0000e600ff0a7b82 */ /* 0x000e220000000a00 */
[----:B------:R-:W-:Y:S02]  /*0ab0*/  IADD3 R3, PT, PT, R5, R2, RZ ;  /* 0x0000000205037210 */ /* 0x000fe40007ffe0ff */
[----:B------:R-:W-:-:S05]  /*0ac0*/  IADD3 R9, PT, PT, R2, UR9, RZ ;  /* 0x0000000902097c10 */ /* 0x000fca000fffe0ff */
[----:B------:R-:W2:Y:S08]  /*0ad0*/  LDC.64 R14, c[0x0][0x388] ;  /* 0x0000e200ff0e7b82 */ /* 0x000eb00000000a00 */
[----:B-1----:R-:W1:Y:S01]  /*0ae0*/  LDC.64 R12, c[0x0][0x388] ;  /* 0x0000e200ff0c7b82 */ /* 0x002e620000000a00 */
[----:B0-----:R-:W-:-:S05]  /*0af0*/  IMAD.WIDE R10, R3, 0x4, R10 ;  /* 0x00000004030a7825 */ /* 0x001fca00078e020a */
[----:B------:R-:W-:Y:S01]  /*0b00*/  STG.E desc[UR20][R10.64], RZ ;  /* 0x000000ff0a007986 */ /* 0x000fe2000c101914 */
[----:B--2---:R-:W-:-:S06]  /*0b10*/  IMAD.WIDE.U32 R14, R9, 0x4, R14 ;  /* 0x00000004090e7825 */ /* 0x004fcc00078e000e */
[----:B------:R-:W2:Y:S04]  /*0b20*/  LDG.E R15, desc[UR20][R14.64] ;  /* 0x000000140e0f7981 */ /* 0x000ea8000c1e1900 */
[----:B------:R-:W-:Y:S01]  /*0b30*/  STG.E desc[UR20][R10.64+0x4], RZ ;  /* 0x000004ff0a007986 */ /* 0x000fe2000c101914 */
[C-C-:B--2---:R-:W-:Y:S01]  /*0b40*/  FADD R9, R4.reuse, R15.reuse ;  /* 0x0000000f04097221 */ /* 0x144fe20000000000 */
[----:B------:R-:W-:-:S03]  /*0b50*/  FADD R3, R4, -R15 ;  /* 0x8000000f04037221 */ /* 0x000fc60000000000 */
[----:B------:R-:W-:-:S04]  /*0b60*/  FMUL R16, |R9|, 1.1920928955078125e-07 ;  /* 0x3400000009107820 */ /* 0x000fc80000400200 */
[----:B------:R-:W-:Y:S01]  /*0b70*/  FFMA R16, |R9|, 1.1920928955078125e-07, R16 ;  /* 0x3400000009107823 */ /* 0x000fe20000000210 */
[----:B------:R-:W-:-:S04]  /*0b80*/  IADD3 R9, P1, PT, R2, UR9, RZ ;  /* 0x0000000902097c10 */ /* 0x000fc8000ff3e0ff */
[C---:B------:R-:W-:Y:S02]  /*0b90*/  FSETP.GTU.AND P0, PT, |R3|.reuse, R16, PT ;  /* 0x000000100300720b */ /* 0x040fe40003f0c200 */
[----:B------:R-:W-:Y:S02]  /*0ba0*/  IADD3.X R16, PT, PT, RZ, RZ, RZ, P1, !PT ;  /* 0x000000ffff107210 */ /* 0x000fe40000ffe4ff */
[----:B------:R-:W-:Y:S02]  /*0bb0*/  FSETP.GEU.AND P0, PT, |R3|, 1.175494350822287508e-38, P0 ;  /* 0x008000000300780b */ /* 0x000fe4000070e200 */
[C---:B-1----:R-:W-:Y:S02]  /*0bc0*/  LEA R12, P1, R9.reuse, R12, 0x2 ;  /* 0x0000000c090c7211 */ /* 0x042fe400078210ff */
[----:B------:R-:W-:Y:S02]  /*0bd0*/  FSEL R3, RZ, 1, P0 ;  /* 0x3f800000ff037808 */ /* 0x000fe40000000000 */
[----:B------:R-:W-:-:S03]  /*0be0*/  LEA.HI.X R13, R9, R13, R16, 0x2, P1 ;  /* 0x0000000d090d7211 */ /* 0x000fc600008f1410 */
        /* <DEDUP_REMOVED lines=12> */
[----:B------:R0:W-:Y:S01]  /*0cb0*/  STG.E desc[UR20][R10.64+0xc], RZ ;  /* 0x00000cff0a007986 */ /* 0x0001e2000c101914 */
        /* <DEDUP_REMOVED lines=8> */
[----:B-1----:R-:W2:Y:S01]  /*0d40*/  LDG.E R9, desc[UR20][R12.64+0xc] ;  /* 0x00000c140c097981 */ /* 0x002ea2000c1e1900 */
[----:B------:R-:W-:Y:S02]  /*0d50*/  SEL R0, R0, 0x1, P0 ;  /* 0x0000000100007807 */ /* 0x000fe40000000000 */
[----:B------:R-:W-:Y:S02]  /*0d60*/  IADD3 R2, PT, PT, R2, 0x4, RZ ;  /* 0x0000000402027810 */ /* 0x000fe40007ffe0ff */
[----:B------:R-:W-:-:S04]  /*0d70*/  SEL R0, R0, 0x1, P1 ;  /* 0x0000000100007807 */ /* 0x000fc80000800000 */
[----:B------:R-:W-:Y:S01]  /*0d80*/  SEL R0, R0, 0x1, P2 ;  /* 0x0000000100007807 */ /* 0x000fe20001000000 */
[C-C-:B--2---:R-:W-:Y:S01]  /*0d90*/  FADD R14, R4.reuse, R9.reuse ;  /* 0x00000009040e7221 */ /* 0x144fe20000000000 */
[----:B------:R-:W-:-:S03]  /*0da0*/  FADD R9, R4, -R9 ;  /* 0x8000000904097221 */ /* 0x000fc60000000000 */
[----:B------:R-:W-:-:S04]  /*0db0*/  FMUL R15, |R14|, 1.1920928955078125e-07 ;  /* 0x340000000e0f7820 */ /* 0x000fc80000400200 */
[----:B------:R-:W-:-:S05]  /*0dc0*/  FFMA R14, |R14|, 1.1920928955078125e-07, R15 ;  /* 0x340000000e0e7823 */ /* 0x000fca000000020f */
[----:B------:R-:W-:-:S04]  /*0dd0*/  FSETP.GTU.AND P3, PT, |R9|, R14, PT ;  /* 0x0000000e0900720b */ /* 0x000fc80003f6c200 */
[----:B------:R-:W-:-:S04]  /*0de0*/  FSETP.GEU.AND P3, PT, |R9|, 1.175494350822287508e-38, P3 ;  /* 0x008000000900780b */ /* 0x000fc80001f6e200 */
[----:B------:R-:W-:Y:S02]  /*0df0*/  FSEL R9, RZ, 1, P3 ;  /* 0x3f800000ff097808 */ /* 0x000fe40001800000 */
[----:B------:R-:W-:-:S03]  /*0e00*/  SEL R0, R0, 0x1, P3 ;  /* 0x0000000100007807 */ /* 0x000fc60001800000 */
[----:B------:R0:W-:Y:S04]  /*0e10*/  STG.E desc[UR20][R10.64+0xc], R9 ;  /* 0x00000c090a007986 */ /* 0x0001e8000c101914 */
.L_x_145:
[----:B------:R-:W-:Y:S05]  /*0e20*/  BRA.U !UP1, `(.L_x_144) ;  /* 0x0000000109dc7547 */ /* 0x000fea000b800000 */
[----:B------:R-:W-:Y:S02]  /*0e30*/  UISETP.NE.AND UP0, UPT, UR13, URZ, UPT ;  /* 0x000000ff0d00728c */ /* 0x000fe4000bf05270 */
[----:B------:R-:W-:-:S07]  /*0e40*/  UISETP.NE.AND UP1, UPT, UR6, URZ, UPT ;  /* 0x000000ff0600728c */ /* 0x000fce000bf25270 */
[----:B------:R-:W-:Y:S05]  /*0e50*/  BRA.U !UP0, `(.L_x_146) ;  /* 0x0000000108887547 */ /* 0x000fea000b800000 */
[----:B0-----:R-:W0:Y:S01]  /*0e60*/  LDC.64 R10, c[0x0][0x398] ;  /* 0x0000e600ff0a7b82 */ /* 0x001e220000000a00 */
[----:B------:R-:W-:Y:S02]  /*0e70*/  IADD3 R3, PT, PT, R5, R2, RZ ;  /* 0x0000000205037210 */ /* 0x000fe40007ffe0ff */
[----:B------:R-:W-:-:S05]  /*0e80*/  IADD3 R15, PT, PT, R2, UR9, RZ ;  /* 0x00000009020f7c10 */ /* 0x000fca000fffe0ff */
[----:B-1----:R-:W1:Y:S01]  /*0e90*/  LDC.64 R12, c[0x0][0x388] ;  /* 0x0000e200ff0c7b82 */ /* 0x002e620000000a00 */
[----:B0-----:R-:W-:-:S05]  /*0ea0*/  IMAD.WIDE R10, R3, 0x4, R10 ;  /* 0x00000004030a7825 */ /* 0x001fca00078e020a */
[----:B------:R2:W-:Y:S01]  /*0eb0*/  STG.E desc[UR20][R10.64], RZ ;  /* 0x000000ff0a007986 */ /* 0x0005e2000c101914 */
[----:B-1----:R-:W-:Y:S02]  /*0ec0*/  IMAD.WIDE.U32 R14, R15, 0x4, R12 ;  /* 0x000000040f0e7825 */ /* 0x002fe400078e000c */
[----:B------:R-:W0:Y:S04]  /*0ed0*/  LDC.64 R12, c[0x0][0x388] ;  /* 0x0000e200ff0c7b82 */ /* 0x000e280000000a00 */
[----:B------:R-:W3:Y:S04]  /*0ee0*/  LDG.E R15, desc[UR20][R14.64] ;  /* 0x000000140e0f7981 */ /* 0x000ee8000c1e1900 */
[----:B------:R2:W-:Y:S01]  /*0ef0*/  STG.E desc[UR20][R10.64+0x4], RZ ;  /* 0x000004ff0a007986 */ /* 0x0005e2000c101914 */
[C-C-:B---3--:R-:W-:Y:S01]  /*0f00*/  FADD R9, R4.reuse, R15.reuse ;  /* 0x0000000f04097221 */ /* 0x148fe20000000000 */
[----:B------:R-:W-:-:S03]  /*0f10*/  FADD R3, R4, -R15 ;  /* 0x8000000f04037221 */ /* 0x000fc60000000000 */
[----:B------:R-:W-:-:S04]  /*0f20*/  FMUL R16, |R9|, 1.1920928955078125e-07 ;  /* 0x3400000009107820 */ /* 0x000fc80000400200 */
[----:B------:R-:W-:Y:S01]  /*0f30*/  FFMA R16, |R9|, 1.1920928955078125e-07, R16 ;  /* 0x3400000009107823 */ /* 0x000fe20000000210 */
[----:B------:R-:W-:-:S04]  /*0f40*/  IADD3 R9, P1, PT, R2, UR9, RZ ;  /* 0x0000000902097c10 */ /* 0x000fc8000ff3e0ff */
[----:B------:R-:W-:Y:S02]  /*0f50*/  FSETP.GTU.AND P0, PT, |R3|, R16, PT ;  /* 0x000000100300720b */ /* 0x000fe40003f0c200 */
[----:B------:R-:W-:Y:S02]  /*0f60*/  IADD3.X R16, PT, PT, RZ, RZ, RZ, P1, !PT ;  /* 0x000000ffff107210 */ /* 0x000fe40000ffe4ff */
[----:B0-----:R-:W-:Y:S02]  /*0f70*/  LEA R12, P1, R9, R12, 0x2 ;  /* 0x0000000c090c7211 */ /* 0x001fe400078210ff */
[----:B------:R-:W-:Y:S02]  /*0f80*/  FSETP.GEU.AND P0, PT, |R3|, 1.175494350822287508e-38, P0 ;  /* 0x008000000300780b */ /* 0x000fe4000070e200 */
[----:B------:R-:W-:Y:S02]  /*0f90*/  LEA.HI.X R13, R9, R13, R16, 0x2, P1 ;  /* 0x0000000d090d7211 */ /* 0x000fe400008f1410 */
[----:B------:R-:W-:-:S05]  /*0fa0*/  FSEL R3, RZ, 1, P0 ;  /* 0x3f800000ff037808 */ /* 0x000fca0000000000 */
[----:B------:R2:W-:Y:S04]  /*0fb0*/  STG.E desc[UR20][R10.64], R3 ;  /* 0x000000030a007986 */ /* 0x0005e8000c101914 */
[----:B------:R-:W3:Y:S01]  /*0fc0*/  LDG.E R13, desc[UR20][R12.64+0x4] ;  /* 0x000004140c0d7981 */ /* 0x000ee2000c1e1900 */
[----:B------:R-:W-:Y:S02]  /*0fd0*/  SEL R0, R0, 0x1, P0 ;  /* 0x0000000100007807 */ /* 0x000fe40000000000 */
[----:B------:R-:W-:Y:S01]  /*0fe0*/  IADD3 R2, PT, PT, R2, 0x2, RZ ;  /* 0x0000000202027810 */ /* 0x000fe20007ffe0ff */
[C-C-:B---3--:R-:W-:Y:S01]  /*0ff0*/  FADD R14, R4.reuse, R13.reuse ;  /* 0x0000000d040e7221 */ /* 0x148fe20000000000 */
        /* <DEDUP_REMOVED lines=8> */
.L_x_146:
[----:B------:R-:W-:Y:S05]  /*1080*/  BRA.U UP1, `(.L_x_144) ;  /* 0x0000000101447547 */ /* 0x000fea000b800000 */
[----:B0-2---:R-:W0:Y:S01]  /*1090*/  LDC.64 R10, c[0x0][0x398] ;  /* 0x0000e600ff0a7b82 */ /* 0x005e220000000a00 */
[----:B------:R-:W-:Y:S02]  /*10a0*/  IADD3 R3, PT, PT, R5, R2, RZ ;  /* 0x0000000205037210 */ /* 0x000fe40007ffe0ff */
[----:B------:R-:W-:-:S05]  /*10b0*/  IADD3 R9, PT, PT, R2, UR9, RZ ;  /* 0x0000000902097c10 */ /* 0x000fca000fffe0ff */
[----:B-1----:R-:W1:Y:S01]  /*10c0*/  LDC.64 R12, c[0x0][0x388] ;  /* 0x0000e200ff0c7b82 */ /* 0x002e620000000a00 */
[----:B0-----:R-:W-:-:S05]  /*10d0*/  IMAD.WIDE R2, R3, 0x4, R10 ;  /* 0x0000000403027825 */ /* 0x001fca00078e020a */
[----:B------:R3:W-:Y:S01]  /*10e0*/  STG.E desc[UR20][R2.64], RZ ;  /* 0x000000ff02007986 */ /* 0x0007e2000c101914 */
[----:B-1----:R-:W-:-:S06]  /*10f0*/  IMAD.WIDE.U32 R10, R9, 0x4, R12 ;  /* 0x00000004090a7825 */ /* 0x002fcc00078e000c */
[----:B------:R-:W2:Y:S02]  /*1100*/  LDG.E R11, desc[UR20][R10.64] ;  /* 0x000000140a0b7981 */ /* 0x000ea4000c1e1900 */
        /* <DEDUP_REMOVED lines=9> */
.L_x_144:
[----:B------:R-:W-:Y:S01]  /*11a0*/  LOP3.LUT P0, RZ, R0, 0xff, RZ, 0xc0, !PT ;  /* 0x000000ff00ff7812 */ /* 0x000fe2000780c0ff */
[----:B------:R-:W-:-:S12]  /*11b0*/  BSSY.RECONVERGENT B4, `(.L_x_147) ;  /* 0x000038d000047945 */ /* 0x000fd80003800200 */
[----:B------:R-:W-:Y:S05]  /*11c0*/  @P0 BRA `(.L_x_148) ;  /* 0x00000038002c0947 */ /* 0x000fea0003800000 */
[----:B------:R-:W4:Y:S01]  /*11d0*/  LDCU UR5, c[0x0][0x380] ;  /* 0x00007000ff0577ac */ /* 0x000f220008000800 */
[----:B------:R-:W-:Y:S01]  /*11e0*/  HFMA2 R27, -RZ, RZ, 0, 0 ;  /* 0x00000000ff1b7431 */ /* 0x000fe200000001ff */
[----:B---3--:R-:W-:Y:S01]  /*11f0*/  MOV R2, RZ ;  /* 0x000000ff00027202 */ /* 0x008fe20000000f00 */
[----:B----4-:R-:W-:-:S09]  /*1200*/  UISETP.GE.U32.AND UP0, UPT, UR5, 0x7, UPT ;  /* 0x000000070500788c */ /* 0x010fd2000bf06070 */
[----:B------:R-:W-:Y:S05]  /*1210*/  BRA.U !UP0, `(.L_x_149) ;  /* 0x0000000908847547 */ /* 0x000fea000b800000 */
[----:B0-2---:R-:W0:Y:S01]  /*1220*/  LDC.64 R10, c[0x0][0x398] ;  /* 0x0000e600ff0a7b82 */ /* 0x005e220000000a00 */
[----:B------:R-:W-:Y:S01]  /*1230*/  BSSY.RECONVERGENT B3, `(.L_x_150) ;  /* 0x000009e000037945 */ /* 0x000fe20003800200 */
[----:B------:R-:W-:Y:S02]  /*1240*/  MOV R27, RZ ;  /* 0x000000ff001b7202 */ /* 0x000fe40000000f00 */
[----:B------:R-:W-:-:S04]  /*1250*/  MOV R2, RZ ;  /* 0x000000ff00027202 */ /* 0x000fc80000000f00 */
[----:B-1----:R-:W1:Y:S08]  /*1260*/  LDC.64 R12, c[0x0][0x388] ;  /* 0x0000e200ff0c7b82 */ /* 0x002e700000000a00 */
[----:B------:R-:W2:Y:S02]  /*1270*/  LDC.64 R14, c[0x0][0x390] ;  /* 0x0000e400ff0e7b82 */ /* 0x000ea40000000a00 */
.L_x_167:
[----:B------:R-:W-:-:S05]  /*1280*/  IADD3 R19, PT, PT, R2, UR9, RZ ;  /* 0x0000000902137c10 */ /* 0x000fca000fffe0ff */
[----:B-1----:R-:W-:-:S05]  /*1290*/  IMAD.WIDE.U32 R16, R19, 0x4, R12 ;  /* 0x0000000413107825 */ /* 0x002fca00078e000c */
[----:B------:R-:W3:Y:S01]  /*12a0*/  LDG.E R9, desc[UR20][R16.64] ;  /* 0x0000001410097981 */ /* 0x000ee2000c1e1900 */
[----:B--2---:R-:W-:-:S05]  /*12b0*/  IMAD.WIDE.U32 R18, R19, 0x4, R14 ;  /* 0x0000000413127825 */ /* 0x004fca00078e000e */
[----:B------:R-:W2:Y:S01]  /*12c0*/  LDG.E R3, desc[UR20][R18.64] ;  /* 0x0000001412037981 */ /* 0x000ea2000c1e1900 */
[----:B------:R-:W-:Y:S01]  /*12d0*/  BSSY.RECONVERGENT B5, `(.L_x_151) ;  /* 0x000000e000057945 */ /* 0x000fe20003800200 */
[----:B---3--:R-:W-:-:S04]  /*12e0*/  FADD R22, R4, -R9 ;  /* 0x8000000904167221 */ /* 0x008fc80000000000 */
[----:B------:R-:W1:Y:S08]  /*12f0*/  MUFU.RCP R0, R22 ;  /* 0x0000001600007308 */ /* 0x000e700000001000 */
[----:B--2---:R-:W2:Y:S01]  /*1300*/  FCHK P0, R3, R22 ;  /* 0x0000001603007302 */ /* 0x004ea20000000000 */
[----:B-1----:R-:W-:-:S04]  /*1310*/  FFMA R9, -R22, R0, 1 ;  /* 0x3f80000016097423 */ /* 0x002fc80000000100 */
[----:B------:R-:W-:-:S04]  /*1320*/  FFMA R0, R0, R9, R0 ;  /* 0x0000000900007223 */ /* 0x000fc80000000000 */
[----:B------:R-:W-:-:S04]  /*1330*/  FFMA R9, R3, R0, RZ ;  /* 0x0000000003097223 */ /* 0x000fc800000000ff */
[----:B------:R-:W-:-:S04]  /*1340*/  FFMA R20, -R22, R9, R3 ;  /* 0x0000000916147223 */ /* 0x000fc80000000103 */
[----:B------:R-:W-:Y:S01]  /*1350*/  FFMA R9, R0, R20, R9 ;  /* 0x0000001400097223 */ /* 0x000fe20000000009 */
[----:B--2---:R-:W-:Y:S06]  /*1360*/  @!P0 BRA `(.L_x_152) ;  /* 0x0000000000108947 */ /* 0x004fec0003800000 */
[----:B------:R-:W-:Y:S02]  /*1370*/  MOV R0, R22 ;  /* 0x0000001600007202 */ /* 0x000fe40000000f00 */
[----:B------:R-:W-:-:S07]  /*1380*/  MOV R22, 0x13a0 ;  /* 0x000013a000167802 */ /* 0x000fce0000000f00 */
[----:B0-----:R-:W-:Y:S05]  /*1390*/  CALL.REL.NOINC `($__internal_3_$__cuda_sm3x_div_rn_noftz_f32_slowpath) ;  /* 0x0000003400d47944 */ /* 0x001fea0003c00000 */
[----:B------:R-:W-:-:S07]  /*13a0*/  MOV R9, R0 ;  /* 0x0000000000097202 */ /* 0x000fce0000000f00 */
.L_x_152:
[----:B------:R-:W-:Y:S05]  /*13b0*/  BSYNC.RECONVERGENT B5 ;  /* 0x0000000000057941 */ /* 0x000fea0003800200 */
.L_x_151:
[----:B------:R-:W-:-:S05]  /*13c0*/  IADD3 R21, PT, PT, R5, R2, RZ ;  /* 0x0000000205157210 */ /* 0x000fca0007ffe0ff */
[----:B0-----:R-:W-:-:S05]  /*13d0*/  IMAD.WIDE R20, R21, 0x4, R10 ;  /* 0x0000000415147825 */ /* 0x001fca00078e020a */
[----:B------:R0:W-:Y:S04]  /*13e0*/  STG.E desc[UR20][R20.64], R9 ;  /* 0x0000000914007986 */ /* 0x0001e8000c101914 */
[----:B------:R-:W2:Y:S04]  /*13f0*/  LDG.E R23, desc[UR20][R16.64+0x4] ;  /* 0x0000041410177981 */ /* 0x000ea8000c1e1900 */
[----:B------:R-:W3:Y:S01]  /*1400*/  LDG.E R3, desc[UR20][R18.64+0x4] ;  /* 0x0000041412037981 */ /* 0x000ee2000c1e1900 */
[----:B------:R-:W-:Y:S01]  /*1410*/  BSSY.RECONVERGENT B5, `(.L_x_153) ;  /* 0x000000e000057945 */ /* 0x000fe20003800200 */
[----:B------:R-:W-:Y:S01]  /*1420*/  FADD R27, R9, R27 ;  /* 0x0000001b091b7221 */ /* 0x000fe20000000000 */
[----:B--2---:R-:W-:-:S04]  /*1430*/  FADD R0, R4, -R23 ;  /* 0x8000001704007221 */ /* 0x004fc80000000000 */
[----:B------:R-:W1:Y:S08]  /*1440*/  MUFU.RCP R23, R0 ;  /* 0x0000000000177308 */ /* 0x000e700000001000 */
[----:B---3--:R-:W2:Y:S01]  /*1450*/  FCHK P0, R3, R0 ;  /* 0x0000000003007302 */ /* 0x008ea20000000000 */
[----:B-1----:R-:W-:-:S04]  /*1460*/  FFMA R22, -R0, R23, 1 ;  /* 0x3f80000000167423 */ /* 0x002fc80000000117 */
[----:B------:R-:W-:-:S04]  /*1470*/  FFMA R22, R23, R22, R23 ;  /* 0x0000001617167223 */ /* 0x000fc80000000017 */
[----:B------:R-:W-:-:S04]  /*1480*/  FFMA R23, R3, R22, RZ ;  /* 0x0000001603177223 */ /* 0x000fc800000000ff */
[----:B------:R-:W-:-:S04]  /*1490*/  FFMA R24, -R0, R23, R3 ;  /* 0x0000001700187223 */ /* 0x000fc80000000103 */
[----:B0-----:R-:W-:Y:S01]  /*14a0*/  FFMA R9, R22, R24, R23 ;  /* 0x0000001816097223 */ /* 0x001fe20000000017 */
[----:B--2---:R-:W-:Y:S06]  /*14b0*/  @!P0 BRA `(.L_x_154) ;  /* 0x00000000000c8947 */ /* 0x004fec0003800000 */
[----:B------:R-:W-:-:S07]  /*14c0*/  MOV R22, 0x14e0 ;  /* 0x000014e000167802 */ /* 0x000fce0000000f00 */
[----:B------:R-:W-:Y:S05]  /*14d0*/  CALL.REL.NOINC `($__internal_3_$__cuda_sm3x_div_rn_noftz_f32_slowpath) ;  /* 0x0000003400847944 */ /* 0x000fea0003c00000 */
[----:B------:R-:W-:-:S07]  /*14e0*/  MOV R9, R0 ;  /* 0x0000000000097202 */ /* 0x000fce0000000f00 */
.L_x_154:
[----:B------:R-:W-:Y:S05]  /*14f0*/  BSYNC.RECONVERGENT B5 ;  /* 0x0000000000057941 */ /* 0x000fea0003800200 */
.L_x_153:
        /* <DEDUP_REMOVED lines=17> */
.L_x_156:
[----:B------:R-:W-:Y:S05]  /*1610*/  BSYNC.RECONVERGENT B5 ;  /* 0x0000000000057941 */ /* 0x000fea0003800200 */
.L_x_155:
        /* <DEDUP_REMOVED lines=17> */
.L_x_158:
[----:B------:R-:W-:Y:S05]  /*1730*/  BSYNC.RECONVERGENT B5 ;  /* 0x0000000000057941 */ /* 0x000fea0003800200 */
.L_x_157:
        /* <DEDUP_REMOVED lines=17> */
.L_x_160:
[----:B------:R-:W-:Y:S05]  /*1850*/  BSYNC.RECONVERGENT B5 ;  /* 0x0000000000057941 */ /* 0x000fea0003800200 */
.L_x_159:
        /* <DEDUP_REMOVED lines=17> */
.L_x_162:
[----:B------:R-:W-:Y:S05]  /*1970*/  BSYNC.RECONVERGENT B5 ;  /* 0x0000000000057941 */ /* 0x000fea0003800200 */
.L_x_161:
        /* <DEDUP_REMOVED lines=17> */
.L_x_164:
[----:B------:R-:W-:Y:S05]  /*1a90*/  BSYNC.RECONVERGENT B5 ;  /* 0x0000000000057941 */ /* 0x000fea0003800200 */
.L_x_163:
        /* <DEDUP_REMOVED lines=12> */
[----:B------:R-:W-:Y:S01]  /*1b60*/  FFMA R0, R0, R22, R23 ;  /* 0x0000001600007223 */ /* 0x000fe20000000017 */
[----:B0-2---:R-:W-:Y:S06]  /*1b70*/  @!P0 BRA `(.L_x_166) ;  /* 0x00000000000c8947 */ /* 0x005fec0003800000 */
[----:B------:R-:W-:Y:S02]  /*1b80*/  MOV R0, R24 ;  /* 0x0000001800007202 */ /* 0x000fe40000000f00 */
[----:B------:R-:W-:-:S07]  /*1b90*/  MOV R22, 0x1bb0 ;  /* 0x00001bb000167802 */ /* 0x000fce0000000f00 */
[----:B------:R-:W-:Y:S05]  /*1ba0*/  CALL.REL.NOINC `($__internal_3_$__cuda_sm3x_div_rn_noftz_f32_slowpath) ;  /* 0x0000002c00d07944 */ /* 0x000fea0003c00000 */
.L_x_166:
[----:B------:R-:W-:Y:S05]  /*1bb0*/  BSYNC.RECONVERGENT B5 ;  /* 0x0000000000057941 */ /* 0x000fea0003800200 */
.L_x_165:
[----:B------:R3:W-:Y:S01]  /*1bc0*/  STG.E desc[UR20][R20.64+0x1c], R0 ;  /* 0x00001c0014007986 */ /* 0x0007e2000c101914 */
[----:B------:R-:W-:Y:S01]  /*1bd0*/  IADD3 R2, PT, PT, R2, 0x8, RZ ;  /* 0x0000000802027810 */ /* 0x000fe20007ffe0ff */
[----:B------:R-:W-:-:S03]  /*1be0*/  FADD R27, R27, R0 ;  /* 0x000000001b1b7221 */ /* 0x000fc60000000000 */
[----:B------:R-:W-:-:S13]  /*1bf0*/  ISETP.NE.AND P0, PT, R2, R7, PT ;  /* 0x000000070200720c */ /* 0x000fda0003f05270 */
[----:B---3--:R-:W-:Y:S05]  /*1c00*/  @P0 BRA `(.L_x_167) ;  /* 0xfffffff4009c0947 */ /* 0x008fea000383ffff */
[----:B------:R-:W-:Y:S05]  /*1c10*/  BSYNC.RECONVERGENT B3 ;  /* 0x0000000000037941 */ /* 0x000fea0003800200 */
.L_x_150:
[----:B------:R-:W-:-:S07]  /*1c20*/  MOV R2, R7 ;  /* 0x0000000700027202 */ /* 0x000fce0000000f00 */
.L_x_149:
[----:B------:R-:W-:Y:S05]  /*1c30*/  @!P4 BRA `(.L_x_168) ;  /* 0x0000000800d0c947 */ /* 0x000fea0003800000 */
[----:B------:R-:W-:-:S09]  /*1c40*/  UISETP.GE.U32.AND UP0, UPT, UR11, 0x3, UPT ;  /* 0x000000030b00788c */ /* 0x000fd2000bf06070 */
[----:B------:R-:W-:Y:S05]  /*1c50*/  BRA.U !UP0, `(.L_x_169) ;  /* 0x00000005086c7547 */ /* 0x000fea000b800000 */
[----:B-1----:R-:W1:Y:S01]  /*1c60*/  LDC.64 R12, c[0x0][0x388] ;  /* 0x0000e200ff0c7b82 */ /* 0x002e620000000a00 */
[----:B0-2---:R-:W-:-:S07]  /*1c70*/  IADD3 R3, PT, PT, R2, UR9, RZ ;  /* 0x0000000902037c10 */ /* 0x005fce000fffe0ff */
[----:B------:R-:W0:Y:S01]  /*1c80*/  LDC.64 R10, c[0x0][0x390] ;  /* 0x0000e400ff0a7b82 */ /* 0x000e220000000a00 */
[----:B-1----:R-:W-:-:S06]  /*1c90*/  IMAD.WIDE.U32 R12, R3, 0x4, R12 ;  /* 0x00000004030c7825 */ /* 0x002fcc00078e000c */
[----:B------:R-:W2:Y:S01]  /*1ca0*/  LDG.E R13, desc[UR20][R12.64] ;  /* 0x000000140c0d7981 */ /* 0x000ea2000c1e1900 */
[----:B0-----:R-:W-:-:S05]  /*1cb0*/  IMAD.WIDE.U32 R10, R3, 0x4, R10 ;  /* 0x00000004030a7825 */ /* 0x001fca00078e000a */
[----:B------:R-:W3:Y:S01]  /*1cc0*/  LDG.E R3, desc[UR20][R10.64] ;  /* 0x000000140a037981 */ /* 0x000ee2000c1e1900 */
[----:B------:R-:W-:Y:S01]  /*1cd0*/  BSSY.RECONVERGENT B3, `(.L_x_170) ;  /* 0x000000d000037945 */ /* 0x000fe20003800200 */
[----:B--2---:R-:W-:-:S04]  /*1ce0*/  FADD R16, R4, -R13 ;  /* 0x8000000d04107221 */ /* 0x004fc80000000000 */
[----:B------:R-:W0:Y:S08]  /*1cf0*/  MUFU.RCP R0, R16 ;  /* 0x0000001000007308 */ /* 0x000e300000001000 */
[----:B---3--:R-:W1:Y:S01]  /*1d00*/  FCHK P0, R3, R16 ;  /* 0x0000001003007302 */ /* 0x008e620000000000 */
[----:B0-----:R-:W-:-:S04]  /*1d10*/  FFMA R9, -R16, R0, 1 ;  /* 0x3f80000010097423 */ /* 0x001fc80000000100 */
[----:B------:R-:W-:-:S04]  /*1d20*/  FFMA R0, R0, R9, R0 ;  /* 0x0000000900007223 */ /* 0x000fc80000000000 */
[----:B------:R-:W-:-:S04]  /*1d30*/  FFMA R9, R3, R0, RZ ;  /* 0x0000000003097223 */ /* 0x000fc800000000ff */
[----:B------:R-:W-:-:S04]  /*1d40*/  FFMA R14, -R16, R9, R3 ;  /* 0x00000009100e7223 */ /* 0x000fc80000000103 */
[----:B------:R-:W-:Y:S01]  /*1d50*/  FFMA R0, R0, R14, R9 ;  /* 0x0000000e00007223 */ /* 0x000fe20000000009 */
[----:B-1----:R-:W-:Y:S06]  /*1d60*/  @!P0 BRA `(.L_x_171) ;  /* 0x00000000000c8947 */ /* 0x002fec0003800000 */
[----:B------:R-:W-:Y:S02]  /*1d70*/  MOV R0, R16 ;  /* 0x0000001000007202 */ /* 0x000fe40000000f00 */
[----:B------:R-:W-:-:S07]  /*1d80*/  MOV R22, 0x1da0 ;  /* 0x00001da000167802 */ /* 0x000fce0000000f00 */
[----:B------:R-:W-:Y:S05]  /*1d90*/  CALL.REL.NOINC `($__internal_3_$__cuda_sm3x_div_rn_noftz_f32_slowpath) ;  /* 0x0000002c00547944 */ /* 0x000fea0003c00000 */
.L_x_171:
[----:B------:R-:W-:Y:S05]  /*1da0*/  BSYNC.RECONVERGENT B3 ;  /* 0x0000000000037941 */ /* 0x000fea0003800200 */
.L_x_170:
[----:B------:R-:W0:Y:S01]  /*1db0*/  LDC.64 R16, c[0x0][0x398] ;  /* 0x0000e600ff107b82 */ /* 0x000e220000000a00 */
[----:B------:R-:W1:Y:S01]  /*1dc0*/  LDCU.64 UR16, c[0x0][0x388] ;  /* 0x00007100ff1077ac */ /* 0x000e620008000a00 */
[----:B------:R-:W-:Y:S02]  /*1dd0*/  IADD3 R10, P0, PT, R2, UR9, RZ ;  /* 0x00000009020a7c10 */ /* 0x000fe4000ff1e0ff */
[----:B------:R-:W-:Y:S02]  /*1de0*/  IADD3 R3, PT, PT, R5, R2, RZ ;  /* 0x0000000205037210 */ /* 0x000fe40007ffe0ff */
[----:B------:R-:W-:Y:S02]  /*1df0*/  IADD3.X R9, PT, PT, RZ, RZ, RZ, P0, !PT ;  /* 0x000000ffff097210 */ /* 0x000fe400007fe4ff */
[C---:B------:R-:W-:Y:S02]  /*1e00*/  SHF.L.U32 R14, R10.reuse, 0x2, RZ ;  /* 0x000000020a0e7819 */ /* 0x040fe400000006ff */
[----:B------:R-:W-:-:S02]  /*1e10*/  SHF.L.U64.HI R10, R10, 0x2, R9 ;  /* 0x000000020a0a7819 */ /* 0x000fc40000010209 */
[----:B-1----:R-:W-:-:S04]  /*1e20*/  IADD3 R12, P0, PT, R14, UR16, RZ ;  /* 0x000000100e0c7c10 */ /* 0x002fc8000ff1e0ff */
[----:B------:R-:W-:Y:S01]  /*1e30*/  IADD3.X R13, PT, PT, R10, UR17, RZ, P0, !PT ;  /* 0x000000110a0d7c10 */ /* 0x000fe200087fe4ff */
[----:B------:R-:W1:Y:S01]  /*1e40*/  LDCU.64 UR16, c[0x0][0x390] ;  /* 0x00007200ff1077ac */ /* 0x000e620008000a00 */
[----:B0-----:R-:W-:-:S05]  /*1e50*/  IMAD.WIDE R16, R3, 0x4, R16 ;  /* 0x0000000403107825 */ /* 0x001fca00078e0210 */
[----:B------:R0:W-:Y:S04]  /*1e60*/  STG.E desc[UR20][R16.64], R0 ;  /* 0x0000000010007986 */ /* 0x0001e8000c101914 */
[----:B------:R-:W2:Y:S01]  /*1e70*/  LDG.E R9, desc[UR20][R12.64+0x4] ;  /* 0x000004140c097981 */ /* 0x000ea2000c1e1900 */
[----:B-1----:R-:W-:-:S04]  /*1e80*/  IADD3 R14, P0, PT, R14, UR16, RZ ;  /* 0x000000100e0e7c10 */ /* 0x002fc8000ff1e0ff */
[----:B------:R-:W-:-:S05]  /*1e90*/  IADD3.X R15, PT, PT, R10, UR17, RZ, P0, !PT ;  /* 0x000000110a0f7c10 */ /* 0x000fca00087fe4ff */
[----:B------:R-:W3:Y:S01]  /*1ea0*/  LDG.E R3, desc[UR20][R14.64+0x4] ;  /* 0x000004140e037981 */ /* 0x000ee2000c1e1900 */
[----:B------:R-:W-:Y:S01]  /*1eb0*/  BSSY.RECONVERGENT B3, `(.L_x_172) ;  /* 0x000000e000037945 */ /* 0x000fe20003800200 */
[----:B--2---:R-:W-:-:S04]  /*1ec0*/  FADD R20, R4, -R9 ;  /* 0x8000000904147221 */ /* 0x004fc80000000000 */
[----:B------:R-:W1:Y:S08]  /*1ed0*/  MUFU.RCP R9, R20 ;  /* 0x0000001400097308 */ /* 0x000e700000001000 */
[----:B---3--:R-:W2:Y:S01]  /*1ee0*/  FCHK P0, R3, R20 ;  /* 0x0000001403007302 */ /* 0x008ea20000000000 */
[----:B-1----:R-:W-:-:S04]  /*1ef0*/  FFMA R10, -R20, R9, 1 ;  /* 0x3f800000140a7423 */ /* 0x002fc80000000109 */
[----:B------:R-:W-:Y:S01]  /*1f00*/  FFMA R18, R9, R10, R9 ;  /* 0x0000000a09127223 */ /* 0x000fe20000000009 */
[----:B------:R-:W-:-:S03]  /*1f10*/  FADD R10, R27, R0 ;  /* 0x000000001b0a7221 */ /* 0x000fc60000000000 */
[----:B------:R-:W-:-:S04]  /*1f20*/  FFMA R9, R3, R18, RZ ;  /* 0x0000001203097223 */ /* 0x000fc800000000ff */
[----:B------:R-:W-:-:S04]  /*1f30*/  FFMA R11, -R20, R9, R3 ;  /* 0x00000009140b7223 */ /* 0x000fc80000000103 */
[----:B0-----:R-:W-:Y:S01]  /*1f40*/  FFMA R0, R18, R11, R9 ;  /* 0x0000000b12007223 */ /* 0x001fe20000000009 */
[----:B--2---:R-:W-:Y:S06]  /*1f50*/  @!P0 BRA `(.L_x_173) ;  /* 0x00000000000c8947 */ /* 0x004fec0003800000 */
[----:B------:R-:W-:Y:S02]  /*1f60*/  MOV R0, R20 ;  /* 0x0000001400007202 */ /* 0x000fe40000000f00 */
[----:B------:R-:W-:-:S07]  /*1f70*/  MOV R22, 0x1f90 ;  /* 0x00001f9000167802 */ /* 0x000fce0000000f00 */
[----:B------:R-:W-:Y:S05]  /*1f80*/  CALL.REL.NOINC `($__internal_3_$__cuda_sm3x_div_rn_noftz_f32_slowpath) ;  /* 0x0000002800d87944 */ /* 0x000fea0003c00000 */
.L_x_173:
[----:B------:R-:W-:Y:S05]  /*1f90*/  BSYNC.RECONVERGENT B3 ;  /* 0x0000000000037941 */ /* 0x000fea0003800200 */
.L_x_172:
        /* <DEDUP_REMOVED lines=14> */
[----:B------:R-:W-:Y:S02]  /*2080*/  MOV R0, R20 ;  /* 0x0000001400007202 */ /* 0x000fe40000000f00 */
[----:B------:R-:W-:-:S07]  /*2090*/  MOV R22, 0x20b0 ;  /* 0x000020b000167802 */ /* 0x000fce0000000f00 */
[----:B------:R-:W-:Y:S05]  /*20a0*/  CALL.REL.NOINC `($__internal_3_$__cuda_sm3x_div_rn_noftz_f32_slowpath) ;  /* 0x0000002800907944 */ /* 0x000fea0003c00000 */
.L_x_175:
[----:B------:R-:W-:Y:S05]  /*20b0*/  BSYNC.RECONVERGENT B3 ;  /* 0x0000000000037941 */ /* 0x000fea0003800200 */
.L_x_174:
        /* <DEDUP_REMOVED lines=17> */
.L_x_177:
[----:B------:R-:W-:Y:S05]  /*21d0*/  BSYNC.RECONVERGENT B3 ;  /* 0x0000000000037941 */ /* 0x000fea0003800200 */
.L_x_176:
[----:B------:R3:W-:Y:S01]  /*21e0*/  STG.E desc[UR20][R16.64+0xc], R0 ;  /* 0x00000c0010007986 */ /* 0x0007e2000c101914 */
[----:B------:R-:W-:Y:S01]  /*21f0*/  FADD R27, R10, R0 ;  /* 0x000000000a1b7221 */ /* 0x000fe20000000000 */
[----:B------:R-:W-:-:S07]  /*2200*/  IADD3 R2, PT, PT, R2, 0x4, RZ ;  /* 0x0000000402027810 */ /* 0x000fce0007ffe0ff */
.L_x_169:
[----:B------:R-:W-:-:S09]  /*2210*/  UISETP.NE.AND UP0, UPT, UR12, URZ, UPT ;  /* 0x000000ff0c00728c */ /* 0x000fd2000bf05270 */
[----:B------:R-:W-:Y:S05]  /*2220*/  BRA.U !UP0, `(.L_x_168) ;  /* 0x0000000508547547 */ /* 0x000fea000b800000 */
[----:B------:R-:W-:-:S09]  /*2230*/  UISETP.NE.AND UP0, UPT, UR13, URZ, UPT ;  /* 0x000000ff0d00728c */ /* 0x000fd2000bf05270 */
[----:B------:R-:W-:Y:S05]  /*2240*/  BRA.U !UP0, `(.L_x_178) ;  /* 0x0000000108dc7547 */ /* 0x000fea000b800000 */
[----:B0-2---:R-:W1:Y:S01]  /*2250*/  LDC.64 R10, c[0x0][0x388] ;  /* 0x0000e200ff0a7b82 */ /* 0x005e620000000a00 */
[----:B------:R-:W-:-:S05]  /*2260*/  IADD3 R3, PT, PT, R2, UR9, RZ ;  /* 0x0000000902037c10 */ /* 0x000fca000fffe0ff */
[C---:B-1----:R-:W-:Y:S02]  /*2270*/  IMAD.WIDE.U32 R12, R3.reuse, 0x4, R10 ;  /* 0x00000004030c7825 */ /* 0x042fe400078e000a */
[----:B------:R-:W0:Y:S04]  /*2280*/  LDC.64 R10, c[0x0][0x390] ;  /* 0x0000e400ff0a7b82 */ /* 0x000e280000000a00 */
[----:B------:R-:W3:Y:S01]  /*2290*/  LDG.E R13, desc[UR20][R12.64] ;  /* 0x000000140c0d7981 */ /* 0x000ee2000c1e1900 */
[----:B0-----:R-:W-:-:S05]  /*22a0*/  IMAD.WIDE.U32 R10, R3, 0x4, R10 ;  /* 0x00000004030a7825 */ /* 0x001fca00078e000a */
[----:B------:R-:W2:Y:S01]  /*22b0*/  LDG.E R3, desc[UR20][R10.64] ;  /* 0x000000140a037981 */ /* 0x000ea2000c1e1900 */
[----:B------:R-:W-:Y:S01]  /*22c0*/  BSSY.RECONVERGENT B3, `(.L_x_179) ;  /* 0x000000d000037945 */ /* 0x000fe20003800200 */
[----:B---3--:R-:W-:-:S04]  /*22d0*/  FADD R16, R4, -R13 ;  /* 0x8000000d04107221 */ /* 0x008fc80000000000 */
[----:B------:R-:W0:Y:S02]  /*22e0*/  MUFU.RCP R0, R16 ;  /* 0x0000001000007308 */ /* 0x000e240000001000 */
[----:B0-----:R-:W-:-:S06]  /*22f0*/  FFMA R9, -R16, R0, 1 ;  /* 0x3f80000010097423 */ /* 0x001fcc0000000100 */
[----:B--2---:R-:W0:Y:S01]  /*2300*/  FCHK P0, R3, R16 ;  /* 0x0000001003007302 */ /* 0x004e220000000000 */
[----:B------:R-:W-:-:S04]  /*2310*/  FFMA R0, R0, R9, R0 ;  /* 0x0000000900007223 */ /* 0x000fc80000000000 */
[----:B------:R-:W-:-:S04]  /*2320*/  FFMA R9, R3, R0, RZ ;  /* 0x0000000003097223 */ /* 0x000fc800000000ff */
[----:B------:R-:W-:-:S04]  /*2330*/  FFMA R14, -R16, R9, R3 ;  /* 0x00000009100e7223 */ /* 0x000fc80000000103 */
[----:B------:R-:W-:Y:S01]  /*2340*/  FFMA R0, R0, R14, R9 ;  /* 0x0000000e00007223 */ /* 0x000fe20000000009 */
[----:B0-----:R-:W-:Y:S06]  /*2350*/  @!P0 BRA `(.L_x_180) ;  /* 0x00000000000c8947 */ /* 0x001fec0003800000 */
[----:B------:R-:W-:Y:S02]  /*2360*/  MOV R0, R16 ;  /* 0x0000001000007202 */ /* 0x000fe40000000f00 */
[----:B------:R-:W-:-:S07]  /*2370*/  MOV R22, 0x2390 ;  /* 0x0000239000167802 */ /* 0x000fce0000000f00 */
[----:B------:R-:W-:Y:S05]  /*2380*/  CALL.REL.NOINC `($__internal_3_$__cuda_sm3x_div_rn_noftz_f32_slowpath) ;  /* 0x0000002400d87944 */ /* 0x000fea0003c00000 */
.L_x_180:
[----:B------:R-:W-:Y:S05]  /*2390*/  BSYNC.RECONVERGENT B3 ;  /* 0x0000000000037941 */ /* 0x000fea0003800200 */
.L_x_179:
        /* <DEDUP_REMOVED lines=30> */
.L_x_182:
[----:B------:R-:W-:Y:S05]  /*2580*/  BSYNC.RECONVERGENT B3 ;  /* 0x0000000000037941 */ /* 0x000fea0003800200 */
.L_x_181:
[----:B------:R4:W-:Y:S01]  /*2590*/  STG.E desc[UR20][R10.64+0x4], R0 ;  /* 0x000004000a007986 */ /* 0x0009e2000c101914 */
[----:B------:R-:W-:Y:S01]  /*25a0*/  FADD R27, R27, R0 ;  /* 0x000000001b1b7221 */ /* 0x000fe20000000000 */
[----:B------:R-:W-:-:S07]  /*25b0*/  IADD3 R2, PT, PT, R2, 0x2, RZ ;  /* 0x0000000202027810 */ /* 0x000fce0007ffe0ff */
.L_x_178:
[----:B------:R-:W-:-:S09]  /*25c0*/  UISETP.NE.AND UP0, UPT, UR6, URZ, UPT ;  /* 0x000000ff0600728c */ /* 0x000fd2000bf05270 */
[----:B------:R-:W-:Y:S05]  /*25d0*/  BRA.U UP0, `(.L_x_168) ;  /* 0x0000000100687547 */ /* 0x000fea000b800000 */
[----:B-1----:R-:W1:Y:S01]  /*25e0*/  LDC.64 R12, c[0x0][0x388] ;  /* 0x0000e200ff0c7b82 */ /* 0x002e620000000a00 */
[----:B0-2---:R-:W-:-:S07]  /*25f0*/  IADD3 R3, PT, PT, R2, UR9, RZ ;  /* 0x0000000902037c10 */ /* 0x005fce000fffe0ff */
[----:B----4-:R-:W0:Y:S01]  /*2600*/  LDC.64 R10, c[0x0][0x390] ;  /* 0x0000e400ff0a7b82 */ /* 0x010e220000000a00 */
[----:B-1----:R-:W-:-:S06]  /*2610*/  IMAD.WIDE.U32 R12, R3, 0x4, R12 ;  /* 0x00000004030c7825 */ /* 0x002fcc00078e000c */
[----:B------:R-:W2:Y:S01]  /*2620*/  LDG.E R13, desc[UR20][R12.64] ;  /* 0x000000140c0d7981 */ /* 0x000ea2000c1e1900 */
[----:B0-----:R-:W-:-:S05]  /*2630*/  IMAD.WIDE.U32 R10, R3, 0x4, R10 ;  /* 0x00000004030a7825 */ /* 0x001fca00078e000a */
[----:B------:R-:W4:Y:S01]  /*2640*/  LDG.E R3, desc[UR20][R10.64] ;  /* 0x000000140a037981 */ /* 0x000f22000c1e1900 */
[----:B------:R-:W-:Y:S01]  /*2650*/  BSSY.RECONVERGENT B3, `(.L_x_183) ;  /* 0x000000d000037945 */ /* 0x000fe20003800200 */
[----:B--2---:R-:W-:-:S04]  /*2660*/  FADD R14, R4, -R13 ;  /* 0x8000000d040e7221 */ /* 0x004fc80000000000 */
[----:B---3--:R-:W0:Y:S08]  /*2670*/  MUFU.RCP R0, R14 ;  /* 0x0000000e00007308 */ /* 0x008e300000001000 */
[----:B----4-:R-:W1:Y:S01]  /*2680*/  FCHK P0, R3, R14 ;  /* 0x0000000e03007302 */ /* 0x010e620000000000 */
        /* <DEDUP_REMOVED lines=9> */
.L_x_184:
[----:B------:R-:W-:Y:S05]  /*2720*/  BSYNC.RECONVERGENT B3 ;  /* 0x0000000000037941 */ /* 0x000fea0003800200 */
.L_x_183:
[----:B------:R-:W0:Y:S01]  /*2730*/  LDC.64 R10, c[0x0][0x398] ;  /* 0x0000e600ff0a7b82 */ /* 0x000e220000000a00 */
[----:B------:R-:W-:Y:S01]  /*2740*/  IADD3 R3, PT, PT, R5, R2, RZ ;  /* 0x0000000205037210 */ /* 0x000fe20007ffe0ff */
[----:B------:R-:W-:-:S04]  /*2750*/  FADD R27, R27, R0 ;  /* 0x000000001b1b7221 */ /* 0x000fc80000000000 */
[----:B0-----:R-:W-:-:S05]  /*2760*/  IMAD.WIDE R2, R3, 0x4, R10 ;  /* 0x0000000403027825 */ /* 0x001fca00078e020a */
[----:B------:R0:W-:Y:S02]  /*2770*/  STG.E desc[UR20][R2.64], R0 ;  /* 0x0000000002007986 */ /* 0x0001e4000c101914 */
.L_x_168:
[----:B------:R-:W5:Y:S01]  /*2780*/  LDCU UR5, c[0x0][0x380] ;  /* 0x00007000ff0577ac */ /* 0x000f620008000800 */
[----:B0-----:R-:W-:Y:S01]  /*2790*/  HFMA2 R2, -RZ, RZ, 0, 0 ;  /* 0x00000000ff027431 */ /* 0x001fe200000001ff */
[----:B-----5:R-:W-:-:S09]  /*27a0*/  UISETP.GE.U32.AND UP0, UPT, UR5, 0xf, UPT ;  /* 0x0000000f0500788c */ /* 0x020fd2000bf06070 */
[----:B------:R-:W-:Y:S05]  /*27b0*/  BRA.U !UP0, `(.L_x_185) ;  /* 0x0000001108587547 */ /* 0x000fea000b800000 */
[----:B--2-4-:R-:W0:Y:S01]  /*27c0*/  LDC.64 R10, c[0x0][0x398] ;  /* 0x0000e600ff0a7b82 */ /* 0x014e220000000a00 */
[----:B------:R-:W-:-:S07]  /*27d0*/  MOV R2, RZ ;  /* 0x000000ff00027202 */ /* 0x000fce0000000f00 */
.L_x_218:
[----:B-12---:R-:W-:-:S05]  /*27e0*/  IADD3 R13, PT, PT, R5, R2, RZ ;  /* 0x00000002050d7210 */ /* 0x006fca0007ffe0ff */
[----:B0-----:R-:W-:-:S05]  /*27f0*/  IMAD.WIDE R12, R13, 0x4, R10 ;  /* 0x000000040d0c7825 */ /* 0x001fca00078e020a */
[----:B------:R-:W2:Y:S01]  /*2800*/  LDG.E R3, desc[UR20][R12.64] ;  /* 0x000000140c037981 */ /* 0x000ea2000c1e1900 */
[----:B---3--:R-:W0:Y:S01]  /*2810*/  MUFU.RCP R0, R27 ;  /* 0x0000001b00007308 */ /* 0x008e220000001000 */
[----:B------:R-:W-:Y:S01]  /*2820*/  IADD3 R2, PT, PT, R2, 0x10, RZ ;  /* 0x0000001002027810 */ /* 0x000fe20007ffe0ff */
[----:B------:R-:W-:Y:S03]  /*2830*/  BSSY.RECONVERGENT B3, `(.L_x_186) ;  /* 0x000000d000037945 */ /* 0x000fe60003800200 */
[----:B------:R-:W-:Y:S01]  /*2840*/  ISETP.NE.AND P4, PT, R2, UR15, PT ;  /* 0x0000000f02007c0c */ /* 0x000fe2000bf85270 */
[----:B0-----:R-:W-:-:S04]  /*2850*/  FFMA R9, R0, -R27, 1 ;  /* 0x3f80000000097423 */ /* 0x001fc8000000081b */
[----:B------:R-:W-:Y:S01]  /*2860*/  FFMA R0, R0, R9, R0 ;  /* 0x0000000900007223 */ /* 0x000fe20000000000 */
[----:B--2---:R-:W0:Y:S03]  /*2870*/  FCHK P0, R3, R27 ;  /* 0x0000001b03007302 */ /* 0x004e260000000000 */
[----:B------:R-:W-:-:S04]  /*2880*/  FFMA R4, R3, R0, RZ ;  /* 0x0000000003047223 */ /* 0x000fc800000000ff */
[----:B------:R-:W-:-:S04]  /*2890*/  FFMA R9, R4, -R27, R3 ;  /* 0x8000001b04097223 */ /* 0x000fc80000000003 */
[----:B------:R-:W-:Y:S01]  /*28a0*/  FFMA R9, R0, R9, R4 ;  /* 0x0000000900097223 */ /* 0x000fe20000000004 */
[----:B0-----:R-:W-:Y:S06]  /*28b0*/  @!P0 BRA `(.L_x_187) ;  /* 0x0000000000108947 */ /* 0x001fec0003800000 */
[----:B------:R-:W-:Y:S02]  /*28c0*/  MOV R0, R27 ;  /* 0x0000001b00007202 */ /* 0x000fe40000000f00 */
[----:B------:R-:W-:-:S07]  /*28d0*/  MOV R22, 0x28f0 ;  /* 0x000028f000167802 */ /* 0x000fce0000000f00 */
[----:B------:R-:W-:Y:S05]  /*28e0*/  CALL.REL.NOINC `($__internal_3_$__cuda_sm3x_div_rn_noftz_f32_slowpath) ;  /* 0x0000002000807944 */ /* 0x000fea0003c00000 */
[----:B------:R-:W-:-:S07]  /*28f0*/  MOV R9, R0 ;  /* 0x0000000000097202 */ /* 0x000fce0000000f00 */
.L_x_187:
[----:B------:R-:W-:Y:S05]  /*2900*/  BSYNC.RECONVERGENT B3 ;  /* 0x0000000000037941 */ /* 0x000fea0003800200 */
.L_x_186:
[----:B------:R-:W2:Y:S01]  /*2910*/  LDG.E R14, desc[UR20][R12.64+0x4] ;  /* 0x000004140c0e7981 */ /* 0x000ea2000c1e1900 */
[----:B------:R-:W0:Y:S01]  /*2920*/  MUFU.RCP R0, R27 ;  /* 0x0000001b00007308 */ /* 0x000e220000001000 */
[----:B------:R-:W-:Y:S02]  /*2930*/  BSSY.RECONVERGENT B3, `(.L_x_188) ;  /* 0x000000e000037945 */ /* 0x000fe40003800200 */
[----:B------:R1:W-:Y:S01]  /*2940*/  STG.E desc[UR20][R12.64], R9 ;  /* 0x000000090c007986 */ /* 0x0003e2000c101914 */
[----:B0-----:R-:W-:-:S04]  /*2950*/  FFMA R3, R0, -R27, 1 ;  /* 0x3f80000000037423 */ /* 0x001fc8000000081b */
[----:B------:R-:W-:Y:S01]  /*2960*/  FFMA R0, R0, R3, R0 ;  /* 0x0000000300007223 */ /* 0x000fe20000000000 */
[----:B--2---:R-:W0:Y:S03]  /*2970*/  FCHK P0, R14, R27 ;  /* 0x0000001b0e007302 */ /* 0x004e260000000000 */
[----:B------:R-:W-:-:S04]  /*2980*/  FFMA R3, R0, R14, RZ ;  /* 0x0000000e00037223 */ /* 0x000fc800000000ff */
[----:B------:R-:W-:-:S04]  /*2990*/  FFMA R4, R3, -R27, R14 ;  /* 0x8000001b03047223 */ /* 0x000fc8000000000e */
[----:B------:R-:W-:Y:S01]  /*29a0*/  FFMA R3, R0, R4, R3 ;  /* 0x0000000400037223 */ /* 0x000fe20000000003 */
[----:B01----:R-:W-:Y:S06]  /*29b0*/  @!P0 BRA `(.L_x_189) ;  /* 0x0000000000148947 */ /* 0x003fec0003800000 */
[----:B------:R-:W-:Y:S02]  /*29c0*/  MOV R3, R14 ;  /* 0x0000000e00037202 */ /* 0x000fe40000000f00 */
[----:B------:R-:W-:Y:S02]  /*29d0*/  MOV R0, R27 ;  /* 0x0000001b00007202 */ /* 0x000fe40000000f00 */
[----:B------:R-:W-:-:S07]  /*29e0*/  MOV R22, 0x2a00 ;  /* 0x00002a0000167802 */ /* 0x000fce0000000f00 */
[----:B------:R-:W-:Y:S05]  /*29f0*/  CALL.REL.NOINC `($__internal_3_$__cuda_sm3x_div_rn_noftz_f32_slowpath) ;  /* 0x00000020003c7944 */ /* 0x000fea0003c00000 */
[----:B------:R-:W-:-:S07]  /*2a00*/  MOV R3, R0 ;  /* 0x0000000000037202 */ /* 0x000fce0000000f00 */
.L_x_189:
[----:B------:R-:W-:Y:S05]  /*2a10*/  BSYNC.RECONVERGENT B3 ;  /* 0x0000000000037941 */ /* 0x000fea0003800200 */
.L_x_188:
        /* <DEDUP_REMOVED lines=16> */
.L_x_191:
[----:B------:R-:W-:Y:S05]  /*2b20*/  BSYNC.RECONVERGENT B3 ;  /* 0x0000000000037941 */ /* 0x000fea0003800200 */
.L_x_190:
        /* <DEDUP_REMOVED lines=16> */
.L_x_193:
[----:B------:R-:W-:Y:S05]  /*2c30*/  BSYNC.RECONVERGENT B3 ;  /* 0x0000000000037941 */ /* 0x000fea0003800200 */
.L_x_192:
        /* <DEDUP_REMOVED lines=16> */
.L_x_195:
[----:B------:R-:W-:Y:S05]  /*2d40*/  BSYNC.RECONVERGENT B3 ;  /* 0x0000000000037941 */ /* 0x000fea0003800200 */
.L_x_194:
        /* <DEDUP_REMOVED lines=16> */
.L_x_197:
[----:B------:R-:W-:Y:S05]  /*2e50*/  BSYNC.RECONVERGENT B3 ;  /* 0x0000000000037941 */ /* 0x000fea0003800200 */
.L_x_196:
        /* <DEDUP_REMOVED lines=16> */
.L_x_199:
[----:B------:R-:W-:Y:S05]  /*2f60*/  BSYNC.RECONVERGENT B3 ;  /* 0x0000000000037941 */ /* 0x000fea0003800200 */
.L_x_198:
        /* <DEDUP_REMOVED lines=16> */
.L_x_201:
[----:B------:R-:W-:Y:S05]  /*3070*/  BSYNC.RECONVERGENT B3 ;  /* 0x0000000000037941 */ /* 0x000fea0003800200 */
.L_x_200:
        /* <DEDUP_REMOVED lines=16> */
.L_x_203:
[----:B------:R-:W-:Y:S05]  /*3180*/  BSYNC.RECONVERGENT B3 ;  /* 0x0000000000037941 */ /* 0x000fea0003800200 */
.L_x_202:
        /* <DEDUP_REMOVED lines=16> */
.L_x_205:
[----:B------:R-:W-:Y:S05]  /*3290*/  BSYNC.RECONVERGENT B3 ;  /* 0x0000000000037941 */ /* 0x000fea0003800200 */
.L_x_204:
        /* <DEDUP_REMOVED lines=16> */
.L_x_207:
[----:B------:R-:W-:Y:S05]  /*33a0*/  BSYNC.RECONVERGENT B3 ;  /* 0x0000000000037941 */ /* 0x000fea0003800200 */
.L_x_206:
        /* <DEDUP_REMOVED lines=16> */
.L_x_209:
[----:B------:R-:W-:Y:S05]  /*34b0*/  BSYNC.RECONVERGENT B3 ;  /* 0x0000000000037941 */ /* 0x000fea0003800200 */
.L_x_208:
        /* <DEDUP_REMOVED lines=16> */
.L_x_211:
[----:B------:R-:W-:Y:S05]  /*35c0*/  BSYNC.RECONVERGENT B3 ;  /* 0x0000000000037941 */ /* 0x000fea0003800200 */
.L_x_210:
        /* <DEDUP_REMOVED lines=16> */
.L_x_213:
[----:B------:R-:W-:Y:S05]  /*36d0*/  BSYNC.RECONVERGENT B3 ;  /* 0x0000000000037941 */ /* 0x000fea0003800200 */
.L_x_212:
        /* <DEDUP_REMOVED lines=16> */
.L_x_215:
[----:B------:R-:W-:Y:S05]  /*37e0*/  BSYNC.RECONVERGENT B3 ;  /* 0x0000000000037941 */ /* 0x000fea0003800200 */
.L_x_214:
        /* <DEDUP_REMOVED lines=15> */
.L_x_217:
[----:B------:R-:W-:Y:S05]  /*38e0*/  BSYNC.RECONVERGENT B3 ;  /* 0x0000000000037941 */ /* 0x000fea0003800200 */
.L_x_216:
[----:B------:R2:W-:Y:S01]  /*38f0*/  STG.E desc[UR20][R12.64+0x3c], R0 ;  /* 0x00003c000c007986 */ /* 0x0005e2000c101914 */
[----:B------:R-:W-:Y:S05]  /*3900*/  @P4 BRA `(.L_x_218) ;  /* 0xffffffec00b44947 */ /* 0x000fea000383ffff */
[----:B------:R-:W-:-:S07]  /*3910*/  MOV R2, UR15 ;  /* 0x0000000f00027c02 */ /* 0x000fce0008000f00 */
.L_x_185:
[----:B------:R-:W-:-:S09]  /*3920*/  UISETP.NE.AND UP0, UPT, UR14, URZ, UPT ;  /* 0x000000ff0e00728c */ /* 0x000fd2000bf05270 */
[----:B------:R-:W-:Y:S05]  /*3930*/  BRA.U !UP0, `(.L_x_148) ;  /* 0x0000001108507547 */ /* 0x000fea000b800000 */
[----:B------:R-:W-:-:S04]  /*3940*/  UIADD3 UR5, UPT, UPT, UR14, -0x1, URZ ;  /* 0xffffffff0e057890 */ /* 0x000fc8000fffe0ff */
[----:B------:R-:W-:-:S09]  /*3950*/  UISETP.GE.U32.AND UP0, UPT, UR5, 0x7, UPT ;  /* 0x000000070500788c */ /* 0x000fd2000bf06070 */
[----:B------:R-:W-:Y:S05]  /*3960*/  BRA.U !UP0, `(.L_x_219) ;  /* 0x00000009082c7547 */ /* 0x000fea000b800000 */
[----:B--2-4-:R-:W0:Y:S01]  /*3970*/  LDC.64 R10, c[0x0][0x398] ;  /* 0x0000e600ff0a7b82 */ /* 0x014e220000000a00 */
[----:B------:R-:W-:-:S05]  /*3980*/  IADD3 R3, PT, PT, R5, R2, RZ ;  /* 0x0000000205037210 */ /* 0x000fca0007ffe0ff */
[----:B0-----:R-:W-:-:S05]  /*3990*/  IMAD.WIDE R10, R3, 0x4, R10 ;  /* 0x00000004030a7825 */ /* 0x001fca00078e020a */
[----:B-1----:R-:W2:Y:S01]  /*39a0*/  LDG.E R12, desc[UR20][R10.64] ;  /* 0x000000140a0c7981 */ /* 0x002ea2000c1e1900 */
[----:B---3--:R-:W0:Y:S01]  /*39b0*/  MUFU.RCP R0, R27 ;  /* 0x0000001b00007308 */ /* 0x008e220000001000 */
[----:B------:R-:W-:Y:S01]  /*39c0*/  BSSY.RECONVERGENT B3, `(.L_x_220) ;  /* 0x000000d000037945 */ /* 0x000fe20003800200 */
[----:B0-----:R-:W-:-:S04]  /*39d0*/  FFMA R3, R0, -R27, 1 ;  /* 0x3f80000000037423 */ /* 0x001fc8000000081b */
[----:B------:R-:W-:Y:S02]  /*39e0*/  FFMA R0, R0, R3, R0 ;  /* 0x0000000300007223 */ /* 0x000fe40000000000 */
[----:B--2---:R-:W0:Y:S02]  /*39f0*/  FCHK P0, R12, R27 ;  /* 0x0000001b0c007302 */ /* 0x004e240000000000 */
[----:B------:R-:W-:-:S04]  /*3a00*/  FFMA R3, R0, R12, RZ ;  /* 0x0000000c00037223 */ /* 0x000fc800000000ff */
[----:B------:R-:W-:-:S04]  /*3a10*/  FFMA R4, R3, -R27, R12 ;  /* 0x8000001b03047223 */ /* 0x000fc8000000000c */
[----:B------:R-:W-:Y:S01]  /*3a20*/  FFMA R3, R0, R4, R3 ;  /* 0x0000000400037223 */ /* 0x000fe20000000003 */
[----:B0-----:R-:W-:Y:S06]  /*3a30*/  @!P0 BRA `(.L_x_221) ;  /* 0x0000000000148947 */ /* 0x001fec0003800000 */
[----:B------:R-:W-:Y:S02]  /*3a40*/  MOV R3, R12 ;  /* 0x0000000c00037202 */ /* 0x000fe40000000f00 */
[----:B------:R-:W-:Y:S02]  /*3a50*/  MOV R0, R27 ;  /* 0x0000001b00007202 */ /* 0x000fe40000000f00 */
[----:B------:R-:W-:-:S07]  /*3a60*/  MOV R22, 0x3a80 ;  /* 0x00003a8000167802 */ /* 0x000fce0000000f00 */
[----:B------:R-:W-:Y:S05]  /*3a70*/  CALL.REL.NOINC `($__internal_3_$__cuda_sm3x_div_rn_noftz_f32_slowpath) ;  /* 0x00000010001c7944 */ /* 0x000fea0003c00000 */
[----:B------:R-:W-:-:S07]  /*3a80*/  MOV R3, R0 ;  /* 0x0000000000037202 */ /* 0x000fce0000000f00 */
.L_x_221:
[----:B------:R-:W-:Y:S05]  /*3a90*/  BSYNC.RECONVERGENT B3 ;  /* 0x0000000000037941 */ /* 0x000fea0003800200 */
.L_x_220:
        /* <DEDUP_REMOVED lines=16> */
.L_x_223:
[----:B------:R-:W-:Y:S05]  /*3ba0*/  BSYNC.RECONVERGENT B3 ;  /* 0x0000000000037941 */ /* 0x000fea0003800200 */
.L_x_222:
        /* <DEDUP_REMOVED lines=16> */
.L_x_225:
[----:B------:R-:W-:Y:S05]  /*3cb0*/  BSYNC.RECONVERGENT B3 ;  /* 0x0000000000037941 */ /* 0x000fea0003800200 */
.L_x_224:
        /* <DEDUP_REMOVED lines=16> */
.L_x_227:
[----:B------:R-:W-:Y:S05]  /*3dc0*/  BSYNC.RECONVERGENT B3 ;  /* 0x0000000000037941 */ /* 0x000fea0003800200 */
.L_x_226:
        /* <DEDUP_REMOVED lines=16> */
.L_x_229:
[----:B------:R-:W-:Y:S05]  /*3ed0*/  BSYNC.RECONVERGENT B3 ;  /* 0x0000000000037941 */ /* 0x000fea0003800200 */
.L_x_228:
        /* <DEDUP_REMOVED lines=16> */
.L_x_231:
[----:B------:R-:W-:Y:S05]  /*3fe0*/  BSYNC.RECONVERGENT B3 ;  /* 0x0000000000037941 */ /* 0x000fea0003800200 */
.L_x_230:
        /* <DEDUP_REMOVED lines=16> */
.L_x_233:
[----:B------:R-:W-:Y:S05]  /*40f0*/  BSYNC.RECONVERGENT B3 ;  /* 0x0000000000037941 */ /* 0x000fea0003800200 */
.L_x_232:
        /* <DEDUP_REMOVED lines=15> */
.L_x_235:
[----:B------:R-:W-:Y:S05]  /*41f0*/  BSYNC.RECONVERGENT B3 ;  /* 0x0000000000037941 */ /* 0x000fea0003800200 */
.L_x_234:
[----:B------:R0:W-:Y:S01]  /*4200*/  STG.E desc[UR20][R10.64+0x1c], R0 ;  /* 0x00001c000a007986 */ /* 0x0001e2000c101914 */
[----:B------:R-:W-:-:S07]  /*4210*/  IADD3 R2, PT, PT, R2, 0x8, RZ ;  /* 0x0000000802027810 */ /* 0x000fce0007ffe0ff */
.L_x_219:
[----:B------:R-:W-:-:S09]  /*4220*/  UISETP.NE.AND UP0, UPT, UR10, URZ, UPT ;  /* 0x000000ff0a00728c */ /* 0x000fd2000bf05270 */
[----:B------:R-:W-:Y:S05]  /*4230*/  BRA.U !UP0, `(.L_x_148) ;  /* 0x0000000908107547 */ /* 0x000fea000b800000 */
[----:B------:R-:W-:-:S09]  /*4240*/  UISETP.GE.U32.AND UP0, UPT, UR11, 0x3, UPT ;  /* 0x000000030b00788c */ /* 0x000fd2000bf06070 */
[----:B------:R-:W-:Y:S05]  /*4250*/  BRA.U !UP0, `(.L_x_236) ;  /* 0x00000005081c7547 */ /* 0x000fea000b800000 */
[----:B0-2-4-:R-:W0:Y:S01]  /*4260*/  LDC.64 R10, c[0x0][0x398] ;  /* 0x0000e600ff0a7b82 */ /* 0x015e220000000a00 */
        /* <DEDUP_REMOVED lines=17> */
.L_x_238:
[----:B------:R-:W-:Y:S05]  /*4380*/  BSYNC.RECONVERGENT B3 ;  /* 0x0000000000037941 */ /* 0x000fea0003800200 */
.L_x_237:
        /* <DEDUP_REMOVED lines=16> */
.L_x_240:
[----:B------:R-:W-:Y:S05]  /*4490*/  BSYNC.RECONVERGENT B3 ;  /* 0x0000000000037941 */ /* 0x000fea0003800200 */
.L_x_239:
        /* <DEDUP_REMOVED lines=16> */
.L_x_242:
[----:B------:R-:W-:Y:S05]  /*45a0*/  BSYNC.RECONVERGENT B3 ;  /* 0x0000000000037941 */ /* 0x000fea0003800200 */
.L_x_241:
        /* <DEDUP_REMOVED lines=15> */
.L_x_244:
[----:B------:R-:W-:Y:S05]  /*46a0*/  BSYNC.RECONVERGENT B3 ;  /* 0x0000000000037941 */ /* 0x000fea0003800200 */
.L_x_243:
[----:B------:R0:W-:Y:S01]  /*46b0*/  STG.E desc[UR20][R10.64+0xc], R0 ;  /* 0x00000c000a007986 */ /* 0x0001e2000c101914 */
[----:B------:R-:W-:-:S07]  /*46c0*/  IADD3 R2, PT, PT, R2, 0x4, RZ ;  /* 0x0000000402027810 */ /* 0x000fce0007ffe0ff */
.L_x_236:
[----:B------:R-:W-:-:S09]  /*46d0*/  UISETP.NE.AND UP0, UPT, UR12, URZ, UPT ;  /* 0x000000ff0c00728c */ /* 0x000fd2000bf05270 */
[----:B------:R-:W-:Y:S05]  /*46e0*/  BRA.U !UP0, `(.L_x_148) ;  /* 0x0000000108e47547 */ /* 0x000fea000b800000 */
[----:B0-2-4-:R-:W0:Y:S01]  /*46f0*/  LDC.64 R10, c[0x0][0x398] ;  /* 0x0000e600ff0a7b82 */ /* 0x015e220000000a00 */
[----:B------:R-:W-:-:S05]  /*4700*/  IADD3 R5, PT, PT, R5, R2, RZ ;  /* 0x0000000205057210 */ /* 0x000fca0007ffe0ff */
[----:B0-----:R-:W-:-:S05]  /*4710*/  IMAD.WIDE R4, R5, 0x4, R10 ;  /* 0x0000000405047825 */ /* 0x001fca00078e020a */
[----:B------:R-:W2:Y:S01]  /*4720*/  LDG.E R9, desc[UR20][R4.64] ;  /* 0x0000001404097981 */ /* 0x000ea2000c1e1900 */
[----:B---3--:R-:W0:Y:S01]  /*4730*/  MUFU.RCP R0, R27 ;  /* 0x0000001b00007308 */ /* 0x008e220000001000 */
[----:B------:R-:W-:Y:S01]  /*4740*/  BSSY.RECONVERGENT B3, `(.L_x_245) ;  /* 0x000000e000037945 */ /* 0x000fe20003800200 */
[----:B0-----:R-:W-:-:S04]  /*4750*/  FFMA R3, R0, -R27, 1 ;  /* 0x3f80000000037423 */ /* 0x001fc8000000081b */
[----:B------:R-:W-:Y:S01]  /*4760*/  FFMA R0, R0, R3, R0 ;  /* 0x0000000300007223 */ /* 0x000fe20000000000 */
[----:B------:R-:W-:-:S04]  /*4770*/  MOV R3, UR12 ;  /* 0x0000000c00037c02 */ /* 0x000fc80008000f00 */
[----:B------:R-:W-:Y:S01]  /*4780*/  ISETP.NE.AND P4, PT, R3, 0x1, PT ;  /* 0x000000010300780c */ /* 0x000fe20003f85270 */
[----:B--2---:R-:W0:Y:S01]  /*4790*/  FCHK P0, R9, R27 ;  /* 0x0000001b09007302 */ /* 0x004e220000000000 */
[----:B------:R-:W-:-:S04]  /*47a0*/  FFMA R2, R0, R9, RZ ;  /* 0x0000000900027223 */ /* 0x000fc800000000ff */
[----:B------:R-:W-:-:S04]  /*47b0*/  FFMA R3, R2, -R27, R9 ;  /* 0x8000001b02037223 */ /* 0x000fc80000000009 */
[----:B------:R-:W-:Y:S01]  /*47c0*/  FFMA R0, R0, R3, R2 ;  /* 0x0000000300007223 */ /* 0x000fe20000000002 */
[----:B0-----:R-:W-:Y:S06]  /*47d0*/  @!P0 BRA `(.L_x_246) ;  /* 0x0000000000108947 */ /* 0x001fec0003800000 */
[----:B------:R-:W-:Y:S02]  /*47e0*/  MOV R3, R9 ;  /* 0x0000000900037202 */ /* 0x000fe40000000f00 */
[----:B------:R-:W-:Y:S02]  /*47f0*/  MOV R0, R27 ;  /* 0x0000001b00007202 */ /* 0x000fe40000000f00 */
[----:B------:R-:W-:-:S07]  /*4800*/  MOV R22, 0x4820 ;  /* 0x0000482000167802 */ /* 0x000fce0000000f00 */
[----:B-1----:R-:W-:Y:S05]  /*4810*/  CALL.REL.NOINC `($__internal_3_$__cuda_sm3x_div_rn_noftz_f32_slowpath) ;  /* 0x0000000000b47944 */ /* 0x002fea0003c00000 */
.L_x_246:
[----:B------:R-:W-:Y:S05]  /*4820*/  BSYNC.RECONVERGENT B3 ;  /* 0x0000000000037941 */ /* 0x000fea0003800200 */
.L_x_245:
[----:B------:R0:W-:Y:S01]  /*4830*/  STG.E desc[UR20][R4.64], R0 ;  /* 0x0000000004007986 */ /* 0x0001e2000c101914 */
[----:B------:R-:W-:Y:S05]  /*4840*/  @!P4 BRA `(.L_x_148) ;  /* 0x00000000008cc947 */ /* 0x000fea0003800000 */
[----:B------:R-:W2:Y:S01]  /*4850*/  LDG.E R9, desc[UR20][R4.64+0x4] ;  /* 0x0000041404097981 */ /* 0x000ea2000c1e1900 */
[----:B0-----:R-:W0:Y:S01]  /*4860*/  MUFU.RCP R0, R27 ;  /* 0x0000001b00007308 */ /* 0x001e220000001000 */
        /* <DEDUP_REMOVED lines=14> */
.L_x_248:
[----:B------:R-:W-:Y:S05]  /*4950*/  BSYNC.RECONVERGENT B3 ;  /* 0x0000000000037941 */ /* 0x000fea0003800200 */
.L_x_247:
[----:B------:R0:W-:Y:S01]  /*4960*/  STG.E desc[UR20][R4.64+0x4], R0 ;  /* 0x0000040004007986 */ /* 0x0001e2000c101914 */
[----:B------:R-:W-:Y:S05]  /*4970*/  @!P4 BRA `(.L_x_148) ;  /* 0x000000000040c947 */ /* 0x000fea0003800000 */
[----:B------:R-:W2:Y:S01]  /*4980*/  LDG.E R9, desc[UR20][R4.64+0x8] ;  /* 0x0000081404097981 */ /* 0x000ea2000c1e1900 */
[----:B0-----:R-:W0:Y:S01]  /*4990*/  MUFU.RCP R0, R27 ;  /* 0x0000001b00007308 */ /* 0x001e220000001000 */
        /* <DEDUP_REMOVED lines=12> */
.L_x_250:
[----:B------:R-:W-:Y:S05]  /*4a60*/  BSYNC.RECONVERGENT B3 ;  /* 0x0000000000037941 */ /* 0x000fea0003800200 */
.L_x_249:
[----:B------:R0:W-:Y:S02]  /*4a70*/  STG.E desc[UR20][R4.64+0x8], R0 ;  /* 0x0000080004007986 */ /* 0x0001e4000c101914 */
.L_x_148:
[----:B------:R-:W-:Y:S05]  /*4a80*/  BSYNC.RECONVERGENT B4 ;  /* 0x0000000000047941 */ /* 0x000fea0003800200 */
.L_x_147:
[----:B------:R-:W5:Y:S01]  /*4a90*/  LDCU UR5, c[0x0][0x384] ;  /* 0x00007080ff0577ac */ /* 0x000f620008000800 */
[----:B------:R-:W-:-:S04]  /*4aa0*/  IADD3 R8, PT, PT, R8, UR8, RZ ;  /* 0x0000000808087c10 */ /* 0x000fc8000fffe0ff */
[----:B-----5:R-:W-:-:S13]  /*4ab0*/  ISETP.GE.AND P0, PT, R8, UR5, PT ;  /* 0x0000000508007c0c */ /* 0x020fda000bf06270 */
[----:B------:R-:W-:Y:S05]  /*4ac0*/  @!P0 BRA `(.L_x_251) ;  /* 0xffffffb400e48947 */ /* 0x000fea000383ffff */
[----:B------:R-:W-:Y:S05]  /*4ad0*/  BSYNC.RECONVERGENT B0 ;  /* 0x0000000000007941 */ /* 0x000fea0003800200 */
.L_x_139:
[----:B------:R-:W-:Y:S05]  /*4ae0*/  EXIT ;  /* 0x000000000000794d */ /* 0x000fea0003800000 */
        .weak           $__internal_3_$__cuda_sm3x_div_rn_noftz_f32_slowpath
        .type           $__internal_3_$__cuda_sm3x_div_rn_noftz_f32_slowpath,@function
        .size           $__internal_3_$__cuda_sm3x_div_rn_noftz_f32_slowpath,(.L_x_467 - $__internal_3_$__cuda_sm3x_div_rn_noftz_f32_slowpath)
$__internal_3_$__cuda_sm3x_div_rn_noftz_f32_slowpath:
[----:B------:R-:W-:Y:S01]  /*4af0*/  SHF.R.U32.HI R9, RZ, 0x17, R0 ;  /* 0x00000017ff097819 */ /* 0x000fe20000011600 */
[----:B------:R-:W-:Y:S01]  /*4b00*/  BSSY.RECONVERGENT B1, `(.L_x_252) ;  /* 0x0000063000017945 */ /* 0x000fe20003800200 */
[----:B------:R-:W-:Y:S02]  /*4b10*/  SHF.R.U32.HI R24, RZ, 0x17, R3 ;  /* 0x00000017ff187819 */ /* 0x000fe40000011603 */
[----:B------:R-:W-:Y:S02]  /*4b20*/  LOP3.LUT R9, R9, 0xff, RZ, 0xc0, !PT ;  /* 0x000000ff09097812 */ /* 0x000fe400078ec0ff */
[----:B------:R-:W-:Y:S02]  /*4b30*/  LOP3.LUT R24, R24, 0xff, RZ, 0xc0, !PT ;  /* 0x000000ff18187812 */ /* 0x000fe400078ec0ff */
[----:B------:R-:W-:Y:S02]  /*4b40*/  IADD3 R23, PT, PT, R9, -0x1, RZ ;  /* 0xffffffff09177810 */ /* 0x000fe40007ffe0ff */
[----:B------:R-:W-:-:S02]  /*4b50*/  IADD3 R25, PT, PT, R24, -0x1, RZ ;  /* 0xffffffff18197810 */ /* 0x000fc40007ffe0ff */
[----:B------:R-:W-:-:S04]  /*4b60*/  ISETP.GT.U32.AND P0, PT, R23, 0xfd, PT ;  /* 0x000000fd1700780c */ /* 0x000fc80003f04070 */
[----:B------:R-:W-:-:S13]  /*4b70*/  ISETP.GT.U32.OR P0, PT, R25, 0xfd, P0 ;  /* 0x000000fd1900780c */ /* 0x000fda0000704470 */
[----:B------:R-:W-:Y:S01]  /*4b80*/  @!P0 MOV R26, RZ ;  /* 0x000000ff001a8202 */ /* 0x000fe20000000f00 */
        /* <DEDUP_REMOVED lines=20> */
[----:B------:R-:W-:Y:S01]  /*4cd0*/  @!P0 FFMA R3, R3, 1.84467440737095516160e+19, RZ ;  /* 0x5f80000003038823 */ /* 0x000fe200000000ff */
[----:B------:R-:W-:Y:S01]  /*4ce0*/  @!P0 MOV R26, 0xffffffc0 ;  /* 0xffffffc0001a8802 */ /* 0x000fe20000000f00 */
[----:B------:R-:W-:-:S03]  /*4cf0*/  @!P1 FFMA R0, R0, 1.84467440737095516160e+19, RZ ;  /* 0x5f80000000009823 */ /* 0x000fc600000000ff */
[----:B------:R-:W-:-:S07]  /*4d00*/  @!P1 IADD3 R26, PT, PT, R26, 0x40, RZ ;  /* 0x000000401a1a9810 */ /* 0x000fce0007ffe0ff */
.L_x_253:
[----:B------:R-:W-:Y:S01]  /*4d10*/  LEA R29, R9, 0xc0800000, 0x17 ;  /* 0xc0800000091d7811 */ /* 0x000fe200078eb8ff */
[----:B------:R-:W-:Y:S01]  /*4d20*/  BSSY.RECONVERGENT B2, `(.L_x_258) ;  /* 0x0000036000027945 */ /* 0x000fe20003800200 */
[----:B------:R-:W-:Y:S02]  /*4d30*/  IADD3 R24, PT, PT, R24, -0x7f, RZ ;  /* 0xffffff8118187810 */ /* 0x000fe40007ffe0ff */
[----:B------:R-:W-:Y:S02]  /*4d40*/  IADD3 R29, PT, PT, -R29, R0, RZ ;  /* 0x000000001d1d7210 */ /* 0x000fe40007ffe1ff */
[C---:B------:R-:W-:Y:S01]  /*4d50*/  IADD3 R25, PT, PT, R24.reuse, 0x7f, -R9 ;  /* 0x0000007f18197810 */ /* 0x040fe20007ffe809 */
[----:B------:R-:W-:Y:S01]  /*4d60*/  IMAD R3, R24, -0x800000, R3 ;  /* 0xff80000018037824 */ /* 0x000fe200078e0203 */
[----:B------:R-:W0:Y:S01]  /*4d70*/  MUFU.RCP R23, R29 ;  /* 0x0000001d00177308 */ /* 0x000e220000001000 */
[----:B------:R-:W-:Y:S01]  /*4d80*/  FADD.FTZ R28, -R29, -RZ ;  /* 0x800000ff1d1c7221 */ /* 0x000fe20000010100 */
[----:B------:R-:W-:-:S03]  /*4d90*/  IADD3 R26, PT, PT, R25, R26, RZ ;  /* 0x0000001a191a7210 */ /* 0x000fc60007ffe0ff */
        /* <DEDUP_REMOVED lines=9> */
[----:B------:R-:W-:-:S04]  /*4e30*/  IADD3 R24, PT, PT, R25, R26, RZ ;  /* 0x0000001a19187210 */ /* 0x000fc80007ffe0ff */
        /* <DEDUP_REMOVED lines=11> */
[CCC-:B------:R-:W-:Y:S01]  /*4ef0*/  FFMA.RP R26, R0.reuse, R3.reuse, R9.reuse ;  /* 0x00000003001a7223 */ /* 0x1c0fe20000008009 */
[----:B------:R-:W-:Y:S01]  /*4f00*/  FFMA.RM R3, R0, R3, R9 ;  /* 0x0000000300037223 */ /* 0x000fe20000004009 */
[C---:B------:R-:W-:Y:S02]  /*4f10*/  IADD3 R0, PT, PT, R24.reuse, 0x20, RZ ;  /* 0x0000002018007810 */ /* 0x040fe40007ffe0ff */
[----:B------:R-:W-:Y:S02]  /*4f20*/  LOP3.LUT R9, R25, 0x7fffff, RZ, 0xc0, !PT ;  /* 0x007fffff19097812 */ /* 0x000fe400078ec0ff */
[C---:B------:R-:W-:Y:S02]  /*4f30*/  ISETP.NE.AND P2, PT, R24.reuse, RZ, PT ;  /* 0x000000ff1800720c */ /* 0x040fe40003f45270 */
[----:B------:R-:W-:Y:S02]  /*4f40*/  LOP3.LUT R9, R9, 0x800000, RZ, 0xfc, !PT ;  /* 0x0080000009097812 */ /* 0x000fe400078efcff */
[----:B------:R-:W-:-:S02]  /*4f50*/  ISETP.NE.AND P0, PT, R24, RZ, PT ;  /* 0x000000ff1800720c */ /* 0x000fc40003f05270 */
[----:B------:R-:W-:Y:S02]  /*4f60*/  IADD3 R24, PT, PT, -R24, RZ, RZ ;  /* 0x000000ff18187210 */ /* 0x000fe40007ffe1ff */
[----:B------:R-:W-:Y:S02]  /*4f70*/  SHF.L.U32 R0, R9, R0, RZ ;  /* 0x0000000009007219 */ /* 0x000fe400000006ff */
[----:B------:R-:W-:Y:S02]  /*4f80*/  FSETP.NEU.FTZ.AND P1, PT, R26, R3, PT ;  /* 0x000000031a00720b */ /* 0x000fe40003f3d000 */
[----:B------:R-:W-:Y:S02]  /*4f90*/  SEL R24, R24, RZ, P2 ;  /* 0x000000ff18187207 */ /* 0x000fe40001000000 */
[----:B------:R-:W-:Y:S02]  /*4fa0*/  ISETP.NE.AND P0, PT, R0, RZ, P0 ;  /* 0x000000ff0000720c */ /* 0x000fe40000705270 */
[----:B------:R-:W-:-:S02]  /*4fb0*/  SHF.R.U32.HI R9, RZ, R24, R9 ;  /* 0x00000018ff097219 */ /* 0x000fc40000011609 */
[----:B------:R-:W-:Y:S02]  /*4fc0*/  PLOP3.LUT P0, PT, P1, P0, PT, 0xf8, 0x8f ;  /* 0x00000000008f781c */ /* 0x000fe40000f01f70 */
[----:B------:R-:W-:Y:S02]  /*4fd0*/  SHF.R.U32.HI R3, RZ, 0x1, R9 ;  /* 0x00000001ff037819 */ /* 0x000fe40000011609 */
[----:B------:R-:W-:-:S04]  /*4fe0*/  SEL R0, RZ, 0x1, !P0 ;  /* 0x00000001ff007807 */ /* 0x000fc80004000000 */
[----:B------:R-:W-:-:S04]  /*4ff0*/  LOP3.LUT R0, R0, 0x1, R3, 0xf8, !PT ;  /* 0x0000000100007812 */ /* 0x000fc800078ef803 */
[----:B------:R-:W-:-:S04]  /*5000*/  LOP3.LUT R0, R0, R9, RZ, 0xc0, !PT ;  /* 0x0000000900007212 */ /* 0x000fc800078ec0ff */
[----:B------:R-:W-:-:S04]  /*5010*/  IADD3 R0, PT, PT, R3, R0, RZ ;  /* 0x0000000003007210 */ /* 0x000fc80007ffe0ff */
[----:B------:R-:W-:Y:S01]  /*5020*/  LOP3.LUT R23, R0, R23, RZ, 0xfc, !PT ;  /* 0x0000001700177212 */ /* 0x000fe200078efcff */
[----:B------:R-:W-:Y:S06]  /*5030*/  BRA `(.L_x_261) ;  /* 0x0000000000107947 */ /* 0x000fec0003800000 */
.L_x_260:
[----:B------:R-:W-:-:S04]  /*5040*/  LOP3.LUT R23, R23, 0x80000000, RZ, 0xc0, !PT ;  /* 0x8000000017177812 */ /* 0x000fc800078ec0ff */
[----:B------:R-:W-:Y:S01]  /*5050*/  LOP3.LUT R23, R23, 0x7f800000, RZ, 0xfc, !PT ;  /* 0x7f80000017177812 */ /* 0x000fe200078efcff */
[----:B------:R-:W-:Y:S06]  /*5060*/  BRA `(.L_x_261) ;  /* 0x0000000000047947 */ /* 0x000fec0003800000 */
.L_x_259:
[----:B------:R-:W-:-:S07]  /*5070*/  LEA R23, R26, R23, 0x17 ;  /* 0x000000171a177211 */ /* 0x000fce00078eb8ff */
.L_x_261:
[----:B------:R-:W-:Y:S05]  /*5080*/  BSYNC.RECONVERGENT B2 ;  /* 0x0000000000027941 */ /* 0x000fea0003800200 */
.L_x_258:
[----:B------:R-:W-:Y:S01]  /*5090*/  MOV R0, R23 ;  /* 0x0000001700007202 */ /* 0x000fe20000000f00 */
[----:B------:R-:W-:Y:S06]  /*50a0*/  BRA `(.L_x_262) ;  /* 0x0000000000207947 */ /* 0x000fec0003800000 */
.L_x_257:
[----:B------:R-:W-:-:S04]  /*50b0*/  LOP3.LUT R0, R0, 0x80000000, R3, 0x48, !PT ;  /* 0x8000000000007812 */ /* 0x000fc800078e4803 */
[----:B------:R-:W-:Y:S01]  /*50c0*/  LOP3.LUT R0, R0, 0x7f800000, RZ, 0xfc, !PT ;  /* 0x7f80000000007812 */ /* 0x000fe200078efcff */
[----:B------:R-:W-:Y:S06]  /*50d0*/  BRA `(.L_x_262) ;  /* 0x0000000000147947 */ /* 0x000fec0003800000 */
.L_x_256:
[----:B------:R-:W-:Y:S01]  /*50e0*/  LOP3.LUT R0, R0, 0x80000000, R3, 0x48, !PT ;  /* 0x8000000000007812 */ /* 0x000fe200078e4803 */
[----:B------:R-:W-:Y:S06]  /*50f0*/  BRA `(.L_x_262) ;  /* 0x00000000000c7947 */ /* 0x000fec0003800000 */
.L_x_255:
[----:B------:R-:W0:Y:S01]  /*5100*/  MUFU.RSQ R0, -QNAN ;  /* 0xffc0000000007908 */ /* 0x000e220000001400 */
[----:B------:R-:W-:Y:S05]  /*5110*/  BRA `(.L_x_262) ;  /* 0x0000000000047947 */ /* 0x000fea0003800000 */
.L_x_254:
[----:B------:R-:W-:-:S07]  /*5120*/  FADD.FTZ R0, R3, R0 ;  /* 0x0000000003007221 */ /* 0x000fce0000010000 */
.L_x_262:
[----:B------:R-:W-:Y:S05]  /*5130*/  BSYNC.RECONVERGENT B1 ;  /* 0x0000000000017941 */ /* 0x000fea0003800200 */
.L_x_252:
[----:B------:R-:W-:-:S04]  /*5140*/  HFMA2 R23, -RZ, RZ, 0, 0 ;  /* 0x00000000ff177431 */ /* 0x000fc800000001ff */
[----:B0-----:R-:W-:Y:S05]  /*5150*/  RET.REL.NODEC R22 `(_Z29create_interpolation_matricesiiPKfS0_Pf) ;  /* 0xffffffac16a87950 */ /* 0x001fea0003c3ffff */
.L_x_263:
        /* <DEDUP_REMOVED lines=10> */
.L_x_467:


//--------------------- .text._Z34polynomial_derivative_matrices_hatiPKfS0_Pf --------------------------
	.section	.text._Z34polynomial_derivative_matrices_hatiPKfS0_Pf,"ax",@progbits
	.align	128
        .global         _Z34polynomial_derivative_matrices_hatiPKfS0_Pf
        .type           _Z34polynomial_derivative_matrices_hatiPKfS0_Pf,@function
        .size           _Z34polynomial_derivative_matrices_hatiPKfS0_Pf,(.L_x_468 - _Z34polynomial_derivative_matrices_hatiPKfS0_Pf)
        .other          _Z34polynomial_derivative_matrices_hatiPKfS0_Pf,@"STO_CUDA_ENTRY STV_DEFAULT"
_Z34polynomial_derivative_matrices_hatiPKfS0_Pf:
.text._Z34polynomial_derivative_matrices_hatiPKfS0_Pf:
[----:B------:R-:W-:Y:S01]  /*0000*/  LDC R1, c[0x0][0x37c] ;  /* 0x0000df00ff017b82 */ /* 0x000fe20000000800 */
[----:B------:R-:W0:Y:S01]  /*0010*/  S2R R6, SR_TID.X ;  /* 0x0000000000067919 */ /* 0x000e220000002100 */
[----:B------:R-:W1:Y:S06]  /*0020*/  LDCU UR8, c[0x0][0x360] ;  /* 0x00006c00ff0877ac */ /* 0x000e6c0008000800 */
[----:B------:R-:W0:Y:S01]  /*0030*/  S2UR UR4, SR_CTAID.X ;  /* 0x00000000000479c3 */ /* 0x000e220000002500 */
[----:B------:R-:W2:Y:S01]  /*0040*/  S2R R11, SR_TID.Y ;  /* 0x00000000000b7919 */ /* 0x000ea20000002200 */
[----:B------:R-:W3:Y:S06]  /*0050*/  LDCU UR12, c[0x0][0x380] ;  /* 0x00007000ff0c77ac */ /* 0x000eec0008000800 */
[----:B------:R-:W0:Y:S01]  /*0060*/  LDC R3, c[0x0][0x360] ;  /* 0x0000d800ff037b82 */ /* 0x000e220000000800 */
[----:B------:R-:W4:Y:S07]  /*0070*/  LDCU UR6, c[0x0][0x364] ;  /* 0x00006c80ff0677ac */ /* 0x000f2e0008000800 */
[----:B------:R-:W2:Y:S01]  /*0080*/  S2UR UR11, SR_CTAID.Y ;  /* 0x00000000000b79c3 */ /* 0x000ea20000002600 */
[----:B---3--:R-:W-:-:S07]  /*0090*/  UIADD3 UR10, UPT, UPT, UR12, 0x1, URZ ;  /* 0x000000010c0a7890 */ /* 0x008fce000fffe0ff */
[----:B------:R-:W2:Y:S01]  /*00a0*/  LDC R0, c[0x0][0x364] ;  /* 0x0000d900ff007b82 */ /* 0x000ea20000000800 */
[----:B------:R-:W4:Y:S01]  /*00b0*/  LDCU UR9, c[0x0][0x374] ;  /* 0x00006e80ff0977ac */ /* 0x000f220008000800 */
[----:B------:R-:W-:Y:S01]  /*00c0*/  UIADD3 UR7, UPT, UPT, UR10, UR12, URZ ;  /* 0x0000000c0a077290 */ /* 0x000fe2000fffe0ff */
[----:B0-----:R-:W-:Y:S01]  /*00d0*/  IMAD R6, R3, UR4, R6 ;  /* 0x0000000403067c24 */ /* 0x001fe2000f8e0206 */
[----:B------:R-:W-:-:S04]  /*00e0*/  UIMAD UR4, UR12, UR12, UR12 ;  /* 0x0000000c0c0472a4 */ /* 0x000fc8000f8e020c */
[----:B------:R-:W-:Y:S01]  /*00f0*/  ISETP.GT.AND P0, PT, R6, UR12, PT ;  /* 0x0000000c06007c0c */ /* 0x000fe2000bf04270 */
[----:B------:R-:W-:Y:S02]  /*0100*/  ULEA.HI UR5, UR4, UR4, URZ, 0x1 ;  /* 0x0000000404057291 */ /* 0x000fe4000f8f08ff */
[----:B------:R-:W-:Y:S02]  /*0110*/  UIMAD UR4, UR4, UR7, URZ ;  /* 0x00000007040472a4 */ /* 0x000fe4000f8e02ff */
[----:B----4-:R-:W-:Y:S01]  /*0120*/  UIMAD UR6, UR6, UR9, URZ ;  /* 0x00000009060672a4 */ /* 0x010fe2000f8e02ff */
[----:B--2---:R-:W-:-:S07]  /*0130*/  IMAD R11, R0, UR11, R11 ;  /* 0x0000000b000b7c24 */ /* 0x004fce000f8e020b */
[----:B-1----:R-:W-:Y:S05]  /*0140*/  @P0 EXIT ;  /* 0x000000000000094d */ /* 0x002fea0003800000 */
[----:B------:R-:W0:Y:S01]  /*0150*/  I2F.U32.RP R5, UR6 ;  /* 0x0000000600057d06 */ /* 0x000e220008209000 */
[----:B------:R-:W-:Y:S01]  /*0160*/  IMAD.U32 R0, RZ, RZ, UR12 ;  /* 0x0000000cff007e24 */ /* 0x000fe2000f8e00ff */
[----:B------:R-:W-:Y:S01]  /*0170*/  IADD3 R9, PT, PT, R11, UR6, RZ ;  /* 0x000000060b097c10 */ /* 0x000fe2000fffe0ff */
[----:B------:R-:W-:Y:S01]  /*0180*/  IMAD R7, RZ, RZ, -UR6 ;  /* 0x80000006ff077e24 */ /* 0x000fe2000f8e02ff */
[----:B------:R-:W1:Y:S01]  /*0190*/  LDC.64 R20, c[0x0][0x388] ;  /* 0x0000e200ff147b82 */ /* 0x000e620000000a00 */
[----:B------:R-:W-:Y:S01]  /*01a0*/  USHF.R.S32.HI UR7, URZ, 0x1, UR5 ;  /* 0x00000001ff077899 */ /* 0x000fe20008011405 */
[----:B------:R-:W-:Y:S01]  /*01b0*/  VIADDMNMX R0, R9, 0xffffffff, R0, !PT ;  /* 0xffffffff09007846 */ /* 0x000fe20007800100 */
[----:B------:R-:W-:Y:S02]  /*01c0*/  USHF.L.U32 UR11, UR6, 0x2, URZ ;  /* 0x00000002060b7899 */ /* 0x000fe400080006ff */
[----:B------:R-:W-:Y:S01]  /*01d0*/  ISETP.NE.U32.AND P3, PT, RZ, UR6, PT ;  /* 0x00000006ff007c0c */ /* 0x000fe2000bf65070 */
[----:B------:R-:W2:Y:S01]  /*01e0*/  LDCU UR9, c[0x0][0x370] ;  /* 0x00006e00ff0977ac */ /* 0x000ea20008000800 */
[----:B------:R-:W-:Y:S01]  /*01f0*/  IMAD.IADD R4, R0, 0x1, -R9 ;  /* 0x0000000100047824 */ /* 0x000fe200078e0a09 */
[----:B------:R-:W-:Y:S01]  /*0200*/  UIMAD.WIDE UR4, UR4, 0x2aaaaaab, URZ ;  /* 0x2aaaaaab040478a5 */ /* 0x000fe2000f8e02ff */
[----:B0-----:R-:W0:Y:S03]  /*0210*/  MUFU.RCP R5, R5 ;  /* 0x0000000500057308 */ /* 0x001e260000001000 */
[----:B------:R-:W-:Y:S01]  /*0220*/  IADD3 R0, PT, PT, R4, 0x1, RZ ;  /* 0x0000000104007810 */ /* 0x000fe20007ffe0ff */
[----:B------:R-:W3:Y:S03]  /*0230*/  LDCU.64 UR12, c[0x0][0x358] ;  /* 0x00006b00ff0c77ac */ /* 0x000ee60008000a00 */
[----:B------:R-:W-:Y:S01]  /*0240*/  ISETP.NE.AND P0, PT, R0, RZ, PT ;  /* 0x000000ff0000720c */ /* 0x000fe20003f05270 */
[----:B------:R-:W4:Y:S01]  /*0250*/  LDCU UR14, c[0x0][0x380] ;  /* 0x00007000ff0e77ac */ /* 0x000f220008000800 */
[----:B------:R-:W-:-:S02]  /*0260*/  ULEA.HI UR5, UR5, UR5, URZ, 0x1 ;  /* 0x0000000505057291 */ /* 0x000fc4000f8f08ff */
[----:B--2---:R-:W-:Y:S01]  /*0270*/  UIMAD UR4, UR8, UR9, URZ ;  /* 0x00000009080472a4 */ /* 0x004fe2000f8e02ff */
[----:B0-----:R-:W-:-:S08]  /*0280*/  IADD3 R2, PT, PT, R5, 0xffffffe, RZ ;  /* 0x0ffffffe05027810 */ /* 0x001fd00007ffe0ff */
[----:B------:R-:W-:Y:S01]  /*0290*/  @!P0 IMAD.MOV R4, RZ, RZ, R0 ;  /* 0x000000ffff048224 */ /* 0x000fe200078e0200 */
[----:B------:R0:W2:Y:S02]  /*02a0*/  F2I.FTZ.U32.TRUNC.NTZ R3, R2 ;  /* 0x0000000200037305 */ /* 0x0000a4000021f000 */
[----:B0-----:R-:W-:Y:S02]  /*02b0*/  HFMA2 R2, -RZ, RZ, 0, 0 ;  /* 0x00000000ff027431 */ /* 0x001fe400000001ff */
[----:B--2---:R-:W-:Y:S01]  /*02c0*/  IMAD R5, R7, R3, RZ ;  /* 0x0000000307057224 */ /* 0x004fe200078e02ff */
[----:B------:R-:W-:-:S03]  /*02d0*/  SEL R7, RZ, 0x1, !P0 ;  /* 0x00000001ff077807 */ /* 0x000fc60004000000 */
[----:B------:R-:W-:-:S04]  /*02e0*/  IMAD.HI.U32 R3, R3, R5, R2 ;  /* 0x0000000503037227 */ /* 0x000fc800078e0002 */
[----:B------:R-:W-:Y:S02]  /*02f0*/  VIADD R5, R9, UR6 ;  /* 0x0000000609057c36 */ /* 0x000fe40008000000 */
[----:B------:R-:W-:-:S05]  /*0300*/  IMAD.HI.U32 R0, R3, R4, RZ ;  /* 0x0000000403007227 */ /* 0x000fca00078e00ff */
[----:B------:R-:W-:-:S05]  /*0310*/  IADD3 R3, PT, PT, -R0, RZ, RZ ;  /* 0x000000ff00037210 */ /* 0x000fca0007ffe1ff */
[----:B------:R-:W-:Y:S01]  /*0320*/  IMAD R4, R3, UR6, R4 ;  /* 0x0000000603047c24 */ /* 0x000fe2000f8e0204 */
[----:B------:R-:W-:-:S04]  /*0330*/  IADD3 R3, PT, PT, R11, UR7, RZ ;  /* 0x000000070b037c10 */ /* 0x000fc8000fffe0ff */
[----:B------:R-:W-:Y:S01]  /*0340*/  ISETP.GE.U32.AND P1, PT, R4, UR6, PT ;  /* 0x0000000604007c0c */ /* 0x000fe2000bf26070 */
[----:B-1----:R-:W-:-:S12]  /*0350*/  IMAD.WIDE R20, R3, 0x4, R20 ;  /* 0x0000000403147825 */ /* 0x002fd800078e0214 */
[----:B------:R-:W-:Y:S02]  /*0360*/  @P1 VIADD R4, R4, -UR6 ;  /* 0x8000000604041c36 */ /* 0x000fe40008000000 */
[----:B------:R-:W-:Y:S01]  /*0370*/  @P1 VIADD R0, R0, 0x1 ;  /* 0x0000000100001836 */ /* 0x000fe20000000000 */
[----:B------:R-:W-:Y:S02]  /*0380*/  IADD3 R18, P1, PT, R20, UR11, RZ ;  /* 0x0000000b14127c10 */ /* 0x000fe4000ff3e0ff */
[----:B------:R-:W-:Y:S02]  /*0390*/  ISETP.GE.U32.AND P2, PT, R4, UR6, PT ;  /* 0x0000000604007c0c */ /* 0x000fe4000bf46070 */
[----:B------:R-:W-:Y:S01]  /*03a0*/  IADD3 R16, P0, PT, R18, UR11, RZ ;  /* 0x0000000b12107c10 */ /* 0x000fe2000ff1e0ff */
[----:B------:R-:W-:-:S05]  /*03b0*/  IMAD.X R19, RZ, RZ, R21, P1 ;  /* 0x000000ffff137224 */ /* 0x000fca00008e0615 */
[----:B------:R-:W-:-:S05]  /*03c0*/  IADD3.X R17, PT, PT, RZ, R19, RZ, P0, !PT ;  /* 0x00000013ff117210 */ /* 0x000fca00007fe4ff */
[----:B------:R-:W-:Y:S02]  /*03d0*/  @P2 IADD3 R0, PT, PT, R0, 0x1, RZ ;  /* 0x0000000100002810 */ /* 0x000fe40007ffe0ff */
[----:B------:R-:W-:-:S04]  /*03e0*/  @!P3 LOP3.LUT R0, RZ, UR6, RZ, 0x33, !PT ;  /* 0x00000006ff00bc12 */ /* 0x000fc8000f8e33ff */
[----:B------:R-:W-:-:S04]  /*03f0*/  IADD3 R7, PT, PT, R7, R0, RZ ;  /* 0x0000000007077210 */ /* 0x000fc80007ffe0ff */
[----:B---34-:R-:W-:-:S07]  /*0400*/  LOP3.LUT R4, R7, 0x3, RZ, 0xc0, !PT ;  /* 0x0000000307047812 */ /* 0x018fce00078ec0ff */
.L_x_283:
[----:B0-----:R-:W0:Y:S01]  /*0410*/  LDCU UR8, c[0x0][0x380] ;  /* 0x00007000ff0877ac */ /* 0x001e220008000800 */
[----:B------:R-:W-:Y:S01]  /*0420*/  BSSY.RECONVERGENT B0, `(.L_x_264) ;  /* 0x00000c9000007945 */ /* 0x000fe20003800200 */
[----:B0-----:R-:W-:-:S13]  /*0430*/  ISETP.GT.AND P0, PT, R11, UR8, PT ;  /* 0x000000080b007c0c */ /* 0x001fda000bf04270 */
[----:B-123--:R-:W-:Y:S05]  /*0440*/  @P0 BRA `(.L_x_265) ;  /* 0x0000000c00180947 */ /* 0x00efea0003800000 */
[----:B------:R-:W0:Y:S01]  /*0450*/  LDC.64 R14, c[0x0][0x388] ;  /* 0x0000e200ff0e7b82 */ /* 0x000e220000000a00 */
[----:B------:R-:W-:Y:S01]  /*0460*/  ISETP.NE.AND P0, PT, R4, 0x3, PT ;  /* 0x000000030400780c */ /* 0x000fe20003f05270 */
[C---:B------:R-:W-:Y:S01]  /*0470*/  VIADD R3, R6.reuse, UR7 ;  /* 0x0000000706037c36 */ /* 0x040fe20008000000 */
[----:B------:R-:W-:Y:S01]  /*0480*/  MOV R13, UR10 ;  /* 0x0000000a000d7c02 */ /* 0x000fe20008000f00 */
[----:B------:R-:W-:Y:S01]  /*0490*/  BSSY.RECONVERGENT B1, `(.L_x_266) ;  /* 0x0000053000017945 */ /* 0x000fe20003800200 */
[C---:B------:R-:W-:Y:S01]  /*04a0*/  VIADD R2, R6.reuse, UR5 ;  /* 0x0000000506027c36 */ /* 0x040fe20008000000 */
[----:B------:R-:W-:Y:S02]  /*04b0*/  MOV R27, R11 ;  /* 0x0000000b001b7202 */ /* 0x000fe40000000f00 */
[----:B------:R-:W-:Y:S02]  /*04c0*/  IMAD R10, R6, R13, UR5 ;  /* 0x00000005060a7e24 */ /* 0x000fe4000f8e020d */
[----:B0-----:R-:W-:-:S04]  /*04d0*/  IMAD.WIDE R14, R3, 0x4, R14 ;  /* 0x00000004030e7825 */ /* 0x001fc800078e020e */
[----:B------:R-:W-:Y:S05]  /*04e0*/  @!P0 BRA `(.L_x_267) ;  /* 0x0000000400348947 */ /* 0x000fea0003800000 */
[----:B------:R-:W0:Y:S01]  /*04f0*/  LDC.64 R12, c[0x0][0x390] ;  /* 0x0000e400ff0c7b82 */ /* 0x000e220000000a00 */
[----:B------:R-:W2:Y:S01]  /*0500*/  LDG.E R22, desc[UR12][R14.64] ;  /* 0x0000000c0e167981 */ /* 0x000ea2000c1e1900 */
[----:B------:R-:W-:-:S03]  /*0510*/  IMAD R3, R11, UR10, R2 ;  /* 0x0000000a0b037c24 */ /* 0x000fc6000f8e0202 */
[----:B------:R-:W3:Y:S01]  /*0520*/  LDG.E R0, desc[UR12][R20.64] ;  /* 0x0000000c14007981 */ /* 0x000ee2000c1e1900 */
[----:B0-----:R-:W-:-:S05]  /*0530*/  IMAD.WIDE R12, R3, 0x4, R12 ;  /* 0x00000004030c7825 */ /* 0x001fca00078e020c */
[----:B------:R-:W3:Y:S01]  /*0540*/  LDG.E R3, desc[UR12][R12.64] ;  /* 0x0000000c0c037981 */ /* 0x000ee2000c1e1900 */
[----:B------:R-:W-:Y:S01]  /*0550*/  BSSY.RECONVERGENT B2, `(.L_x_268) ;  /* 0x000000e000027945 */ /* 0x000fe20003800200 */
[----:B------:R-:W-:Y:S01]  /*0560*/  ISETP.NE.AND P2, PT, R4, RZ, PT ;  /* 0x000000ff0400720c */ /* 0x000fe20003f45270 */
[----:B--2---:R-:W0:Y:S02]  /*0570*/  MUFU.RCP R8, R22 ;  /* 0x0000001600087308 */ /* 0x004e240000001000 */
[----:B0-----:R-:W-:Y:S01]  /*0580*/  FFMA R23, -R22, R8, 1 ;  /* 0x3f80000016177423 */ /* 0x001fe20000000108 */
[----:B---3--:R-:W-:-:S05]  /*0590*/  FMUL R3, R3, R0 ;  /* 0x0000000003037220 */ /* 0x008fca0000400000 */
[----:B------:R-:W0:Y:S01]  /*05a0*/  FCHK P0, R3, R22 ;  /* 0x0000001603007302 */ /* 0x000e220000000000 */
[----:B------:R-:W-:-:S04]  /*05b0*/  FFMA R8, R8, R23, R8 ;  /* 0x0000001708087223 */ /* 0x000fc80000000008 */
[----:B------:R-:W-:-:S04]  /*05c0*/  FFMA R23, R3, R8, RZ ;  /* 0x0000000803177223 */ /* 0x000fc800000000ff */
[----:B------:R-:W-:-:S04]  /*05d0*/  FFMA R0, -R22, R23, R3 ;  /* 0x0000001716007223 */ /* 0x000fc80000000103 */
[----:B------:R-:W-:Y:S01]  /*05e0*/  FFMA R0, R8, R0, R23 ;  /* 0x0000000008007223 */ /* 0x000fe20000000017 */
[----:B0-----:R-:W-:Y:S06]  /*05f0*/  @!P0 BRA `(.L_x_269) ;  /* 0x00000000000c8947 */ /* 0x001fec0003800000 */
[----:B------:R-:W-:Y:S01]  /*0600*/  IMAD.MOV.U32 R0, RZ, RZ, R22 ;  /* 0x000000ffff007224 */ /* 0x000fe200078e0016 */
[----:B------:R-:W-:-:S07]  /*0610*/  MOV R8, 0x630 ;  /* 0x0000063000087802 */ /* 0x000fce0000000f00 */
[----:B------:R-:W-:Y:S05]  /*0620*/  CALL.REL.NOINC `($__internal_4_$__cuda_sm3x_div_rn_noftz_f32_slowpath) ;  /* 0x0000000800b87944 */ /* 0x000fea0003c00000 */
.L_x_269:
[----:B------:R-:W-:Y:S05]  /*0630*/  BSYNC.RECONVERGENT B2 ;  /* 0x0000000000027941 */ /* 0x000fea0003800200 */
.L_x_268:
[----:B------:R-:W0:Y:S01]  /*0640*/  LDC.64 R12, c[0x0][0x398] ;  /* 0x0000e600ff0c7b82 */ /* 0x000e220000000a00 */
[----:B------:R-:W-:Y:S01]  /*0650*/  IADD3 R3, PT, PT, R11, R10, RZ ;  /* 0x0000000a0b037210 */ /* 0x000fe20007ffe0ff */
[----:B------:R-:W-:-:S04]  /*0660*/  IMAD.MOV.U32 R27, RZ, RZ, R9 ;  /* 0x000000ffff1b7224 */ /* 0x000fc800078e0009 */
[----:B0-----:R-:W-:-:S05]  /*0670*/  IMAD.WIDE R12, R3, 0x4, R12 ;  /* 0x00000004030c7825 */ /* 0x001fca00078e020c */
[----:B------:R0:W-:Y:S01]  /*0680*/  STG.E desc[UR12][R12.64], R0 ;  /* 0x000000000c007986 */ /* 0x0001e2000c10190c */
[----:B------:R-:W-:Y:S05]  /*0690*/  @!P2 BRA `(.L_x_267) ;  /* 0x0000000000c8a947 */ /* 0x000fea0003800000 */
[----:B------:R-:W1:Y:S01]  /*06a0*/  LDC.64 R22, c[0x0][0x390] ;  /* 0x0000e400ff167b82 */ /* 0x000e620000000a00 */
[----:B------:R-:W2:Y:S01]  /*06b0*/  LDG.E R24, desc[UR12][R14.64] ;  /* 0x0000000c0e187981 */ /* 0x000ea2000c1e1900 */
[----:B------:R-:W-:-:S03]  /*06c0*/  IMAD R3, R9, UR10, R2 ;  /* 0x0000000a09037c24 */ /* 0x000fc6000f8e0202 */
[----:B0-----:R-:W3:Y:S01]  /*06d0*/  LDG.E R0, desc[UR12][R18.64] ;  /* 0x0000000c12007981 */ /* 0x001ee2000c1e1900 */
[----:B-1----:R-:W-:-:S05]  /*06e0*/  IMAD.WIDE R22, R3, 0x4, R22 ;  /* 0x0000000403167825 */ /* 0x002fca00078e0216 */
[----:B------:R-:W3:Y:S01]  /*06f0*/  LDG.E R3, desc[UR12][R22.64] ;  /* 0x0000000c16037981 */ /* 0x000ee2000c1e1900 */
[----:B------:R-:W-:Y:S01]  /*0700*/  BSSY.RECONVERGENT B2, `(.L_x_270) ;  /* 0x000000e000027945 */ /* 0x000fe20003800200 */
[----:B------:R-:W-:Y:S01]  /*0710*/  ISETP.NE.AND P2, PT, R4, 0x1, PT ;  /* 0x000000010400780c */ /* 0x000fe20003f45270 */
        /* <DEDUP_REMOVED lines=9> */
[----:B------:R-:W-:Y:S02]  /*07b0*/  MOV R0, R24 ;  /* 0x0000001800007202 */ /* 0x000fe40000000f00 */
[----:B------:R-:W-:-:S07]  /*07c0*/  MOV R8, 0x7e0 ;  /* 0x000007e000087802 */ /* 0x000fce0000000f00 */
[----:B------:R-:W-:Y:S05]  /*07d0*/  CALL.REL.NOINC `($__internal_4_$__cuda_sm3x_div_rn_noftz_f32_slowpath) ;  /* 0x00000008004c7944 */ /* 0x000fea0003c00000 */
.L_x_271:
[----:B------:R-:W-:Y:S05]  /*07e0*/  BSYNC.RECONVERGENT B2 ;  /* 0x0000000000027941 */ /* 0x000fea0003800200 */
.L_x_270:
[----:B------:R-:W-:Y:S02]  /*07f0*/  IADD3 R12, P0, PT, R12, UR11, RZ ;  /* 0x0000000b0c0c7c10 */ /* 0x000fe4000ff1e0ff */
[----:B------:R-:W-:-:S03]  /*0800*/  MOV R27, R5 ;  /* 0x00000005001b7202 */ /* 0x000fc60000000f00 */
[----:B------:R-:W-:-:S05]  /*0810*/  IMAD.X R13, RZ, RZ, R13, P0 ;  /* 0x000000ffff0d7224 */ /* 0x000fca00000e060d */
[----:B------:R1:W-:Y:S01]  /*0820*/  STG.E desc[UR12][R12.64], R0 ;  /* 0x000000000c007986 */ /* 0x0003e2000c10190c */
[----:B------:R-:W-:Y:S05]  /*0830*/  @!P2 BRA `(.L_x_267) ;  /* 0x000000000060a947 */ /* 0x000fea0003800000 */
[----:B------:R-:W0:Y:S01]  /*0840*/  LDC.64 R22, c[0x0][0x390] ;  /* 0x0000e400ff167b82 */ /* 0x000e220000000a00 */
[----:B------:R-:W2:Y:S01]  /*0850*/  LDG.E R24, desc[UR12][R14.64] ;  /* 0x0000000c0e187981 */ /* 0x000ea2000c1e1900 */
[----:B------:R-:W-:-:S03]  /*0860*/  IMAD R3, R5, UR10, R2 ;  /* 0x0000000a05037c24 */ /* 0x000fc6000f8e0202 */
[----:B-1----:R-:W3:Y:S01]  /*0870*/  LDG.E R0, desc[UR12][R16.64] ;  /* 0x0000000c10007981 */ /* 0x002ee2000c1e1900 */
[----:B0-----:R-:W-:-:S05]  /*0880*/  IMAD.WIDE R22, R3, 0x4, R22 ;  /* 0x0000000403167825 */ /* 0x001fca00078e0216 */
[----:B------:R-:W3:Y:S01]  /*0890*/  LDG.E R3, desc[UR12][R22.64] ;  /* 0x0000000c16037981 */ /* 0x000ee2000c1e1900 */
[----:B------:R-:W-:Y:S01]  /*08a0*/  BSSY.RECONVERGENT B2, `(.L_x_272) ;  /* 0x000000e000027945 */ /* 0x000fe20003800200 */
[----:B------:R-:W-:Y:S01]  /*08b0*/  VIADD R27, R5, UR6 ;  /* 0x00000006051b7c36 */ /* 0x000fe20008000000 */
        /* <DEDUP_REMOVED lines=12> */
.L_x_273:
[----:B------:R-:W-:Y:S05]  /*0980*/  BSYNC.RECONVERGENT B2 ;  /* 0x0000000000027941 */ /* 0x000fea0003800200 */
.L_x_272:
[----:B------:R-:W-:-:S05]  /*0990*/  IADD3 R12, P0, PT, R12, UR11, RZ ;  /* 0x0000000b0c0c7c10 */ /* 0x000fca000ff1e0ff */
[----:B------:R-:W-:-:S05]  /*09a0*/  IMAD.X R13, RZ, RZ, R13, P0 ;  /* 0x000000ffff0d7224 */ /* 0x000fca00000e060d */
[----:B------:R2:W-:Y:S03]  /*09b0*/  STG.E desc[UR12][R12.64], R0 ;  /* 0x000000000c007986 */ /* 0x0005e6000c10190c */
.L_x_267:
[----:B------:R-:W-:Y:S05]  /*09c0*/  BSYNC.RECONVERGENT B1 ;  /* 0x0000000000017941 */ /* 0x000fea0003800200 */
.L_x_266:
[----:B------:R-:W-:-:S13]  /*09d0*/  ISETP.GE.U32.AND P0, PT, R7, 0x3, PT ;  /* 0x000000030700780c */ /* 0x000fda0003f06070 */
[----:B------:R-:W-:Y:S05]  /*09e0*/  @!P0 BRA `(.L_x_265) ;  /* 0x0000000400b08947 */ /* 0x000fea0003800000 */
.L_x_282:
[----:B---3--:R-:W3:Y:S01]  /*09f0*/  LDC.64 R22, c[0x0][0x390] ;  /* 0x0000e400ff167b82 */ /* 0x008ee20000000a00 */
[----:B012---:R-:W2:Y:S07]  /*0a00*/  LDG.E R0, desc[UR12][R14.64] ;  /* 0x0000000c0e007981 */ /* 0x007eae000c1e1900 */
[----:B------:R-:W0:Y:S01]  /*0a10*/  LDC.64 R12, c[0x0][0x388] ;  /* 0x0000e200ff0c7b82 */ /* 0x000e220000000a00 */
[C---:B------:R-:W-:Y:S01]  /*0a20*/  IADD3 R25, PT, PT, R27.reuse, UR7, RZ ;  /* 0x000000071b197c10 */ /* 0x040fe2000fffe0ff */
[----:B------:R-:W-:-:S04]  /*0a30*/  IMAD R3, R27, UR10, R2 ;  /* 0x0000000a1b037c24 */ /* 0x000fc8000f8e0202 */
[----:B---3--:R-:W-:-:S05]  /*0a40*/  IMAD.WIDE R22, R3, 0x4, R22 ;  /* 0x0000000403167825 */ /* 0x008fca00078e0216 */
[----:B------:R-:W3:Y:S01]  /*0a50*/  LDG.E R3, desc[UR12][R22.64] ;  /* 0x0000000c16037981 */ /* 0x000ee2000c1e1900 */
[----:B0-----:R-:W-:-:S05]  /*0a60*/  IMAD.WIDE R12, R25, 0x4, R12 ;  /* 0x00000004190c7825 */ /* 0x001fca00078e020c */
[----:B------:R-:W3:Y:S01]  /*0a70*/  LDG.E R8, desc[UR12][R12.64] ;  /* 0x0000000c0c087981 */ /* 0x000ee2000c1e1900 */
[----:B------:R-:W-:Y:S01]  /*0a80*/  BSSY.RECONVERGENT B1, `(.L_x_274) ;  /* 0x000000d000017945 */ /* 0x000fe20003800200 */
[----:B--2---:R-:W0:Y:S02]  /*0a90*/  MUFU.RCP R25, R0 ;  /* 0x0000000000197308 */ /* 0x004e240000001000 */
[----:B0-----:R-:W-:-:S04]  /*0aa0*/  FFMA R24, -R0, R25, 1 ;  /* 0x3f80000000187423 */ /* 0x001fc80000000119 */
[----:B------:R-:W-:Y:S01]  /*0ab0*/  FFMA R24, R25, R24, R25 ;  /* 0x0000001819187223 */ /* 0x000fe20000000019 */
[----:B---3--:R-:W-:-:S04]  /*0ac0*/  FMUL R3, R3, R8 ;  /* 0x0000000803037220 */ /* 0x008fc80000400000 */
[----:B------:R-:W0:Y:S01]  /*0ad0*/  FCHK P0, R3, R0 ;  /* 0x0000000003007302 */ /* 0x000e220000000000 */
[----:B------:R-:W-:-:S04]  /*0ae0*/  FFMA R25, R3, R24, RZ ;  /* 0x0000001803197223 */ /* 0x000fc800000000ff */
[----:B------:R-:W-:-:S04]  /*0af0*/  FFMA R8, -R0, R25, R3 ;  /* 0x0000001900087223 */ /* 0x000fc80000000103 */
[----:B------:R-:W-:Y:S01]  /*0b00*/  FFMA R29, R24, R8, R25 ;  /* 0x00000008181d7223 */ /* 0x000fe20000000019 */
[----:B0-----:R-:W-:Y:S06]  /*0b10*/  @!P0 BRA `(.L_x_275) ;  /* 0x00000000000c8947 */ /* 0x001fec0003800000 */
[----:B------:R-:W-:-:S07]  /*0b20*/  MOV R8, 0xb40 ;  /* 0x00000b4000087802 */ /* 0x000fce0000000f00 */
[----:B------:R-:W-:Y:S05]  /*0b30*/  CALL.REL.NOINC `($__internal_4_$__cuda_sm3x_div_rn_noftz_f32_slowpath) ;  /* 0x0000000400747944 */ /* 0x000fea0003c00000 */
[----:B------:R-:W-:-:S07]  /*0b40*/  IMAD.MOV.U32 R29, RZ, RZ, R0 ;  /* 0x000000ffff1d7224 */ /* 0x000fce00078e0000 */
.L_x_275:
[----:B------:R-:W-:Y:S05]  /*0b50*/  BSYNC.RECONVERGENT B1 ;  /* 0x0000000000017941 */ /* 0x000fea0003800200 */
.L_x_274:
[----:B------:R-:W0:Y:S01]  /*0b60*/  LDC.64 R22, c[0x0][0x398] ;  /* 0x0000e600ff167b82 */ /* 0x000e220000000a00 */
[----:B------:R-:W-:-:S07]  /*0b70*/  IADD3 R3, PT, PT, R10, R27, RZ ;  /* 0x0000001b0a037210 */ /* 0x000fce0007ffe0ff */
[----:B------:R-:W1:Y:S01]  /*0b80*/  LDC.64 R24, c[0x0][0x390] ;  /* 0x0000e400ff187b82 */ /* 0x000e620000000a00 */
[----:B------:R-:W-:Y:S01]  /*0b90*/  VIADD R27, R27, UR6 ;  /* 0x000000061b1b7c36 */ /* 0x000fe20008000000 */
[----:B------:R-:W-:Y:S01]  /*0ba0*/  IADD3 R12, P0, PT, R12, UR11, RZ ;  /* 0x0000000b0c0c7c10 */ /* 0x000fe2000ff1e0ff */
[----:B0-----:R-:W-:-:S05]  /*0bb0*/  IMAD.WIDE R22, R3, 0x4, R22 ;  /* 0x0000000403167825 */ /* 0x001fca00078e0216 */
[----:B------:R0:W-:Y:S01]  /*0bc0*/  STG.E desc[UR12][R22.64], R29 ;  /* 0x0000001d16007986 */ /* 0x0001e2000c10190c */
[----:B------:R-:W-:-:S03]  /*0bd0*/  IMAD R3, R27, UR10, R2 ;  /* 0x0000000a1b037c24 */ /* 0x000fc6000f8e0202 */
[----:B------:R-:W2:Y:S01]  /*0be0*/  LDG.E R0, desc[UR12][R14.64] ;  /* 0x0000000c0e007981 */ /* 0x000ea2000c1e1900 */
[----:B------:R-:W-:Y:S01]  /*0bf0*/  IADD3.X R13, PT, PT, RZ, R13, RZ, P0, !PT ;  /* 0x0000000dff0d7210 */ /* 0x000fe200007fe4ff */
[----:B-1----:R-:W-:-:S04]  /*0c00*/  IMAD.WIDE R24, R3, 0x4, R24 ;  /* 0x0000000403187825 */ /* 0x002fc800078e0218 */
[----:B------:R-:W3:Y:S04]  /*0c10*/  LDG.E R8, desc[UR12][R12.64] ;  /* 0x0000000c0c087981 */ /* 0x000ee8000c1e1900 */
[----:B------:R-:W3:Y:S01]  /*0c20*/  LDG.E R3, desc[UR12][R24.64] ;  /* 0x0000000c18037981 */ /* 0x000ee2000c1e1900 */
[----:B------:R-:W-:Y:S01]  /*0c30*/  BSSY.RECONVERGENT B1, `(.L_x_276) ;  /* 0x000000d000017945 */ /* 0x000fe20003800200 */
[----:B--2---:R-:W1:Y:S01]  /*0c40*/  MUFU.RCP R31, R0 ;  /* 0x00000000001f7308 */ /* 0x004e620000001000 */
[----:B---3--:R-:W-:-:S07]  /*0c50*/  FMUL R3, R3, R8 ;  /* 0x0000000803037220 */ /* 0x008fce0000400000 */
[----:B------:R-:W2:Y:S01]  /*0c60*/  FCHK P0, R3, R0 ;  /* 0x0000000003007302 */ /* 0x000ea20000000000 */
[----:B-1----:R-:W-:-:S04]  /*0c70*/  FFMA R26, -R0, R31, 1 ;  /* 0x3f800000001a7423 */ /* 0x002fc8000000011f */
[----:B------:R-:W-:-:S04]  /*0c80*/  FFMA R26, R31, R26, R31 ;  /* 0x0000001a1f1a7223 */ /* 0x000fc8000000001f */
[----:B0-----:R-:W-:-:S04]  /*0c90*/  FFMA R29, R3, R26, RZ ;  /* 0x0000001a031d7223 */ /* 0x001fc800000000ff */
[----:B------:R-:W-:-:S04]  /*0ca0*/  FFMA R8, -R0, R29, R3 ;  /* 0x0000001d00087223 */ /* 0x000fc80000000103 */
[----:B------:R-:W-:Y:S01]  /*0cb0*/  FFMA R29, R26, R8, R29 ;  /* 0x000000081a1d7223 */ /* 0x000fe2000000001d */
[----:B--2---:R-:W-:Y:S06]  /*0cc0*/  @!P0 BRA `(.L_x_277) ;  /* 0x00000000000c8947 */ /* 0x004fec0003800000 */
[----:B------:R-:W-:-:S07]  /*0cd0*/  MOV R8, 0xcf0 ;  /* 0x00000cf000087802 */ /* 0x000fce0000000f00 */
[----:B------:R-:W-:Y:S05]  /*0ce0*/  CALL.REL.NOINC `($__internal_4_$__cuda_sm3x_div_rn_noftz_f32_slowpath) ;  /* 0x0000000400087944 */ /* 0x000fea0003c00000 */
[----:B------:R-:W-:-:S07]  /*0cf0*/  IMAD.MOV.U32 R29, RZ, RZ, R0 ;  /* 0x000000ffff1d7224 */ /* 0x000fce00078e0000 */
.L_x_277:
[----:B------:R-:W-:Y:S05]  /*0d00*/  BSYNC.RECONVERGENT B1 ;  /* 0x0000000000017941 */ /* 0x000fea0003800200 */
.L_x_276:
[----:B------:R-:W0:Y:S01]  /*0d10*/  LDC.64 R24, c[0x0][0x390] ;  /* 0x0000e400ff187b82 */ /* 0x000e220000000a00 */
[----:B------:R-:W-:-:S04]  /*0d20*/  IADD3 R22, P0, PT, R22, UR11, RZ ;  /* 0x0000000b16167c10 */ /* 0x000fc8000ff1e0ff */
[----:B------:R-:W-:Y:S01]  /*0d30*/  IADD3.X R23, PT, PT, RZ, R23, RZ, P0, !PT ;  /* 0x00000017ff177210 */ /* 0x000fe200007fe4ff */
[----:B------:R-:W-:-:S04]  /*0d40*/  VIADD R27, R27, UR6 ;  /* 0x000000061b1b7c36 */ /* 0x000fc80008000000 */
[----:B------:R1:W-:Y:S01]  /*0d50*/  STG.E desc[UR12][R22.64], R29 ;  /* 0x0000001d16007986 */ /* 0x0003e2000c10190c */
[----:B------:R-:W-:-:S03]  /*0d60*/  IADD3 R12, P0, PT, R12, UR11, RZ ;  /* 0x0000000b0c0c7c10 */ /* 0x000fc6000ff1e0ff */
[----:B------:R-:W2:Y:S01]  /*0d70*/  LDG.E R0, desc[UR12][R14.64] ;  /* 0x0000000c0e007981 */ /* 0x000ea2000c1e1900 */
[----:B------:R-:W-:Y:S01]  /*0d80*/  IMAD R3, R27, UR10, R2 ;  /* 0x0000000a1b037c24 */ /* 0x000fe2000f8e0202 */
[----:B------:R-:W-:-:S05]  /*0d90*/  IADD3.X R13, PT, PT, RZ, R13, RZ, P0, !PT ;  /* 0x0000000dff0d7210 */ /* 0x000fca00007fe4ff */
[----:B------:R-:W3:Y:S01]  /*0da0*/  LDG.E R8, desc[UR12][R12.64] ;  /* 0x0000000c0c087981 */ /* 0x000ee2000c1e1900 */
[----:B0-----:R-:W-:-:S05]  /*0db0*/  IMAD.WIDE R24, R3, 0x4, R24 ;  /* 0x0000000403187825 */ /* 0x001fca00078e0218 */
[----:B------:R-:W3:Y:S01]  /*0dc0*/  LDG.E R3, desc[UR12][R24.64] ;  /* 0x0000000c18037981 */ /* 0x000ee2000c1e1900 */
[----:B------:R-:W-:Y:S01]  /*0dd0*/  BSSY.RECONVERGENT B1, `(.L_x_278) ;  /* 0x000000d000017945 */ /* 0x000fe20003800200 */
[----:B--2---:R-:W0:Y:S01]  /*0de0*/  MUFU.RCP R31, R0 ;  /* 0x00000000001f7308 */ /* 0x004e220000001000 */
[----:B---3--:R-:W-:Y:S01]  /*0df0*/  FMUL R3, R3, R8 ;  /* 0x0000000803037220 */ /* 0x008fe20000400000 */
[----:B0-----:R-:W-:-:S06]  /*0e00*/  FFMA R26, -R0, R31, 1 ;  /* 0x3f800000001a7423 */ /* 0x001fcc000000011f */
[----:B------:R-:W0:Y:S01]  /*0e10*/  FCHK P0, R3, R0 ;  /* 0x0000000003007302 */ /* 0x000e220000000000 */
[----:B------:R-:W-:-:S04]  /*0e20*/  FFMA R26, R31, R26, R31 ;  /* 0x0000001a1f1a7223 */ /* 0x000fc8000000001f */
[----:B-1----:R-:W-:-:S04]  /*0e30*/  FFMA R29, R3, R26, RZ ;  /* 0x0000001a031d7223 */ /* 0x002fc800000000ff */
[----:B------:R-:W-:-:S04]  /*0e40*/  FFMA R8, -R0, R29, R3 ;  /* 0x0000001d00087223 */ /* 0x000fc80000000103 */
[----:B------:R-:W-:Y:S01]  /*0e50*/  FFMA R29, R26, R8, R29 ;  /* 0x000000081a1d7223 */ /* 0x000fe2000000001d */
[----:B0-----:R-:W-:Y:S06]  /*0e60*/  @!P0 BRA `(.L_x_279) ;  /* 0x00000000000c8947 */ /* 0x001fec0003800000 */
[----:B------:R-:W-:-:S07]  /*0e70*/  MOV R8, 0xe90 ;  /* 0x00000e9000087802 */ /* 0x000fce0000000f00 */
[----:B------:R-:W-:Y:S05]  /*0e80*/  CALL.REL.NOINC `($__internal_4_$__cuda_sm3x_div_rn_noftz_f32_slowpath) ;  /* 0x0000000000a07944 */ /* 0x000fea0003c00000 */
[----:B------:R-:W-:-:S07]  /*0e90*/  IMAD.MOV.U32 R29, RZ, RZ, R0 ;  /* 0x000000ffff1d7224 */ /* 0x000fce00078e0000 */
.L_x_279:
[----:B------:R-:W-:Y:S05]  /*0ea0*/  BSYNC.RECONVERGENT B1 ;  /* 0x0000000000017941 */ /* 0x000fea0003800200 */
.L_x_278:
        /* <DEDUP_REMOVED lines=25> */
.L_x_281:
[----:B------:R-:W-:Y:S05]  /*1040*/  BSYNC.RECONVERGENT B1 ;  /* 0x0000000000017941 */ /* 0x000fea0003800200 */
.L_x_280:
[----:B------:R-:W-:Y:S01]  /*1050*/  IADD3 R12, P0, PT, R22, UR11, RZ ;  /* 0x0000000b160c7c10 */ /* 0x000fe2000ff1e0ff */
[----:B------:R-:W-:-:S03]  /*1060*/  VIADD R27, R27, UR6 ;  /* 0x000000061b1b7c36 */ /* 0x000fc60008000000 */
[----:B------:R-:W-:Y:S02]  /*1070*/  IADD3.X R13, PT, PT, RZ, R23, RZ, P0, !PT ;  /* 0x00000017ff0d7210 */ /* 0x000fe400007fe4ff */
[----:B------:R-:W-:-:S03]  /*1080*/  ISETP.GT.AND P0, PT, R27, UR14, PT ;  /* 0x0000000e1b007c0c */ /* 0x000fc6000bf04270 */
[----:B------:R3:W-:Y:S10]  /*1090*/  STG.E desc[UR12][R12.64], R29 ;  /* 0x0000001d0c007986 */ /* 0x0007f4000c10190c */
[----:B------:R-:W-:Y:S05]  /*10a0*/  @!P0 BRA `(.L_x_282) ;  /* 0xfffffff800508947 */ /* 0x000fea000383ffff */
.L_x_265:
[----:B------:R-:W-:Y:S05]  /*10b0*/  BSYNC.RECONVERGENT B0 ;  /* 0x0000000000007941 */ /* 0x000fea0003800200 */
.L_x_264:
[----:B------:R-:W4:Y:S01]  /*10c0*/  LDCU UR8, c[0x0][0x380] ;  /* 0x00007000ff0877ac */ /* 0x000f220008000800 */
[----:B------:R-:W-:-:S04]  /*10d0*/  IADD3 R6, PT, PT, R6, UR4, RZ ;  /* 0x0000000406067c10 */ /* 0x000fc8000fffe0ff */
[----:B----4-:R-:W-:-:S13]  /*10e0*/  ISETP.GT.AND P0, PT, R6, UR8, PT ;  /* 0x0000000806007c0c */ /* 0x010fda000bf04270 */
[----:B------:R-:W-:Y:S05]  /*10f0*/  @!P0 BRA `(.L_x_283) ;  /* 0xfffffff000c48947 */ /* 0x000fea000383ffff */
[----:B------:R-:W-:Y:S05]  /*1100*/  EXIT ;  /* 0x000000000000794d */ /* 0x000fea0003800000 */
        .weak           $__internal_4_$__cuda_sm3x_div_rn_noftz_f32_slowpath
        .type           $__internal_4_$__cuda_sm3x_div_rn_noftz_f32_slowpath,@function
        .size           $__internal_4_$__cuda_sm3x_div_rn_noftz_f32_slowpath,(.L_x_468 - $__internal_4_$__cuda_sm3x_div_rn_noftz_f32_slowpath)
$__internal_4_$__cuda_sm3x_div_rn_noftz_f32_slowpath:
        /* <DEDUP_REMOVED lines=34> */
.L_x_285:
[----:B------:R-:W-:Y:S01]  /*1330*/  LEA R29, R24, 0xc0800000, 0x17 ;  /* 0xc0800000181d7811 */ /* 0x000fe200078eb8ff */
[----:B------:R-:W-:Y:S01]  /*1340*/  BSSY.RECONVERGENT B4, `(.L_x_290) ;  /* 0x0000036000047945 */ /* 0x000fe20003800200 */
[----:B------:R-:W-:-:S03]  /*1350*/  IADD3 R26, PT, PT, R26, -0x7f, RZ ;  /* 0xffffff811a1a7810 */ /* 0x000fc60007ffe0ff */
        /* <DEDUP_REMOVED lines=33> */
[----:B------:R-:W-:Y:S01]  /*1570*/  ISETP.NE.AND P1, PT, R3, RZ, PT ;  /* 0x000000ff0300720c */ /* 0x000fe20003f25270 */
[----:B------:R-:W-:Y:S01]  /*1580*/  IMAD.MOV R3, RZ, RZ, -R3 ;  /* 0x000000ffff037224 */ /* 0x000fe200078e0a03 */
[----:B------:R-:W-:-:S02]  /*1590*/  SHF.L.U32 R26, R29, R26, RZ ;  /* 0x0000001a1d1a7219 */ /* 0x000fc400000006ff */
[----:B------:R-:W-:Y:S02]  /*15a0*/  FSETP.NEU.FTZ.AND P0, PT, R25, R28, PT ;  /* 0x0000001c1900720b */ /* 0x000fe40003f1d000 */
[----:B------:R-:W-:Y:S02]  /*15b0*/  SEL R24, R3, RZ, P3 ;  /* 0x000000ff03187207 */ /* 0x000fe40001800000 */
[----:B------:R-:W-:Y:S02]  /*15c0*/  ISETP.NE.AND P1, PT, R26, RZ, P1 ;  /* 0x000000ff1a00720c */ /* 0x000fe40000f25270 */
[----:B------:R-:W-:Y:S02]  /*15d0*/  SHF.R.U32.HI R26, RZ, R24, R29 ;  /* 0x00000018ff1a7219 */ /* 0x000fe4000001161d */
[----:B------:R-:W-:Y:S02]  /*15e0*/  PLOP3.LUT P0, PT, P0, P1, PT, 0xf8, 0x8f ;  /* 0x00000000008f781c */ /* 0x000fe40000703f70 */
[----:B------:R-:W-:-:S02]  /*15f0*/  SHF.R.U32.HI R24, RZ, 0x1, R26 ;  /* 0x00000001ff187819 */ /* 0x000fc4000001161a */
[----:B------:R-:W-:-:S04]  /*1600*/  SEL R3, RZ, 0x1, !P0 ;  /* 0x00000001ff037807 */ /* 0x000fc80004000000 */
[----:B------:R-:W-:-:S04]  /*1610*/  LOP3.LUT R3, R3, 0x1, R24, 0xf8, !PT ;  /* 0x0000000103037812 */ /* 0x000fc800078ef818 */
[----:B------:R-:W-:-:S04]  /*1620*/  LOP3.LUT R3, R3, R26, RZ, 0xc0, !PT ;  /* 0x0000001a03037212 */ /* 0x000fc800078ec0ff */
[----:B------:R-:W-:-:S04]  /*1630*/  IADD3 R3, PT, PT, R24, R3, RZ ;  /* 0x0000000318037210 */ /* 0x000fc80007ffe0ff */
[----:B------:R-:W-:Y:S01]  /*1640*/  LOP3.LUT R0, R3, R0, RZ, 0xfc, !PT ;  /* 0x0000000003007212 */ /* 0x000fe200078efcff */
[----:B------:R-:W-:Y:S06]  /*1650*/  BRA `(.L_x_293) ;  /* 0x0000000000107947 */ /* 0x000fec0003800000 */
.L_x_292:
[----:B------:R-:W-:-:S04]  /*1660*/  LOP3.LUT R0, R0, 0x80000000, RZ, 0xc0, !PT ;  /* 0x8000000000007812 */ /* 0x000fc800078ec0ff */
[----:B------:R-:W-:Y:S01]  /*1670*/  LOP3.LUT R0, R0, 0x7f800000, RZ, 0xfc, !PT ;  /* 0x7f80000000007812 */ /* 0x000fe200078efcff */
[----:B------:R-:W-:Y:S06]  /*1680*/  BRA `(.L_x_293) ;  /* 0x0000000000047947 */ /* 0x000fec0003800000 */
.L_x_291:
[----:B------:R-:W-:-:S07]  /*1690*/  IMAD R0, R25, 0x800000, R0 ;  /* 0x0080000019007824 */ /* 0x000fce00078e0200 */
.L_x_293:
[----:B------:R-:W-:Y:S05]  /*16a0*/  BSYNC.RECONVERGENT B4 ;  /* 0x0000000000047941 */ /* 0x000fea0003800200 */
.L_x_290:
[----:B------:R-:W-:Y:S05]  /*16b0*/  BRA `(.L_x_294) ;  /* 0x0000000000207947 */ /* 0x000fea0003800000 */
.L_x_289:
[----:B------:R-:W-:-:S04]  /*16c0*/  LOP3.LUT R0, R0, 0x80000000, R3, 0x48, !PT ;  /* 0x8000000000007812 */ /* 0x000fc800078e4803 */
[----:B------:R-:W-:Y:S01]  /*16d0*/  LOP3.LUT R0, R0, 0x7f800000, RZ, 0xfc, !PT ;  /* 0x7f80000000007812 */ /* 0x000fe200078efcff */
[----:B------:R-:W-:Y:S06]  /*16e0*/  BRA `(.L_x_294) ;  /* 0x0000000000147947 */ /* 0x000fec0003800000 */
.L_x_288:
[----:B------:R-:W-:Y:S01]  /*16f0*/  LOP3.LUT R0, R0, 0x80000000, R3, 0x48, !PT ;  /* 0x8000000000007812 */ /* 0x000fe200078e4803 */
[----:B------:R-:W-:Y:S06]  /*1700*/  BRA `(.L_x_294) ;  /* 0x00000000000c7947 */ /* 0x000fec0003800000 */
.L_x_287:
[----:B------:R-:W0:Y:S01]  /*1710*/  MUFU.RSQ R0, -QNAN ;  /* 0xffc0000000007908 */ /* 0x000e220000001400 */
[----:B------:R-:W-:Y:S05]  /*1720*/  BRA `(.L_x_294) ;  /* 0x0000000000047947 */ /* 0x000fea0003800000 */
.L_x_286:
[----:B------:R-:W-:-:S07]  /*1730*/  FADD.FTZ R0, R3, R0 ;  /* 0x0000000003007221 */ /* 0x000fce0000010000 */
.L_x_294:
[----:B------:R-:W-:Y:S05]  /*1740*/  BSYNC.RECONVERGENT B3 ;  /* 0x0000000000037941 */ /* 0x000fea0003800200 */
.L_x_284:
[----:B------:R-:W-:Y:S01]  /*1750*/  HFMA2 R25, -RZ, RZ, 0, 0 ;  /* 0x00000000ff197431 */ /* 0x000fe200000001ff */
[----:B------:R-:W-:-:S04]  /*1760*/  MOV R24, R8 ;  /* 0x0000000800187202 */ /* 0x000fc80000000f00 */
[----:B0-----:R-:W-:Y:S05]  /*1770*/  RET.REL.NODEC R24 `(_Z34polynomial_derivative_matrices_hatiPKfS0_Pf) ;  /* 0xffffffe818207950 */ /* 0x001fea0003c3ffff */
.L_x_295:
        /* <DEDUP_REMOVED lines=16> */
.L_x_468:


//--------------------- .text._Z39polynomial_derivative_matrices_diagonaliPf --------------------------
	.section	.text._Z39polynomial_derivative_matrices_diagonaliPf,"ax",@progbits
	.align	128
        .global         _Z39polynomial_derivative_matrices_diagonaliPf
        .type           _Z39polynomial_derivative_matrices_diagonaliPf,@function
        .size           _Z39polynomial_derivative_matrices_diagonaliPf,(.L_x_486 - _Z39polynomial_derivative_matrices_diagonaliPf)
        .other          _Z39polynomial_derivative_matrices_diagonaliPf,@"STO_CUDA_ENTRY STV_DEFAULT"
_Z39polynomial_derivative_matrices_diagonaliPf:
.text._Z39polynomial_derivative_matrices_diagonaliPf:
        /* <DEDUP_REMOVED lines=8> */
[----:B-1----:R-:W-:-:S13]  /*0080*/  ISETP.GT.AND P0, PT, R7, UR6, PT ;  /* 0x0000000607007c0c */ /* 0x002fda000bf04270 */
[----:B------:R-:W-:Y:S05]  /*0090*/  @P0 EXIT ;  /* 0x000000000000094d */ /* 0x000fea0003800000 */
[----:B------:R-:W0:Y:S01]  /*00a0*/  LDCU.64 UR8, c[0x0][0x388] ;  /* 0x00007100ff0877ac */ /* 0x000e220008000a00 */
[----:B------:R-:W-:Y:S02]  /*00b0*/  IMAD.MOV.U32 R9, RZ, RZ, RZ ;  /* 0x000000ffff097224 */ /* 0x000fe400078e00ff */
[----:B------:R-:W-:Y:S01]  /*00c0*/  VIADD R6, R7, 0xffffffff ;  /* 0xffffffff07067836 */ /* 0x000fe20000000000 */
[----:B------:R-:W-:Y:S02]  /*00d0*/  UIADD3 UR4, UPT, UPT, UR6, UR6, URZ ;  /* 0x0000000606047290 */ /* 0x000fe4000fffe0ff */
[----:B------:R-:W-:Y:S01]  /*00e0*/  UIMAD UR5, UR6, UR6, UR6 ;  /* 0x00000006060572a4 */ /* 0x000fe2000f8e0206 */
[----:B------:R-:W1:Y:S03]  /*00f0*/  LDCU.64 UR10, c[0x0][0x358] ;  /* 0x00006b00ff0a77ac */ /* 0x000e660008000a00 */
[----:B------:R-:W-:Y:S01]  /*0100*/  UIMAD UR4, UR4, UR5, UR5 ;  /* 0x00000005040472a4 */ /* 0x000fe2000f8e0205 */
[----:B------:R-:W2:Y:S01]  /*0110*/  LDCU.64 UR12, c[0x0][0x388] ;  /* 0x00007100ff0c77ac */ /* 0x000ea20008000a00 */
[----:B0-----:R-:W-:-:S02]  /*0120*/  UIADD3 UR7, UP0, UPT, UR8, 0x8, URZ ;  /* 0x0000000808077890 */ /* 0x001fc4000ff1e0ff */
[----:B------:R-:W-:Y:S02]  /*0130*/  UIMAD.WIDE UR4, UR4, 0x2aaaaaab, URZ ;  /* 0x2aaaaaab040478a5 */ /* 0x000fe4000f8e02ff */
[----:B------:R-:W-:Y:S02]  /*0140*/  UIADD3.X UR8, UPT, UPT, URZ, UR9, URZ, UP0, !UPT ;  /* 0x00000009ff087290 */ /* 0x000fe400087fe4ff */
[----:B------:R-:W-:Y:S02]  /*0150*/  UIADD3 UR6, UPT, UPT, UR6, 0x2, URZ ;  /* 0x0000000206067890 */ /* 0x000fe4000fffe0ff */
[----:B-1----:R-:W-:-:S12]  /*0160*/  ULEA.HI UR5, UR5, UR5, URZ, 0x1 ;  /* 0x0000000505057291 */ /* 0x002fd8000f8f08ff */
.L_x_304:
[----:B01234-:R-:W0:Y:S01]  /*0170*/  LDC.64 R2, c[0x0][0x388] ;  /* 0x0000e200ff027b82 */ /* 0x01fe220000000a00 */
[C---:B------:R-:W-:Y:S01]  /*0180*/  IMAD R8, R7.reuse, UR6, RZ ;  /* 0x0000000607087c24 */ /* 0x040fe2000f8e02ff */
[----:B------:R-:W-:Y:S01]  /*0190*/  ISETP.GE.AND P0, PT, R7, 0x1, PT ;  /* 0x000000010700780c */ /* 0x000fe20003f06270 */
[----:B------:R-:W-:Y:S01]  /*01a0*/  BSSY.RECONVERGENT B0, `(.L_x_296) ;  /* 0x0000037000007945 */ /* 0x000fe20003800200 */
[----:B------:R-:W-:Y:S02]  /*01b0*/  IMAD.MOV.U32 R11, RZ, RZ, RZ ;  /* 0x000000ffff0b7224 */ /* 0x000fe400078e00ff */
[----:B------:R-:W-:-:S05]  /*01c0*/  IADD3 R5, PT, PT, R8, UR5, RZ ;  /* 0x0000000508057c10 */ /* 0x000fca000fffe0ff */
[----:B0-----:R-:W-:-:S05]  /*01d0*/  IMAD.WIDE R2, R5, 0x4, R2 ;  /* 0x0000000405027825 */ /* 0x001fca00078e0202 */
[----:B------:R0:W-:Y:S01]  /*01e0*/  STG.E desc[UR10][R2.64], RZ ;  /* 0x000000ff02007986 */ /* 0x0001e2000c10190a */
[----:B------:R-:W-:Y:S05]  /*01f0*/  @!P0 BRA `(.L_x_297) ;  /* 0x0000000000c48947 */ /* 0x000fea0003800000 */
[----:B------:R-:W-:Y:S01]  /*0200*/  IMAD R4, R0, R9, R6 ;  /* 0x0000000900047224 */ /* 0x000fe200078e0206 */
[----:B------:R-:W-:Y:S01]  /*0210*/  LOP3.LUT R16, R7, 0x3, RZ, 0xc0, !PT ;  /* 0x0000000307107812 */ /* 0x000fe200078ec0ff */
[----:B------:R-:W-:Y:S01]  /*0220*/  BSSY.RECONVERGENT B1, `(.L_x_298) ;  /* 0x000001d000017945 */ /* 0x000fe20003800200 */
[----:B------:R-:W-:Y:S02]  /*0230*/  IADD3 R21, PT, PT, R8, UR5, -R7 ;  /* 0x0000000508157c10 */ /* 0x000fe4000fffe807 */
[----:B------:R-:W-:Y:S02]  /*0240*/  CS2R R10, SRZ ;  /* 0x00000000000a7805 */ /* 0x000fe4000001ff00 */
[----:B------:R-:W-:Y:S02]  /*0250*/  ISETP.GE.U32.AND P1, PT, R4, 0x3, PT ;  /* 0x000000030400780c */ /* 0x000fe40003f26070 */
[----:B------:R-:W-:-:S11]  /*0260*/  ISETP.NE.AND P0, PT, R16, RZ, PT ;  /* 0x000000ff1000720c */ /* 0x000fd60003f05270 */
[----:B------:R-:W-:Y:S05]  /*0270*/  @!P1 BRA `(.L_x_299) ;  /* 0x00000000005c9947 */ /* 0x000fea0003800000 */
[----:B------:R-:W-:Y:S01]  /*0280*/  LOP3.LUT R10, R7, 0x7ffffffc, RZ, 0xc0, !PT ;  /* 0x7ffffffc070a7812 */ /* 0x000fe200078ec0ff */
[----:B------:R-:W-:Y:S01]  /*0290*/  IMAD.MOV.U32 R11, RZ, RZ, RZ ;  /* 0x000000ffff0b7224 */ /* 0x000fe200078e00ff */
[----:B------:R-:W-:-:S03]  /*02a0*/  MOV R13, R21 ;  /* 0x00000015000d7202 */ /* 0x000fc60000000f00 */
[----:B------:R-:W-:-:S07]  /*02b0*/  IMAD.MOV R12, RZ, RZ, -R10 ;  /* 0x000000ffff0c7224 */ /* 0x000fce00078e0a0a */
.L_x_300:
[----:B------:R-:W-:Y:S01]  /*02c0*/  MOV R4, UR7 ;  /* 0x0000000700047c02 */ /* 0x000fe20008000f00 */
[----:B------:R-:W-:-:S04]  /*02d0*/  IMAD.U32 R5, RZ, RZ, UR8 ;  /* 0x00000008ff057e24 */ /* 0x000fc8000f8e00ff */
[----:B------:R-:W-:-:S05]  /*02e0*/  IMAD.WIDE R4, R13, 0x4, R4 ;  /* 0x000000040d047825 */ /* 0x000fca00078e0204 */
[----:B------:R-:W3:Y:S02]  /*02f0*/  LDG.E R14, desc[UR10][R4.64+-0x8] ;  /* 0xfffff80a040e7981 */ /* 0x000ee4000c1e1900 */
[----:B-1-3--:R-:W-:-:S05]  /*0300*/  FADD R15, -R14, R11 ;  /* 0x0000000b0e0f7221 */ /* 0x00afca0000000100 */
[----:B------:R1:W-:Y:S04]  /*0310*/  STG.E desc[UR10][R2.64], R15 ;  /* 0x0000000f02007986 */ /* 0x0003e8000c10190a */
[----:B------:R-:W3:Y:S02]  /*0320*/  LDG.E R14, desc[UR10][R4.64+-0x4] ;  /* 0xfffffc0a040e7981 */ /* 0x000ee4000c1e1900 */
[----:B---3--:R-:W-:-:S05]  /*0330*/  FADD R17, R15, -R14 ;  /* 0x8000000e0f117221 */ /* 0x008fca0000000000 */
[----:B------:R1:W-:Y:S04]  /*0340*/  STG.E desc[UR10][R2.64], R17 ;  /* 0x0000001102007986 */ /* 0x0003e8000c10190a */
[----:B------:R-:W3:Y:S02]  /*0350*/  LDG.E R14, desc[UR10][R4.64] ;  /* 0x0000000a040e7981 */ /* 0x000ee4000c1e1900 */
[----:B---3--:R-:W-:-:S05]  /*0360*/  FADD R19, R17, -R14 ;  /* 0x8000000e11137221 */ /* 0x008fca0000000000 */
[----:B------:R1:W-:Y:S04]  /*0370*/  STG.E desc[UR10][R2.64], R19 ;  /* 0x0000001302007986 */ /* 0x0003e8000c10190a */
[----:B------:R-:W3:Y:S01]  /*0380*/  LDG.E R14, desc[UR10][R4.64+0x4] ;  /* 0x0000040a040e7981 */ /* 0x000ee2000c1e1900 */
[----:B------:R-:W-:Y:S01]  /*0390*/  IADD3 R12, PT, PT, R12, 0x4, RZ ;  /* 0x000000040c0c7810 */ /* 0x000fe20007ffe0ff */
[----:B------:R-:W-:-:S03]  /*03a0*/  VIADD R13, R13, 0x4 ;  /* 0x000000040d0d7836 */ /* 0x000fc60000000000 */
[----:B------:R-:W-:Y:S01]  /*03b0*/  ISETP.NE.AND P1, PT, R12, RZ, PT ;  /* 0x000000ff0c00720c */ /* 0x000fe20003f25270 */
[----:B---3--:R-:W-:-:S05]  /*03c0*/  FADD R11, R19, -R14 ;  /* 0x8000000e130b7221 */ /* 0x008fca0000000000 */
[----:B------:R1:W-:Y:S07]  /*03d0*/  STG.E desc[UR10][R2.64], R11 ;  /* 0x0000000b02007986 */ /* 0x0003ee000c10190a */
[----:B------:R-:W-:Y:S05]  /*03e0*/  @P1 BRA `(.L_x_300) ;  /* 0xfffffffc00b41947 */ /* 0x000fea000383ffff */
.L_x_299:
[----:B--2---:R-:W-:Y:S05]  /*03f0*/  BSYNC.RECONVERGENT B1 ;  /* 0x0000000000017941 */ /* 0x004fea0003800200 */
.L_x_298:
[----:B------:R-:W-:Y:S05]  /*0400*/  @!P0 BRA `(.L_x_297) ;  /* 0x0000000000408947 */ /* 0x000fea0003800000 */
[----:B------:R-:W2:Y:S01]  /*0410*/  LDC.64 R4, c[0x0][0x388] ;  /* 0x0000e200ff047b82 */ /* 0x000ea20000000a00 */
[----:B------:R-:W-:-:S05]  /*0420*/  IADD3 R13, PT, PT, R21, R10, RZ ;  /* 0x0000000a150d7210 */ /* 0x000fca0007ffe0ff */
[----:B--2---:R-:W-:-:S05]  /*0430*/  IMAD.WIDE R4, R13, 0x4, R4 ;  /* 0x000000040d047825 */ /* 0x004fca00078e0204 */
[----:B------:R-:W1:Y:S01]  /*0440*/  LDG.E R10, desc[UR10][R4.64] ;  /* 0x0000000a040a7981 */ /* 0x000e62000c1e1900 */
[----:B------:R-:W-:Y:S01]  /*0450*/  ISETP.NE.AND P0, PT, R16, 0x1, PT ;  /* 0x000000011000780c */ /* 0x000fe20003f05270 */
[----:B-1----:R-:W-:-:S05]  /*0460*/  FADD R11, R11, -R10 ;  /* 0x8000000a0b0b7221 */ /* 0x002fca0000000000 */
[----:B------:R3:W-:Y:S07]  /*0470*/  STG.E desc[UR10][R2.64], R11 ;  /* 0x0000000b02007986 */ /* 0x0007ee000c10190a */
[----:B------:R-:W-:Y:S05]  /*0480*/  @!P0 BRA `(.L_x_297) ;  /* 0x0000000000208947 */ /* 0x000fea0003800000 */
[----:B------:R-:W3:Y:S01]  /*0490*/  LDG.E R10, desc[UR10][R4.64+0x4] ;  /* 0x0000040a040a7981 */ /* 0x000ee2000c1e1900 */
[----:B------:R-:W-:Y:S01]  /*04a0*/  ISETP.NE.AND P0, PT, R16, 0x2, PT ;  /* 0x000000021000780c */ /* 0x000fe20003f05270 */
[----:B---3--:R-:W-:-:S05]  /*04b0*/  FADD R11, R11, -R10 ;  /* 0x8000000a0b0b7221 */ /* 0x008fca0000000000 */
[----:B------:R4:W-:Y:S07]  /*04c0*/  STG.E desc[UR10][R2.64], R11 ;  /* 0x0000000b02007986 */ /* 0x0009ee000c10190a */
[----:B------:R-:W-:Y:S05]  /*04d0*/  @!P0 BRA `(.L_x_297) ;  /* 0x00000000000c8947 */ /* 0x000fea0003800000 */
[----:B------:R-:W4:Y:S02]  /*04e0*/  LDG.E R4, desc[UR10][R4.64+0x8] ;  /* 0x0000080a04047981 */ /* 0x000f24000c1e1900 */
[----:B----4-:R-:W-:-:S05]  /*04f0*/  FADD R11, R11, -R4 ;  /* 0x800000040b0b7221 */ /* 0x010fca0000000000 */
[----:B------:R1:W-:Y:S02]  /*0500*/  STG.E desc[UR10][R2.64], R11 ;  /* 0x0000000b02007986 */ /* 0x0003e4000c10190a */
.L_x_297:
[----:B--2---:R-:W-:Y:S05]  /*0510*/  BSYNC.RECONVERGENT B0 ;  /* 0x0000000000007941 */ /* 0x004fea0003800200 */
.L_x_296:
[----:B------:R-:W2:Y:S01]  /*0520*/  LDC R12, c[0x0][0x380] ;  /* 0x0000e000ff0c7b82 */ /* 0x000ea20000000800 */
[----:B------:R-:W-:Y:S01]  /*0530*/  BSSY.RECONVERGENT B0, `(.L_x_301) ;  /* 0x0000010000007945 */ /* 0x000fe20003800200 */
[----:B--2---:R-:W-:-:S13]  /*0540*/  ISETP.GE.AND P0, PT, R7, R12, PT ;  /* 0x0000000c0700720c */ /* 0x004fda0003f06270 */
[----:B------:R-:W-:Y:S05]  /*0550*/  @P0 BRA `(.L_x_302) ;  /* 0x0000000000340947 */ /* 0x000fea0003800000 */
[--C-:B-1----:R-:W-:Y:S01]  /*0560*/  IADD3 R15, PT, PT, R8, UR5, -R7.reuse ;  /* 0x00000005080f7c10 */ /* 0x102fe2000fffe807 */
[----:B------:R-:W-:-:S03]  /*0570*/  IMAD.MOV.U32 R8, RZ, RZ, R7 ;  /* 0x000000ffff087224 */ /* 0x000fc600078e0007 */
[----:B------:R-:W-:-:S07]  /*0580*/  SHF.R.S32.HI R13, RZ, 0x1f, R15 ;  /* 0x0000001fff0d7819 */ /* 0x000fce000001140f */
.L_x_303:
[----:B------:R-:W-:-:S04]  /*0590*/  IADD3 R5, P0, PT, R15, R8, RZ ;  /* 0x000000080f057210 */ /* 0x000fc80007f1e0ff */
[----:B------:R-:W-:Y:S02]  /*05a0*/  LEA.HI.X.SX32 R10, R8, R13, 0x1, P0 ;  /* 0x0000000d080a7211 */ /* 0x000fe400000f0eff */
[----:B------:R-:W-:-:S04]  /*05b0*/  LEA R4, P0, R5, UR12, 0x2 ;  /* 0x0000000c05047c11 */ /* 0x000fc8000f8010ff */
[----:B------:R-:W-:-:S05]  /*05c0*/  LEA.HI.X R5, R5, UR13, R10, 0x2, P0 ;  /* 0x0000000d05057c11 */ /* 0x000fca00080f140a */
[----:B------:R-:W3:Y:S01]  /*05d0*/  LDG.E R4, desc[UR10][R4.64+0x4] ;  /* 0x0000040a04047981 */ /* 0x000ee2000c1e1900 */
[----:B------:R-:W-:-:S04]  /*05e0*/  IADD3 R8, PT, PT, R8, 0x1, RZ ;  /* 0x0000000108087810 */ /* 0x000fc80007ffe0ff */
[----:B------:R-:W-:Y:S01]  /*05f0*/  ISETP.GE.AND P0, PT, R8, R12, PT ;  /* 0x0000000c0800720c */ /* 0x000fe20003f06270 */
[----:B--234-:R-:W-:-:S05]  /*0600*/  FADD R11, -R4, R11 ;  /* 0x0000000b040b7221 */ /* 0x01cfca0000000100 */
[----:B------:R2:W-:Y:S07]  /*0610*/  STG.E desc[UR10][R2.64], R11 ;  /* 0x0000000b02007986 */ /* 0x0005ee000c10190a */
[----:B------:R-:W-:Y:S05]  /*0620*/  @!P0 BRA `(.L_x_303) ;  /* 0xfffffffc00d88947 */ /* 0x000fea000383ffff */
.L_x_302:
[----:B------:R-:W-:Y:S05]  /*0630*/  BSYNC.RECONVERGENT B0 ;  /* 0x0000000000007941 */ /* 0x000fea0003800200 */
.L_x_301:
[----:B------:R-:W-:Y:S01]  /*0640*/  IMAD.IADD R7, R0, 0x1, R7 ;  /* 0x0000000100077824 */ /* 0x000fe200078e0207 */
[----:B------:R-:W-:-:S04]  /*0650*/  IADD3 R9, PT, PT, R9, 0x1, RZ ;  /* 0x0000000109097810 */ /* 0x000fc80007ffe0ff */
[----:B------:R-:W-:-:S13]  /*0660*/  ISETP.GT.AND P0, PT, R7, R12, PT ;  /* 0x0000000c0700720c */ /* 0x000fda0003f04270 */
[----:B------:R-:W-:Y:S05]  /*0670*/  @!P0 BRA `(.L_x_304) ;  /* 0xfffffff800bc8947 */ /* 0x000fea000383ffff */
[----:B------:R-:W-:Y:S05]  /*0680*/  EXIT ;  /* 0x000000000000794d */ /* 0x000fea0003800000 */
.L_x_305:
        /* <DEDUP_REMOVED lines=15> */
.L_x_486:


//--------------------- .text._Z30polynomial_derivative_matricesiPKfS0_Pf --------------------------
	.section	.text._Z30polynomial_derivative_matricesiPKfS0_Pf,"ax",@progbits
	.align	128
        .global         _Z30polynomial_derivative_matricesiPKfS0_Pf
        .type           _Z30polynomial_derivative_matricesiPKfS0_Pf,@function
        .size           _Z30polynomial_derivative_matricesiPKfS0_Pf,(.L_x_469 - _Z30polynomial_derivative_matricesiPKfS0_Pf)
        .other          _Z30polynomial_derivative_matricesiPKfS0_Pf,@"STO_CUDA_ENTRY STV_DEFAULT"
_Z30polynomial_derivative_matricesiPKfS0_Pf:
.text._Z30polynomial_derivative_matricesiPKfS0_Pf:
        /* <DEDUP_REMOVED lines=25> */
[----:B------:R-:W-:Y:S01]  /*0190*/  USHF.R.S32.HI UR7, URZ, 0x1, UR5 ;  /* 0x00000001ff077899 */ /* 0x000fe20008011405 */
[----:B------:R-:W-:Y:S01]  /*01a0*/  ISETP.NE.U32.AND P3, PT, RZ, UR6, PT ;  /* 0x00000006ff007c0c */ /* 0x000fe2000bf65070 */
[----:B------:R-:W1:Y:S01]  /*01b0*/  LDCU UR9, c[0x0][0x370] ;  /* 0x00006e00ff0977ac */ /* 0x000e620008000800 */
[C---:B------:R-:W-:Y:S01]  /*01c0*/  VIADDMNMX R3, R16.reuse, 0xffffffff, R3, !PT ;  /* 0xffffffff10037846 */ /* 0x040fe20007800103 */
[----:B------:R-:W-:Y:S01]  /*01d0*/  VIADD R17, R16, UR6 ;  /* 0x0000000610117c36 */ /* 0x000fe20008000000 */
[----:B------:R-:W-:-:S03]  /*01e0*/  USHF.L.U32 UR11, UR6, 0x2, URZ ;  /* 0x00000002060b7899 */ /* 0x000fc600080006ff */
[----:B------:R-:W-:Y:S01]  /*01f0*/  IMAD.IADD R3, R3, 0x1, -R16 ;  /* 0x0000000103037824 */ /* 0x000fe200078e0a10 */
[----:B------:R-:W-:Y:S01]  /*0200*/  UIMAD.WIDE UR4, UR4, 0x2aaaaaab, URZ ;  /* 0x2aaaaaab040478a5 */ /* 0x000fe2000f8e02ff */
[----:B------:R-:W-:Y:S01]  /*0210*/  VIADD R20, R17, UR6 ;  /* 0x0000000611147c36 */ /* 0x000fe20008000000 */
[----:B0-----:R-:W0:Y:S01]  /*0220*/  MUFU.RCP R6, R6 ;  /* 0x0000000600067308 */ /* 0x001e220000001000 */
[----:B------:R-:W2:Y:S01]  /*0230*/  LDCU.64 UR12, c[0x0][0x358] ;  /* 0x00006b00ff0c77ac */ /* 0x000ea20008000a00 */
[----:B------:R-:W-:Y:S01]  /*0240*/  IADD3 R0, PT, PT, R3, 0x1, RZ ;  /* 0x0000000103007810 */ /* 0x000fe20007ffe0ff */
[----:B------:R-:W3:Y:S03]  /*0250*/  LDCU UR14, c[0x0][0x380] ;  /* 0x00007000ff0e77ac */ /* 0x000ee60008000800 */
[----:B------:R-:W-:Y:S01]  /*0260*/  ISETP.NE.AND P0, PT, R0, RZ, PT ;  /* 0x000000ff0000720c */ /* 0x000fe20003f05270 */
[----:B-1----:R-:W-:-:S03]  /*0270*/  UIMAD UR4, UR8, UR9, URZ ;  /* 0x00000009080472a4 */ /* 0x002fc6000f8e02ff */
[----:B------:R-:W-:Y:S01]  /*0280*/  SEL R18, RZ, 0x1, !P0 ;  /* 0x00000001ff127807 */ /* 0x000fe20004000000 */
[----:B------:R-:W-:Y:S01]  /*0290*/  ULEA.HI UR5, UR5, UR5, URZ, 0x1 ;  /* 0x0000000505057291 */ /* 0x000fe2000f8f08ff */
[----:B0-----:R-:W-:-:S07]  /*02a0*/  IADD3 R4, PT, PT, R6, 0xffffffe, RZ ;  /* 0x0ffffffe06047810 */ /* 0x001fce0007ffe0ff */
[----:B------:R-:W-:Y:S01]  /*02b0*/  @!P0 IMAD.MOV R3, RZ, RZ, R0 ;  /* 0x000000ffff038224 */ /* 0x000fe200078e0200 */
[----:B------:R0:W1:Y:S02]  /*02c0*/  F2I.FTZ.U32.TRUNC.NTZ R5, R4 ;  /* 0x0000000400057305 */ /* 0x000064000021f000 */
[----:B0-----:R-:W-:Y:S02]  /*02d0*/  HFMA2 R4, -RZ, RZ, 0, 0 ;  /* 0x00000000ff047431 */ /* 0x001fe400000001ff */
[----:B-1----:R-:W-:-:S04]  /*02e0*/  IMAD R7, R7, R5, RZ ;  /* 0x0000000507077224 */ /* 0x002fc800078e02ff */
[----:B------:R-:W-:Y:S02]  /*02f0*/  IMAD.HI.U32 R6, R5, R7, R4 ;  /* 0x0000000705067227 */ /* 0x000fe400078e0004 */
[----:B------:R-:W0:Y:S04]  /*0300*/  LDC.64 R4, c[0x0][0x388] ;  /* 0x0000e200ff047b82 */ /* 0x000e280000000a00 */
[----:B------:R-:W-:-:S04]  /*0310*/  IMAD.HI.U32 R9, R6, R3, RZ ;  /* 0x0000000306097227 */ /* 0x000fc800078e00ff */
[----:B------:R-:W1:Y:S01]  /*0320*/  LDC.64 R6, c[0x0][0x390] ;  /* 0x0000e400ff067b82 */ /* 0x000e620000000a00 */
[----:B------:R-:W-:-:S05]  /*0330*/  IADD3 R0, PT, PT, -R9, RZ, RZ ;  /* 0x000000ff09007210 */ /* 0x000fca0007ffe1ff */
[----:B------:R-:W-:-:S05]  /*0340*/  IMAD R3, R0, UR6, R3 ;  /* 0x0000000600037c24 */ /* 0x000fca000f8e0203 */
[----:B------:R-:W-:-:S13]  /*0350*/  ISETP.GE.U32.AND P1, PT, R3, UR6, PT ;  /* 0x0000000603007c0c */ /* 0x000fda000bf26070 */
[----:B------:R-:W-:Y:S02]  /*0360*/  @P1 VIADD R3, R3, -UR6 ;  /* 0x8000000603031c36 */ /* 0x000fe40008000000 */
[----:B------:R-:W-:-:S03]  /*0370*/  @P1 VIADD R9, R9, 0x1 ;  /* 0x0000000109091836 */ /* 0x000fc60000000000 */
[----:B------:R-:W-:Y:S02]  /*0380*/  ISETP.GE.U32.AND P2, PT, R3, UR6, PT ;  /* 0x0000000603007c0c */ /* 0x000fe4000bf46070 */
[----:B------:R-:W-:-:S05]  /*0390*/  IADD3 R3, PT, PT, R2, UR7, RZ ;  /* 0x0000000702037c10 */ /* 0x000fca000fffe0ff */
[----:B0-----:R-:W-:-:S04]  /*03a0*/  IMAD.WIDE R4, R3, 0x4, R4 ;  /* 0x0000000403047825 */ /* 0x001fc800078e0204 */
[----:B-1----:R-:W-:Y:S01]  /*03b0*/  IMAD.WIDE R6, R3, 0x4, R6 ;  /* 0x0000000403067825 */ /* 0x002fe200078e0206 */
[----:B------:R-:W-:Y:S02]  /*03c0*/  IADD3 R10, P1, PT, R4, UR11, RZ ;  /* 0x0000000b040a7c10 */ /* 0x000fe4000ff3e0ff */
[----:B------:R-:W-:Y:S02]  /*03d0*/  @P2 IADD3 R9, PT, PT, R9, 0x1, RZ ;  /* 0x0000000109092810 */ /* 0x000fe40007ffe0ff */
[----:B------:R-:W-:Y:S01]  /*03e0*/  @!P3 LOP3.LUT R9, RZ, UR6, RZ, 0x33, !PT ;  /* 0x00000006ff09bc12 */ /* 0x000fe2000f8e33ff */
[----:B------:R-:W-:Y:S01]  /*03f0*/  IMAD.X R11, RZ, RZ, R5, P1 ;  /* 0x000000ffff0b7224 */ /* 0x000fe200008e0605 */
[----:B------:R-:W-:Y:S02]  /*0400*/  IADD3 R8, P0, PT, R6, UR11, RZ ;  /* 0x0000000b06087c10 */ /* 0x000fe4000ff1e0ff */
[----:B------:R-:W-:Y:S02]  /*0410*/  IADD3 R18, PT, PT, R18, R9, RZ ;  /* 0x0000000912127210 */ /* 0x000fe40007ffe0ff */
[----:B--23--:R-:W-:-:S09]  /*0420*/  IADD3.X R9, PT, PT, RZ, R7, RZ, P0, !PT ;  /* 0x00000007ff097210 */ /* 0x00cfd200007fe4ff */
.L_x_337:
[----:B0-----:R-:W0:Y:S01]  /*0430*/  LDCU UR8, c[0x0][0x380] ;  /* 0x00007000ff0877ac */ /* 0x001e220008000800 */
[----:B------:R-:W-:Y:S01]  /*0440*/  BSSY.RECONVERGENT B0, `(.L_x_306) ;  /* 0x00000f4000007945 */ /* 0x000fe20003800200 */
[----:B0-----:R-:W-:-:S13]  /*0450*/  ISETP.GT.AND P0, PT, R2, UR8, PT ;  /* 0x0000000802007c0c */ /* 0x001fda000bf04270 */
[----:B-1234-:R-:W-:Y:S05]  /*0460*/  @P0 BRA `(.L_x_307) ;  /* 0x0000000c00c40947 */ /* 0x01efea0003800000 */
[----:B------:R-:W0:Y:S01]  /*0470*/  LDC.64 R12, c[0x0][0x390] ;  /* 0x0000e400ff0c7b82 */ /* 0x000e220000000a00 */
[----:B------:R-:W-:Y:S01]  /*0480*/  LOP3.LUT R27, R18, 0x3, RZ, 0xc0, !PT ;  /* 0x00000003121b7812 */ /* 0x000fe200078ec0ff */
[----:B------:R-:W-:Y:S01]  /*0490*/  IMAD.U32 R0, RZ, RZ, UR10 ;  /* 0x0000000aff007e24 */ /* 0x000fe2000f8e00ff */
[----:B------:R-:W-:Y:S01]  /*04a0*/  IADD3 R3, PT, PT, R19, UR7, RZ ;  /* 0x0000000713037c10 */ /* 0x000fe2000fffe0ff */
[----:B------:R-:W-:Y:S01]  /*04b0*/  BSSY.RECONVERGENT B3, `(.L_x_308) ;  /* 0x0000064000037945 */ /* 0x000fe20003800200 */
[----:B------:R-:W-:Y:S01]  /*04c0*/  ISETP.NE.AND P0, PT, R27, 0x3, PT ;  /* 0x000000031b00780c */ /* 0x000fe20003f05270 */
[----:B------:R-:W-:Y:S01]  /*04d0*/  IMAD R21, R19, R0, UR5 ;  /* 0x0000000513157e24 */ /* 0x000fe2000f8e0200 */
[----:B------:R-:W-:Y:S01]  /*04e0*/  MOV R22, R2 ;  /* 0x0000000200167202 */ /* 0x000fe20000000f00 */
[----:B------:R-:W1:Y:S01]  /*04f0*/  LDC.64 R14, c[0x0][0x388] ;  /* 0x0000e200ff0e7b82 */ /* 0x000e620000000a00 */
[----:B0-----:R-:W-:-:S04]  /*0500*/  IMAD.WIDE R12, R3, 0x4, R12 ;  /* 0x00000004030c7825 */ /* 0x001fc800078e020c */
[----:B-1----:R-:W-:-:S05]  /*0510*/  IMAD.WIDE R14, R3, 0x4, R14 ;  /* 0x00000004030e7825 */ /* 0x002fca00078e020e */
[----:B------:R-:W-:Y:S05]  /*0520*/  @!P0 BRA `(.L_x_309) ;  /* 0x0000000400708947 */ /* 0x000fea0003800000 */
[----:B------:R-:W-:Y:S01]  /*0530*/  ISETP.NE.AND P0, PT, R19, R2, PT ;  /* 0x000000021300720c */ /* 0x000fe20003f05270 */
[----:B------:R-:W-:-:S12]  /*0540*/  BSSY.RECONVERGENT B4, `(.L_x_310) ;  /* 0x0000019000047945 */ /* 0x000fd80003800200 */
[----:B------:R-:W-:Y:S05]  /*0550*/  @!P0 BRA `(.L_x_311) ;  /* 0x00000000005c8947 */ /* 0x000fea0003800000 */
[----:B------:R-:W2:Y:S04]  /*0560*/  LDG.E R22, desc[UR12][R14.64] ;  /* 0x0000000c0e167981 */ /* 0x000ea8000c1e1900 */
[----:B------:R-:W2:Y:S04]  /*0570*/  LDG.E R23, desc[UR12][R4.64] ;  /* 0x0000000c04177981 */ /* 0x000ea8000c1e1900 */
[----:B------:R-:W3:Y:S04]  /*0580*/  LDG.E R3, desc[UR12][R12.64] ;  /* 0x0000000c0c037981 */ /* 0x000ee8000c1e1900 */
[----:B------:R-:W4:Y:S01]  /*0590*/  LDG.E R0, desc[UR12][R6.64] ;  /* 0x0000000c06007981 */ /* 0x000f22000c1e1900 */
[----:B------:R-:W-:Y:S01]  /*05a0*/  BSSY.RECONVERGENT B5, `(.L_x_312) ;  /* 0x000000e000057945 */ /* 0x000fe20003800200 */
[----:B--2---:R-:W-:-:S04]  /*05b0*/  FADD R22, R22, -R23 ;  /* 0x8000001716167221 */ /* 0x004fc80000000000 */
[----:B---3--:R-:W-:-:S04]  /*05c0*/  FMUL R25, R3, R22 ;  /* 0x0000001603197220 */ /* 0x008fc80000400000 */
[----:B------:R-:W0:Y:S08]  /*05d0*/  MUFU.RCP R3, R25 ;  /* 0x0000001900037308 */ /* 0x000e300000001000 */
[----:B----4-:R-:W1:Y:S01]  /*05e0*/  FCHK P0, R0, R25 ;  /* 0x0000001900007302 */ /* 0x010e620000000000 */
[----:B0-----:R-:W-:-:S04]  /*05f0*/  FFMA R22, -R25, R3, 1 ;  /* 0x3f80000019167423 */ /* 0x001fc80000000103 */
[----:B------:R-:W-:-:S04]  /*0600*/  FFMA R3, R3, R22, R3 ;  /* 0x0000001603037223 */ /* 0x000fc80000000003 */
[----:B------:R-:W-:-:S04]  /*0610*/  FFMA R22, R0, R3, RZ ;  /* 0x0000000300167223 */ /* 0x000fc800000000ff */
[----:B------:R-:W-:-:S04]  /*0620*/  FFMA R23, -R25, R22, R0 ;  /* 0x0000001619177223 */ /* 0x000fc80000000100 */
[----:B------:R-:W-:Y:S01]  /*0630*/  FFMA R3, R3, R23, R22 ;  /* 0x0000001703037223 */ /* 0x000fe20000000016 */
[----:B-1----:R-:W-:Y:S06]  /*0640*/  @!P0 BRA `(.L_x_313) ;  /* 0x00000000000c8947 */ /* 0x002fec0003800000 */
[----:B------:R-:W-:Y:S01]  /*0650*/  IMAD.MOV.U32 R3, RZ, RZ, R25 ;  /* 0x000000ffff037224 */ /* 0x000fe200078e0019 */
[----:B------:R-:W-:-:S07]  /*0660*/  MOV R24, 0x680 ;  /* 0x0000068000187802 */ /* 0x000fce0000000f00 */
[----:B------:R-:W-:Y:S05]  /*0670*/  CALL.REL.NOINC `($__internal_5_$__cuda_sm3x_div_rn_noftz_f32_slowpath) ;  /* 0x0000000c00587944 */ /* 0x000fea0003c00000 */
.L_x_313:
[----:B------:R-:W-:Y:S05]  /*0680*/  BSYNC.RECONVERGENT B5 ;  /* 0x0000000000057941 */ /* 0x000fea0003800200 */
.L_x_312:
[----:B------:R-:W0:Y:S01]  /*0690*/  LDC.64 R22, c[0x0][0x398] ;  /* 0x0000e600ff167b82 */ /* 0x000e220000000a00 */
[----:B------:R-:W-:-:S05]  /*06a0*/  IADD3 R25, PT, PT, R2, R21, RZ ;  /* 0x0000001502197210 */ /* 0x000fca0007ffe0ff */
[----:B0-----:R-:W-:-:S05]  /*06b0*/  IMAD.WIDE R22, R25, 0x4, R22 ;  /* 0x0000000419167825 */ /* 0x001fca00078e0216 */
[----:B------:R0:W-:Y:S02]  /*06c0*/  STG.E desc[UR12][R22.64], R3 ;  /* 0x0000000316007986 */ /* 0x0001e4000c10190c */
.L_x_311:
[----:B------:R-:W-:Y:S05]  /*06d0*/  BSYNC.RECONVERGENT B4 ;  /* 0x0000000000047941 */ /* 0x000fea0003800200 */
.L_x_310:
[----:B------:R-:W-:Y:S01]  /*06e0*/  ISETP.NE.AND P0, PT, R27, RZ, PT ;  /* 0x000000ff1b00720c */ /* 0x000fe20003f05270 */
[----:B0-----:R-:W-:-:S12]  /*06f0*/  IMAD.MOV.U32 R22, RZ, RZ, R16 ;  /* 0x000000ffff167224 */ /* 0x001fd800078e0010 */
        /* <DEDUP_REMOVED lines=21> */
[----:B------:R-:W-:Y:S05]  /*0850*/  CALL.REL.NOINC `($__internal_5_$__cuda_sm3x_div_rn_noftz_f32_slowpath) ;  /* 0x0000000800e07944 */ /* 0x000fea0003c00000 */
.L_x_317:
[----:B------:R-:W-:Y:S05]  /*0860*/  BSYNC.RECONVERGENT B5 ;  /* 0x0000000000057941 */ /* 0x000fea0003800200 */
.L_x_316:
[----:B------:R-:W0:Y:S01]  /*0870*/  LDC.64 R22, c[0x0][0x398] ;  /* 0x0000e600ff167b82 */ /* 0x000e220000000a00 */
[----:B------:R-:W-:-:S04]  /*0880*/  IMAD.IADD R25, R16, 0x1, R21 ;  /* 0x0000000110197824 */ /* 0x000fc800078e0215 */
[----:B0-----:R-:W-:-:S05]  /*0890*/  IMAD.WIDE R22, R25, 0x4, R22 ;  /* 0x0000000419167825 */ /* 0x001fca00078e0216 */
[----:B------:R0:W-:Y:S02]  /*08a0*/  STG.E desc[UR12][R22.64], R3 ;  /* 0x0000000316007986 */ /* 0x0001e4000c10190c */
.L_x_315:
[----:B------:R-:W-:Y:S05]  /*08b0*/  BSYNC.RECONVERGENT B4 ;  /* 0x0000000000047941 */ /* 0x000fea0003800200 */
.L_x_314:
[----:B------:R-:W-:Y:S02]  /*08c0*/  ISETP.NE.AND P0, PT, R27, 0x1, PT ;  /* 0x000000011b00780c */ /* 0x000fe40003f05270 */
[----:B0-----:R-:W-:-:S11]  /*08d0*/  MOV R22, R17 ;  /* 0x0000001100167202 */ /* 0x001fd60000000f00 */
[----:B------:R-:W-:Y:S05]  /*08e0*/  @!P0 BRA `(.L_x_309) ;  /* 0x0000000000808947 */ /* 0x000fea0003800000 */
[----:B------:R-:W-:Y:S01]  /*08f0*/  ISETP.NE.AND P0, PT, R19, R17, PT ;  /* 0x000000111300720c */ /* 0x000fe20003f05270 */
[----:B------:R-:W-:-:S12]  /*0900*/  IMAD.MOV.U32 R22, RZ, RZ, R20 ;  /* 0x000000ffff167224 */ /* 0x000fd800078e0014 */
[----:B------:R-:W-:Y:S05]  /*0910*/  @!P0 BRA `(.L_x_309) ;  /* 0x0000000000748947 */ /* 0x000fea0003800000 */
[----:B------:R-:W-:Y:S01]  /*0920*/  USHF.L.U32 UR8, UR6, 0x2, URZ ;  /* 0x0000000206087899 */ /* 0x000fe200080006ff */
[----:B------:R-:W2:Y:S04]  /*0930*/  LDG.E R26, desc[UR12][R14.64] ;  /* 0x0000000c0e1a7981 */ /* 0x000ea8000c1e1900 */
[----:B------:R-:W3:Y:S01]  /*0940*/  LDG.E R3, desc[UR12][R12.64] ;  /* 0x0000000c0c037981 */ /* 0x000ee2000c1e1900 */
[----:B------:R-:W-:-:S04]  /*0950*/  IADD3 R24, P0, PT, R10, UR8, RZ ;  /* 0x000000080a187c10 */ /* 0x000fc8000ff1e0ff */
[----:B------:R-:W-:-:S06]  /*0960*/  IADD3.X R25, PT, PT, RZ, R11, RZ, P0, !PT ;  /* 0x0000000bff197210 */ /* 0x000fcc00007fe4ff */
[----:B------:R-:W2:Y:S01]  /*0970*/  LDG.E R25, desc[UR12][R24.64] ;  /* 0x0000000c18197981 */ /* 0x000ea2000c1e1900 */
[----:B------:R-:W-:-:S05]  /*0980*/  IADD3 R22, P0, PT, R8, UR8, RZ ;  /* 0x0000000808167c10 */ /* 0x000fca000ff1e0ff */
[----:B------:R-:W-:-:S05]  /*0990*/  IMAD.X R23, RZ, RZ, R9, P0 ;  /* 0x000000ffff177224 */ /* 0x000fca00000e0609 */
        /* <DEDUP_REMOVED lines=15> */
.L_x_319:
[----:B------:R-:W-:Y:S05]  /*0a90*/  BSYNC.RECONVERGENT B4 ;  /* 0x0000000000047941 */ /* 0x000fea0003800200 */
.L_x_318:
[----:B------:R-:W0:Y:S01]  /*0aa0*/  LDC.64 R24, c[0x0][0x398] ;  /* 0x0000e600ff187b82 */ /* 0x000e220000000a00 */
[----:B------:R-:W-:Y:S01]  /*0ab0*/  IMAD.IADD R23, R17, 0x1, R21 ;  /* 0x0000000111177824 */ /* 0x000fe200078e0215 */
[----:B------:R-:W-:-:S03]  /*0ac0*/  MOV R22, R20 ;  /* 0x0000001400167202 */ /* 0x000fc60000000f00 */
[----:B0-----:R-:W-:-:S05]  /*0ad0*/  IMAD.WIDE R24, R23, 0x4, R24 ;  /* 0x0000000417187825 */ /* 0x001fca00078e0218 */
[----:B------:R0:W-:Y:S02]  /*0ae0*/  STG.E desc[UR12][R24.64], R3 ;  /* 0x0000000318007986 */ /* 0x0001e4000c10190c */
.L_x_309:
[----:B------:R-:W-:Y:S05]  /*0af0*/  BSYNC.RECONVERGENT B3 ;  /* 0x0000000000037941 */ /* 0x000fea0003800200 */
.L_x_308:
[----:B------:R-:W-:-:S13]  /*0b00*/  ISETP.GE.U32.AND P0, PT, R18, 0x3, PT ;  /* 0x000000031200780c */ /* 0x000fda0003f06070 */
[----:B------:R-:W-:Y:S05]  /*0b10*/  @!P0 BRA `(.L_x_307) ;  /* 0x0000000800188947 */ /* 0x000fea0003800000 */
.L_x_336:
[----:B------:R-:W-:Y:S01]  /*0b20*/  ISETP.NE.AND P0, PT, R19, R22, PT ;  /* 0x000000161300720c */ /* 0x000fe20003f05270 */
[----:B------:R-:W-:-:S12]  /*0b30*/  BSSY.RECONVERGENT B3, `(.L_x_320) ;  /* 0x000001e000037945 */ /* 0x000fd80003800200 */
[----:B-1234-:R-:W-:Y:S05]  /*0b40*/  @!P0 BRA `(.L_x_321) ;  /* 0x0000000000708947 */ /* 0x01efea0003800000 */
[----:B------:R-:W1:Y:S01]  /*0b50*/  LDC.64 R26, c[0x0][0x388] ;  /* 0x0000e200ff1a7b82 */ /* 0x000e620000000a00 */
[----:B0-----:R-:W-:Y:S01]  /*0b60*/  VIADD R3, R22, UR7 ;  /* 0x0000000716037c36 */ /* 0x001fe20008000000 */
[----:B------:R-:W2:Y:S04]  /*0b70*/  LDG.E R28, desc[UR12][R14.64] ;  /* 0x0000000c0e1c7981 */ /* 0x000ea8000c1e1900 */
[----:B------:R-:W3:Y:S02]  /*0b80*/  LDG.E R23, desc[UR12][R12.64] ;  /* 0x0000000c0c177981 */ /* 0x000ee4000c1e1900 */
[----:B------:R-:W0:Y:S01]  /*0b90*/  LDC.64 R24, c[0x0][0x390] ;  /* 0x0000e400ff187b82 */ /* 0x000e220000000a00 */
[----:B-1----:R-:W-:-:S06]  /*0ba0*/  IMAD.WIDE R26, R3, 0x4, R26 ;  /* 0x00000004031a7825 */ /* 0x002fcc00078e021a */
[----:B------:R-:W2:Y:S01]  /*0bb0*/  LDG.E R27, desc[UR12][R26.64] ;  /* 0x0000000c1a1b7981 */ /* 0x000ea2000c1e1900 */
[----:B0-----:R-:W-:-:S05]  /*0bc0*/  IMAD.WIDE R24, R3, 0x4, R24 ;  /* 0x0000000403187825 */ /* 0x001fca00078e0218 */
        /* <DEDUP_REMOVED lines=15> */
.L_x_323:
[----:B------:R-:W-:Y:S05]  /*0cc0*/  BSYNC.RECONVERGENT B4 ;  /* 0x0000000000047941 */ /* 0x000fea0003800200 */
.L_x_322:
[----:B------:R-:W0:Y:S01]  /*0cd0*/  LDC.64 R24, c[0x0][0x398] ;  /* 0x0000e600ff187b82 */ /* 0x000e220000000a00 */
[----:B------:R-:W-:-:S04]  /*0ce0*/  IMAD.IADD R23, R21, 0x1, R22 ;  /* 0x0000000115177824 */ /* 0x000fc800078e0216 */
[----:B0-----:R-:W-:-:S05]  /*0cf0*/  IMAD.WIDE R24, R23, 0x4, R24 ;  /* 0x0000000417187825 */ /* 0x001fca00078e0218 */
[----:B------:R1:W-:Y:S02]  /*0d00*/  STG.E desc[UR12][R24.64], R3 ;  /* 0x0000000318007986 */ /* 0x0003e4000c10190c */
.L_x_321:
[----:B------:R-:W-:Y:S05]  /*0d10*/  BSYNC.RECONVERGENT B3 ;  /* 0x0000000000037941 */ /* 0x000fea0003800200 */
.L_x_320:
[----:B------:R-:W-:Y:S01]  /*0d20*/  IADD3 R22, PT, PT, R22, UR6, RZ ;  /* 0x0000000616167c10 */ /* 0x000fe2000fffe0ff */
[----:B------:R-:W-:Y:S03]  /*0d30*/  BSSY.RECONVERGENT B3, `(.L_x_324) ;  /* 0x000001f000037945 */ /* 0x000fe60003800200 */
[----:B------:R-:W-:-:S13]  /*0d40*/  ISETP.NE.AND P0, PT, R19, R22, PT ;  /* 0x000000161300720c */ /* 0x000fda0003f05270 */
[----:B------:R-:W-:Y:S05]  /*0d50*/  @!P0 BRA `(.L_x_325) ;  /* 0x0000000000708947 */ /* 0x000fea0003800000 */
[----:B------:R-:W2:Y:S01]  /*0d60*/  LDC.64 R26, c[0x0][0x388] ;  /* 0x0000e200ff1a7b82 */ /* 0x000ea20000000a00 */
[----:B01----:R-:W-:Y:S01]  /*0d70*/  VIADD R3, R22, UR7 ;  /* 0x0000000716037c36 */ /* 0x003fe20008000000 */
[----:B------:R-:W3:Y:S04]  /*0d80*/  LDG.E R28, desc[UR12][R14.64] ;  /* 0x0000000c0e1c7981 */ /* 0x000ee8000c1e1900 */
[----:B------:R-:W4:Y:S02]  /*0d90*/  LDG.E R23, desc[UR12][R12.64] ;  /* 0x0000000c0c177981 */ /* 0x000f24000c1e1900 */
[----:B------:R-:W0:Y:S01]  /*0da0*/  LDC.64 R24, c[0x0][0x390] ;  /* 0x0000e400ff187b82 */ /* 0x000e220000000a00 */
[----:B--2---:R-:W-:-:S06]  /*0db0*/  IMAD.WIDE R26, R3, 0x4, R26 ;  /* 0x00000004031a7825 */ /* 0x004fcc00078e021a */
[----:B------:R-:W3:Y:S01]  /*0dc0*/  LDG.E R27, desc[UR12][R26.64] ;  /* 0x0000000c1a1b7981 */ /* 0x000ee2000c1e1900 */
[----:B0-----:R-:W-:-:S05]  /*0dd0*/  IMAD.WIDE R24, R3, 0x4, R24 ;  /* 0x0000000403187825 */ /* 0x001fca00078e0218 */
[----:B------:R-:W2:Y:S01]  /*0de0*/  LDG.E R0, desc[UR12][R24.64] ;  /* 0x0000000c18007981 */ /* 0x000ea2000c1e1900 */
[----:B------:R-:W-:Y:S01]  /*0df0*/  BSSY.RECONVERGENT B4, `(.L_x_326) ;  /* 0x000000e000047945 */ /* 0x000fe20003800200 */
[----:B---3--:R-:W-:-:S04]  /*0e00*/  FADD R28, R28, -R27 ;  /* 0x8000001b1c1c7221 */ /* 0x008fc80000000000 */
[----:B----4-:R-:W-:-:S04]  /*0e10*/  FMUL R29, R23, R28 ;  /* 0x0000001c171d7220 */ /* 0x010fc80000400000 */
[----:B------:R-:W0:Y:S08]  /*0e20*/  MUFU.RCP R3, R29 ;  /* 0x0000001d00037308 */ /* 0x000e300000001000 */
[----:B--2---:R-:W1:Y:S01]  /*0e30*/  FCHK P0, R0, R29 ;  /* 0x0000001d00007302 */ /* 0x004e620000000000 */
        /* <DEDUP_REMOVED lines=9> */
.L_x_327:
[----:B------:R-:W-:Y:S05]  /*0ed0*/  BSYNC.RECONVERGENT B4 ;  /* 0x0000000000047941 */ /* 0x000fea0003800200 */
.L_x_326:
[----:B------:R-:W0:Y:S01]  /*0ee0*/  LDC.64 R24, c[0x0][0x398] ;  /* 0x0000e600ff187b82 */ /* 0x000e220000000a00 */
[----:B------:R-:W-:-:S04]  /*0ef0*/  IMAD.IADD R23, R21, 0x1, R22 ;  /* 0x0000000115177824 */ /* 0x000fc800078e0216 */
[----:B0-----:R-:W-:-:S05]  /*0f00*/  IMAD.WIDE R24, R23, 0x4, R24 ;  /* 0x0000000417187825 */ /* 0x001fca00078e0218 */
[----:B------:R2:W-:Y:S02]  /*0f10*/  STG.E desc[UR12][R24.64], R3 ;  /* 0x0000000318007986 */ /* 0x0005e4000c10190c */
.L_x_325:
[----:B------:R-:W-:Y:S05]  /*0f20*/  BSYNC.RECONVERGENT B3 ;  /* 0x0000000000037941 */ /* 0x000fea0003800200 */
.L_x_324:
[----:B------:R-:W-:Y:S01]  /*0f30*/  IADD3 R22, PT, PT, R22, UR6, RZ ;  /* 0x0000000616167c10 */ /* 0x000fe2000fffe0ff */
[----:B------:R-:W-:Y:S03]  /*0f40*/  BSSY.RECONVERGENT B3, `(.L_x_328) ;  /* 0x000001f000037945 */ /* 0x000fe60003800200 */
[----:B------:R-:W-:-:S13]  /*0f50*/  ISETP.NE.AND P0, PT, R19, R22, PT ;  /* 0x000000161300720c */ /* 0x000fda0003f05270 */
[----:B------:R-:W-:Y:S05]  /*0f60*/  @!P0 BRA `(.L_x_329) ;  /* 0x0000000000708947 */ /* 0x000fea0003800000 */
[----:B------:R-:W3:Y:S01]  /*0f70*/  LDC.64 R26, c[0x0][0x388] ;  /* 0x0000e200ff1a7b82 */ /* 0x000ee20000000a00 */
[----:B012---:R-:W-:Y:S01]  /*0f80*/  VIADD R3, R22, UR7 ;  /* 0x0000000716037c36 */ /* 0x007fe20008000000 */
[----:B------:R-:W2:Y:S04]  /*0f90*/  LDG.E R28, desc[UR12][R14.64] ;  /* 0x0000000c0e1c7981 */ /* 0x000ea8000c1e1900 */
[----:B------:R-:W4:Y:S02]  /*0fa0*/  LDG.E R23, desc[UR12][R12.64] ;  /* 0x0000000c0c177981 */ /* 0x000f24000c1e1900 */
[----:B------:R-:W0:Y:S01]  /*0fb0*/  LDC.64 R24, c[0x0][0x390] ;  /* 0x0000e400ff187b82 */ /* 0x000e220000000a00 */
[----:B---3--:R-:W-:-:S06]  /*0fc0*/  IMAD.WIDE R26, R3, 0x4, R26 ;  /* 0x00000004031a7825 */ /* 0x008fcc00078e021a */
[----:B------:R-:W2:Y:S01]  /*0fd0*/  LDG.E R27, desc[UR12][R26.64] ;  /* 0x0000000c1a1b7981 */ /* 0x000ea2000c1e1900 */
[----:B0-----:R-:W-:-:S05]  /*0fe0*/  IMAD.WIDE R24, R3, 0x4, R24 ;  /* 0x0000000403187825 */ /* 0x001fca00078e0218 */
[----:B------:R-:W3:Y:S01]  /*0ff0*/  LDG.E R0, desc[UR12][R24.64] ;  /* 0x0000000c18007981 */ /* 0x000ee2000c1e1900 */
[----:B------:R-:W-:Y:S01]  /*1000*/  BSSY.RECONVERGENT B4, `(.L_x_330) ;  /* 0x000000e000047945 */ /* 0x000fe20003800200 */
[----:B--2---:R-:W-:-:S04]  /*1010*/  FADD R28, R28, -R27 ;  /* 0x8000001b1c1c7221 */ /* 0x004fc80000000000 */
[----:B----4-:R-:W-:-:S04]  /*1020*/  FMUL R29, R23, R28 ;  /* 0x0000001c171d7220 */ /* 0x010fc80000400000 */
        /* <DEDUP_REMOVED lines=11> */
.L_x_331:
[----:B------:R-:W-:Y:S05]  /*10e0*/  BSYNC.RECONVERGENT B4 ;  /* 0x0000000000047941 */ /* 0x000fea0003800200 */
.L_x_330:
[----:B------:R-:W0:Y:S01]  /*10f0*/  LDC.64 R24, c[0x0][0x398] ;  /* 0x0000e600ff187b82 */ /* 0x000e220000000a00 */
[----:B------:R-:W-:-:S04]  /*1100*/  IMAD.IADD R23, R21, 0x1, R22 ;  /* 0x0000000115177824 */ /* 0x000fc800078e0216 */
[----:B0-----:R-:W-:-:S05]  /*1110*/  IMAD.WIDE R24, R23, 0x4, R24 ;  /* 0x0000000417187825 */ /* 0x001fca00078e0218 */
[----:B------:R3:W-:Y:S02]  /*1120*/  STG.E desc[UR12][R24.64], R3 ;  /* 0x0000000318007986 */ /* 0x0007e4000c10190c */
.L_x_329:
[----:B------:R-:W-:Y:S05]  /*1130*/  BSYNC.RECONVERGENT B3 ;  /* 0x0000000000037941 */ /* 0x000fea0003800200 */
.L_x_328:
[----:B------:R-:W-:Y:S01]  /*1140*/  IADD3 R22, PT, PT, R22, UR6, RZ ;  /* 0x0000000616167c10 */ /* 0x000fe2000fffe0ff */
[----:B------:R-:W-:Y:S03]  /*1150*/  BSSY.RECONVERGENT B3, `(.L_x_332) ;  /* 0x000001f000037945 */ /* 0x000fe60003800200 */
[----:B------:R-:W-:-:S13]  /*1160*/  ISETP.NE.AND P0, PT, R19, R22, PT ;  /* 0x000000161300720c */ /* 0x000fda0003f05270 */
[----:B------:R-:W-:Y:S05]  /*1170*/  @!P0 BRA `(.L_x_333) ;  /* 0x0000000000708947 */ /* 0x000fea0003800000 */
[----:B------:R-:W4:Y:S01]  /*1180*/  LDC.64 R26, c[0x0][0x388] ;  /* 0x0000e200ff1a7b82 */ /* 0x000f220000000a00 */
[----:B0123--:R-:W-:Y:S01]  /*1190*/  IADD3 R3, PT, PT, R22, UR7, RZ ;  /* 0x0000000716037c10 */ /* 0x00ffe2000fffe0ff */
[----:B------:R-:W2:Y:S04]  /*11a0*/  LDG.E R28, desc[UR12][R14.64] ;  /* 0x0000000c0e1c7981 */ /* 0x000ea8000c1e1900 */
[----:B------:R-:W3:Y:S02]  /*11b0*/  LDG.E R23, desc[UR12][R12.64] ;  /* 0x0000000c0c177981 */ /* 0x000ee4000c1e1900 */
[----:B------:R-:W0:Y:S01]  /*11c0*/  LDC.64 R24, c[0x0][0x390] ;  /* 0x0000e400ff187b82 */ /* 0x000e220000000a00 */
[----:B----4-:R-:W-:-:S06]  /*11d0*/  IMAD.WIDE R26, R3, 0x4, R26 ;  /* 0x00000004031a7825 */ /* 0x010fcc00078e021a */
        /* <DEDUP_REMOVED lines=17> */
.L_x_335:
[----:B------:R-:W-:Y:S05]  /*12f0*/  BSYNC.RECONVERGENT B4 ;  /* 0x0000000000047941 */ /* 0x000fea0003800200 */
.L_x_334:
[----:B------:R-:W0:Y:S01]  /*1300*/  LDC.64 R24, c[0x0][0x398] ;  /* 0x0000e600ff187b82 */ /* 0x000e220000000a00 */
[----:B------:R-:W-:-:S05]  /*1310*/  IADD3 R23, PT, PT, R21, R22, RZ ;  /* 0x0000001615177210 */ /* 0x000fca0007ffe0ff */
[----:B0-----:R-:W-:-:S05]  /*1320*/  IMAD.WIDE R24, R23, 0x4, R24 ;  /* 0x0000000417187825 */ /* 0x001fca00078e0218 */
[----:B------:R4:W-:Y:S02]  /*1330*/  STG.E desc[UR12][R24.64], R3 ;  /* 0x0000000318007986 */ /* 0x0009e4000c10190c */
.L_x_333:
[----:B------:R-:W-:Y:S05]  /*1340*/  BSYNC.RECONVERGENT B3 ;  /* 0x0000000000037941 */ /* 0x000fea0003800200 */
.L_x_332:
[----:B------:R-:W-:-:S04]  /*1350*/  IADD3 R22, PT, PT, R22, UR6, RZ ;  /* 0x0000000616167c10 */ /* 0x000fc8000fffe0ff */
[----:B------:R-:W-:-:S13]  /*1360*/  ISETP.GT.AND P0, PT, R22, UR14, PT ;  /* 0x0000000e16007c0c */ /* 0x000fda000bf04270 */
[----:B------:R-:W-:Y:S05]  /*1370*/  @!P0 BRA `(.L_x_336) ;  /* 0xfffffff400e88947 */ /* 0x000fea000383ffff */
.L_x_307:
[----:B------:R-:W-:Y:S05]  /*1380*/  BSYNC.RECONVERGENT B0 ;  /* 0x0000000000007941 */ /* 0x000fea0003800200 */
.L_x_306:
[----:B------:R-:W5:Y:S01]  /*1390*/  LDCU UR8, c[0x0][0x380] ;  /* 0x00007000ff0877ac */ /* 0x000f620008000800 */
[----:B------:R-:W-:-:S05]  /*13a0*/  VIADD R19, R19, UR4 ;  /* 0x0000000413137c36 */ /* 0x000fca0008000000 */
[----:B-----5:R-:W-:-:S13]  /*13b0*/  ISETP.GT.AND P0, PT, R19, UR8, PT ;  /* 0x0000000813007c0c */ /* 0x020fda000bf04270 */
[----:B------:R-:W-:Y:S05]  /*13c0*/  @!P0 BRA `(.L_x_337) ;  /* 0xfffffff000188947 */ /* 0x000fea000383ffff */
[----:B------:R-:W-:Y:S05]  /*13d0*/  EXIT ;  /* 0x000000000000794d */ /* 0x000fea0003800000 */
        .weak           $__internal_5_$__cuda_sm3x_div_rn_noftz_f32_slowpath
        .type           $__internal_5_$__cuda_sm3x_div_rn_noftz_f32_slowpath,@function
        .size           $__internal_5_$__cuda_sm3x_div_rn_noftz_f32_slowpath,(.L_x_469 - $__internal_5_$__cuda_sm3x_div_rn_noftz_f32_slowpath)
$__internal_5_$__cuda_sm3x_div_rn_noftz_f32_slowpath:
        /* <DEDUP_REMOVED lines=32> */
[----:B------:R-:W-:-:S04]  /*15e0*/  @!P1 FFMA R3, R3, 1.84467440737095516160e+19, RZ ;  /* 0x5f80000003039823 */ /* 0x000fc800000000ff */
[----:B------:R-:W-:-:S07]  /*15f0*/  @!P1 VIADD R23, R23, 0x40 ;  /* 0x0000004017179836 */ /* 0x000fce0000000000 */
.L_x_339:
[----:B------:R-:W-:Y:S01]  /*1600*/  LEA R26, R25, 0xc0800000, 0x17 ;  /* 0xc0800000191a7811 */ /* 0x000fe200078eb8ff */
[----:B------:R-:W-:Y:S03]  /*1610*/  BSSY.RECONVERGENT B2, `(.L_x_344) ;  /* 0x0000036000027945 */ /* 0x000fe60003800200 */
[----:B------:R-:W-:Y:S02]  /*1620*/  IADD3 R28, PT, PT, -R26, R3, RZ ;  /* 0x000000031a1c7210 */ /* 0x000fe40007ffe1ff */
[----:B------:R-:W-:Y:S02]  /*1630*/  IADD3 R26, PT, PT, R29, -0x7f, RZ ;  /* 0xffffff811d1a7810 */ /* 0x000fe40007ffe0ff */
[----:B------:R-:W0:Y:S01]  /*1640*/  MUFU.RCP R30, R28 ;  /* 0x0000001c001e7308 */ /* 0x000e220000001000 */
[----:B------:R-:W-:Y:S02]  /*1650*/  FADD.FTZ R3, -R28, -RZ ;  /* 0x800000ff1c037221 */ /* 0x000fe40000010100 */
[C---:B------:R-:W-:Y:S01]  /*1660*/  IMAD R0, R26.reuse, -0x800000, R0 ;  /* 0xff8000001a007824 */ /* 0x040fe200078e0200 */
[----:B------:R-:W-:-:S05]  /*1670*/  IADD3 R26, PT, PT, R26, 0x7f, -R25 ;  /* 0x0000007f1a1a7810 */ /* 0x000fca0007ffe819 */
[----:B------:R-:W-:Y:S02]  /*1680*/  IMAD.IADD R23, R26, 0x1, R23 ;  /* 0x000000011a177824 */ /* 0x000fe400078e0217 */
        /* <DEDUP_REMOVED lines=20> */
[CCC-:B------:R-:W-:Y:S01]  /*17d0*/  FFMA.RP R23, R25.reuse, R29.reuse, R26.reuse ;  /* 0x0000001d19177223 */ /* 0x1c0fe2000000801a */
[CCC-:B------:R-:W-:Y:S01]  /*17e0*/  FFMA.RM R28, R25.reuse, R29.reuse, R26.reuse ;  /* 0x0000001d191c7223 */ /* 0x1c0fe2000000401a */
[----:B------:R-:W-:Y:S01]  /*17f0*/  FFMA.RZ R25, R25, R29, R26 ;  /* 0x0000001d19197223 */ /* 0x000fe2000000c01a */
[C---:B------:R-:W-:Y:S01]  /*1800*/  VIADD R26, R3.reuse, 0x20 ;  /* 0x00000020031a7836 */ /* 0x040fe20000000000 */
[----:B------:R-:W-:Y:S02]  /*1810*/  ISETP.NE.AND P2, PT, R3, RZ, PT ;  /* 0x000000ff0300720c */ /* 0x000fe40003f45270 */
[----:B------:R-:W-:Y:S02]  /*1820*/  FSETP.NEU.FTZ.AND P0, PT, R23, R28, PT ;  /* 0x0000001c1700720b */ /* 0x000fe40003f1d000 */
[----:B------:R-:W-:Y:S02]  /*1830*/  LOP3.LUT R25, R25, 0x7fffff, RZ, 0xc0, !PT ;  /* 0x007fffff19197812 */ /* 0x000fe400078ec0ff */
[----:B------:R-:W-:-:S02]  /*1840*/  ISETP.NE.AND P1, PT, R3, RZ, PT ;  /* 0x000000ff0300720c */ /* 0x000fc40003f25270 */
[----:B------:R-:W-:Y:S02]  /*1850*/  LOP3.LUT R25, R25, 0x800000, RZ, 0xfc, !PT ;  /* 0x0080000019197812 */ /* 0x000fe400078efcff */
[----:B------:R-:W-:Y:S02]  /*1860*/  IADD3 R28, PT, PT, -R3, RZ, RZ ;  /* 0x000000ff031c7210 */ /* 0x000fe40007ffe1ff */
[----:B------:R-:W-:Y:S02]  /*1870*/  SHF.L.U32 R26, R25, R26, RZ ;  /* 0x0000001a191a7219 */ /* 0x000fe400000006ff */
        /* <DEDUP_REMOVED lines=11> */
.L_x_346:
[----:B------:R-:W-:-:S04]  /*1930*/  LOP3.LUT R0, R0, 0x80000000, RZ, 0xc0, !PT ;  /* 0x8000000000007812 */ /* 0x000fc800078ec0ff */
[----:B------:R-:W-:Y:S01]  /*1940*/  LOP3.LUT R0, R0, 0x7f800000, RZ, 0xfc, !PT ;  /* 0x7f80000000007812 */ /* 0x000fe200078efcff */
[----:B------:R-:W-:Y:S06]  /*1950*/  BRA `(.L_x_347) ;  /* 0x0000000000047947 */ /* 0x000fec0003800000 */
.L_x_345:
[----:B------:R-:W-:-:S07]  /*1960*/  IMAD R0, R23, 0x800000, R0 ;  /* 0x0080000017007824 */ /* 0x000fce00078e0200 */
.L_x_347:
[----:B------:R-:W-:Y:S05]  /*1970*/  BSYNC.RECONVERGENT B2 ;  /* 0x0000000000027941 */ /* 0x000fea0003800200 */
.L_x_344:
[----:B------:R-:W-:Y:S05]  /*1980*/  BRA `(.L_x_348) ;  /* 0x0000000000207947 */ /* 0x000fea0003800000 */
.L_x_343:
[----:B------:R-:W-:-:S04]  /*1990*/  LOP3.LUT R0, R3, 0x80000000, R0, 0x48, !PT ;  /* 0x8000000003007812 */ /* 0x000fc800078e4800 */
[----:B------:R-:W-:Y:S01]  /*19a0*/  LOP3.LUT R0, R0, 0x7f800000, RZ, 0xfc, !PT ;  /* 0x7f80000000007812 */ /* 0x000fe200078efcff */
[----:B------:R-:W-:Y:S06]  /*19b0*/  BRA `(.L_x_348) ;  /* 0x0000000000147947 */ /* 0x000fec0003800000 */
.L_x_342:
[----:B------:R-:W-:Y:S01]  /*19c0*/  LOP3.LUT R0, R3, 0x80000000, R0, 0x48, !PT ;  /* 0x8000000003007812 */ /* 0x000fe200078e4800 */
[----:B------:R-:W-:Y:S06]  /*19d0*/  BRA `(.L_x_348) ;  /* 0x00000000000c7947 */ /* 0x000fec0003800000 */
.L_x_341:
[----:B------:R-:W0:Y:S01]  /*19e0*/  MUFU.RSQ R0, -QNAN ;  /* 0xffc0000000007908 */ /* 0x000e220000001400 */
[----:B------:R-:W-:Y:S05]  /*19f0*/  BRA `(.L_x_348) ;  /* 0x0000000000047947 */ /* 0x000fea0003800000 */
.L_x_340:
[----:B------:R-:W-:-:S07]  /*1a00*/  FADD.FTZ R0, R0, R3 ;  /* 0x0000000300007221 */ /* 0x000fce0000010000 */
.L_x_348:
[----:B------:R-:W-:Y:S05]  /*1a10*/  BSYNC.RECONVERGENT B1 ;  /* 0x0000000000017941 */ /* 0x000fea0003800200 */
.L_x_338:
[----:B------:R-:W-:Y:S01]  /*1a20*/  HFMA2 R25, -RZ, RZ, 0, 0 ;  /* 0x00000000ff197431 */ /* 0x000fe200000001ff */
[----:B0-----:R-:W-:-:S03]  /*1a30*/  MOV R3, R0 ;  /* 0x0000000000037202 */ /* 0x001fc60000000f00 */
[----:B------:R-:W-:Y:S05]  /*1a40*/  RET.REL.NODEC R24 `(_Z30polynomial_derivative_matricesiPKfS0_Pf) ;  /* 0xffffffe4186c7950 */ /* 0x000fea0003c3ffff */
.L_x_349:
        /* <DEDUP_REMOVED lines=11> */
.L_x_469:


//--------------------- .text._Z42normalize_lagrange_integrating_polynomialsiPf --------------------------
	.section	.text._Z42normalize_lagrange_integrating_polynomialsiPf,"ax",@progbits
	.align	128
        .global         _Z42normalize_lagrange_integrating_polynomialsiPf
        .type           _Z42normalize_lagrange_integrating_polynomialsiPf,@function
        .size           _Z42normalize_lagrange_integrating_polynomialsiPf,(.L_x_470 - _Z42normalize_lagrange_integrating_polynomialsiPf)
        .other          _Z42normalize_lagrange_integrating_polynomialsiPf,@"STO_CUDA_ENTRY STV_DEFAULT"
_Z42normalize_lagrange_integrating_polynomialsiPf:
.text._Z42normalize_lagrange_integrating_polynomialsiPf:
        /* <DEDUP_REMOVED lines=11> */
[----:B------:R-:W-:Y:S01]  /*00b0*/  VIADD R8, R9, 0x1 ;  /* 0x0000000109087836 */ /* 0x000fe20000000000 */
[----:B------:R-:W-:Y:S02]  /*00c0*/  PRMT R10, RZ, 0x7610, R10 ;  /* 0x00007610ff0a7816 */ /* 0x000fe4000000000a */
[----:B------:R-:W-:Y:S01]  /*00d0*/  PRMT R11, RZ, 0x7610, R11 ;  /* 0x00007610ff0b7816 */ /* 0x000fe2000000000b */
[----:B------:R-:W-:Y:S01]  /*00e0*/  IMAD.MOV.U32 R0, RZ, RZ, R8 ;  /* 0x000000ffff007224 */ /* 0x000fe200078e0008 */
[----:B------:R-:W1:Y:S01]  /*00f0*/  LDCU.64 UR6, c[0x0][0x358] ;  /* 0x00006b00ff0677ac */ /* 0x000e620008000a00 */
[----:B0-----:R-:W-:-:S04]  /*0100*/  UIADD3 UR4, UP0, UPT, UR4, 0x20, URZ ;  /* 0x0000002004047890 */ /* 0x001fc8000ff1e0ff */
[----:B------:R-:W-:-:S12]  /*0110*/  UIADD3.X UR5, UPT, UPT, URZ, UR5, URZ, UP0, !UPT ;  /* 0x00000005ff057290 */ /* 0x000fd800087fe4ff */
.L_x_378:
[C---:B------:R-:W-:Y:S01]  /*0120*/  ISETP.GE.AND P0, PT, R9.reuse, RZ, PT ;  /* 0x000000ff0900720c */ /* 0x040fe20003f06270 */
[----:B------:R-:W-:Y:S01]  /*0130*/  IMAD R3, R9, R9, R9 ;  /* 0x0000000909037224 */ /* 0x000fe200078e0209 */
[----:B------:R-:W-:Y:S04]  /*0140*/  BSSY.RECONVERGENT B0, `(.L_x_350) ;  /* 0x000008b000007945 */ /* 0x000fe80003800200 */
[----:B------:R-:W-:Y:S01]  /*0150*/  LEA.HI R14, R3, R3, RZ, 0x1 ;  /* 0x00000003030e7211 */ /* 0x000fe200078f08ff */
[----:B------:R-:W-:-:S03]  /*0160*/  HFMA2 R3, -RZ, RZ, 0, 0 ;  /* 0x00000000ff037431 */ /* 0x000fc600000001ff */
[----:B------:R-:W-:-:S03]  /*0170*/  SHF.R.S32.HI R14, RZ, 0x1, R14 ;  /* 0x00000001ff0e7819 */ /* 0x000fc6000001140e */
[----:B01----:R-:W-:Y:S05]  /*0180*/  @!P0 BRA `(.L_x_351) ;  /* 0x0000000800188947 */ /* 0x003fea0003800000 */
[----:B------:R-:W-:Y:S01]  /*0190*/  ISETP.GE.U32.AND P0, PT, R9, 0xf, PT ;  /* 0x0000000f0900780c */ /* 0x000fe20003f06070 */
[----:B------:R-:W-:Y:S01]  /*01a0*/  BSSY.RECONVERGENT B1, `(.L_x_352) ;  /* 0x0000030000017945 */ /* 0x000fe20003800200 */
[----:B------:R-:W-:Y:S01]  /*01b0*/  LOP3.LUT P1, RZ, R0, 0xf, RZ, 0xc0, !PT ;  /* 0x0000000f00ff7812 */ /* 0x000fe2000782c0ff */
[----:B------:R-:W-:Y:S02]  /*01c0*/  IMAD.MOV.U32 R3, RZ, RZ, RZ ;  /* 0x000000ffff037224 */ /* 0x000fe400078e00ff */
[----:B------:R-:W-:-:S08]  /*01d0*/  IMAD.MOV.U32 R7, RZ, RZ, RZ ;  /* 0x000000ffff077224 */ /* 0x000fd000078e00ff */
[----:B------:R-:W-:Y:S05]  /*01e0*/  @!P0 BRA `(.L_x_353) ;  /* 0x0000000000ac8947 */ /* 0x000fea0003800000 */
[----:B------:R-:W-:Y:S01]  /*01f0*/  MOV R4, UR4 ;  /* 0x0000000400047c02 */ /* 0x000fe20008000f00 */
[----:B------:R-:W-:Y:S01]  /*0200*/  IMAD.U32 R5, RZ, RZ, UR5 ;  /* 0x00000005ff057e24 */ /* 0x000fe2000f8e00ff */
[----:B------:R-:W-:Y:S01]  /*0210*/  LOP3.LUT R7, R0, 0xfffffff0, RZ, 0xc0, !PT ;  /* 0xfffffff000077812 */ /* 0x000fe200078ec0ff */
[----:B------:R-:W-:Y:S02]  /*0220*/  IMAD.MOV.U32 R3, RZ, RZ, RZ ;  /* 0x000000ffff037224 */ /* 0x000fe400078e00ff */
[----:B------:R-:W-:Y:S01]  /*0230*/  IMAD.WIDE.U32 R4, R14, 0x4, R4 ;  /* 0x000000040e047825 */ /* 0x000fe200078e0004 */
[----:B------:R-:W-:-:S07]  /*0240*/  IADD3 R26, PT, PT, -R7, RZ, RZ ;  /* 0x000000ff071a7210 */ /* 0x000fce0007ffe1ff */
.L_x_354:
[----:B-1----:R-:W2:Y:S04]  /*0250*/  LDG.E R24, desc[UR6][R4.64+-0x20] ;  /* 0xffffe00604187981 */ /* 0x002ea8000c1e1900 */
[----:B------:R-:W3:Y:S04]  /*0260*/  LDG.E R25, desc[UR6][R4.64+-0x1c] ;  /* 0xffffe40604197981 */ /* 0x000ee8000c1e1900 */
[----:B------:R-:W4:Y:S04]  /*0270*/  LDG.E R12, desc[UR6][R4.64+-0x18] ;  /* 0xffffe806040c7981 */ /* 0x000f28000c1e1900 */
[----:B------:R-:W5:Y:S04]  /*0280*/  LDG.E R23, desc[UR6][R4.64+-0x14] ;  /* 0xffffec0604177981 */ /* 0x000f68000c1e1900 */
        /* <DEDUP_REMOVED lines=9> */
[----:B------:R-:W5:Y:S01]  /*0320*/  LDG.E R6, desc[UR6][R4.64+0x14] ;  /* 0x0000140604067981 */ /* 0x000f62000c1e1900 */
[----:B--2---:R-:W-:-:S03]  /*0330*/  FADD R24, R24, R3 ;  /* 0x0000000318187221 */ /* 0x004fc60000000000 */
[----:B------:R-:W2:Y:S01]  /*0340*/  LDG.E R3, desc[UR6][R4.64+0x18] ;  /* 0x0000180604037981 */ /* 0x000ea2000c1e1900 */
[----:B---3--:R-:W-:-:S03]  /*0350*/  FADD R25, R24, R25 ;  /* 0x0000001918197221 */ /* 0x008fc60000000000 */
[----:B------:R0:W3:Y:S01]  /*0360*/  LDG.E R24, desc[UR6][R4.64+0x1c] ;  /* 0x00001c0604187981 */ /* 0x0000e2000c1e1900 */
[----:B------:R-:W-:Y:S02]  /*0370*/  VIADD R26, R26, 0x10 ;  /* 0x000000101a1a7836 */ /* 0x000fe40000000000 */
[----:B----4-:R-:W-:-:S04]  /*0380*/  FADD R12, R25, R12 ;  /* 0x0000000c190c7221 */ /* 0x010fc80000000000 */
[----:B-----5:R-:W-:Y:S01]  /*0390*/  FADD R23, R12, R23 ;  /* 0x000000170c177221 */ /* 0x020fe20000000000 */
[----:B------:R-:W-:-:S03]  /*03a0*/  ISETP.NE.AND P0, PT, R26, RZ, PT ;  /* 0x000000ff1a00720c */ /* 0x000fc60003f05270 */
[----:B------:R-:W-:Y:S01]  /*03b0*/  FADD R22, R23, R22 ;  /* 0x0000001617167221 */ /* 0x000fe20000000000 */
[----:B0-----:R-:W-:-:S03]  /*03c0*/  IADD3 R4, P2, PT, R4, 0x40, RZ ;  /* 0x0000004004047810 */ /* 0x001fc60007f5e0ff */
[----:B------:R-:W-:Y:S02]  /*03d0*/  FADD R21, R22, R21 ;  /* 0x0000001516157221 */ /* 0x000fe40000000000 */
[----:B------:R-:W-:Y:S02]  /*03e0*/  IMAD.X R5, RZ, RZ, R5, P2 ;  /* 0x000000ffff057224 */ /* 0x000fe400010e0605 */
[----:B------:R-:W-:-:S04]  /*03f0*/  FADD R20, R21, R20 ;  /* 0x0000001415147221 */ /* 0x000fc80000000000 */
[----:B------:R-:W-:-:S04]  /*0400*/  FADD R19, R20, R19 ;  /* 0x0000001314137221 */ /* 0x000fc80000000000 */
[----:B------:R-:W-:-:S04]  /*0410*/  FADD R18, R19, R18 ;  /* 0x0000001213127221 */ /* 0x000fc80000000000 */
[----:B------:R-:W-:-:S04]  /*0420*/  FADD R17, R18, R17 ;  /* 0x0000001112117221 */ /* 0x000fc80000000000 */
[----:B------:R-:W-:-:S04]  /*0430*/  FADD R16, R17, R16 ;  /* 0x0000001011107221 */ /* 0x000fc80000000000 */
[----:B------:R-:W-:-:S04]  /*0440*/  FADD R16, R16, R15 ;  /* 0x0000000f10107221 */ /* 0x000fc80000000000 */
[----:B------:R-:W-:-:S04]  /*0450*/  FADD R13, R16, R13 ;  /* 0x0000000d100d7221 */ /* 0x000fc80000000000 */
[----:B------:R-:W-:-:S04]  /*0460*/  FADD R6, R13, R6 ;  /* 0x000000060d067221 */ /* 0x000fc80000000000 */
[----:B--2---:R-:W-:-:S04]  /*0470*/  FADD R3, R6, R3 ;  /* 0x0000000306037221 */ /* 0x004fc80000000000 */
[----:B---3--:R-:W-:Y:S01]  /*0480*/  FADD R3, R3, R24 ;  /* 0x0000001803037221 */ /* 0x008fe20000000000 */
[----:B------:R-:W-:Y:S06]  /*0490*/  @P0 BRA `(.L_x_354) ;  /* 0xfffffffc006c0947 */ /* 0x000fec000383ffff */
.L_x_353:
[----:B-1----:R-:W-:Y:S05]  /*04a0*/  BSYNC.RECONVERGENT B1 ;  /* 0x0000000000017941 */ /* 0x002fea0003800200 */
.L_x_352:
[----:B------:R-:W-:Y:S05]  /*04b0*/  @!P1 BRA `(.L_x_351) ;  /* 0x00000004004c9947 */ /* 0x000fea0003800000 */
[----:B------:R-:W-:Y:S01]  /*04c0*/  PRMT R13, R8, 0x9910, RZ ;  /* 0x00009910080d7816 */ /* 0x000fe200000000ff */
[----:B------:R-:W-:Y:S01]  /*04d0*/  BSSY.RECONVERGENT B1, `(.L_x_355) ;  /* 0x0000022000017945 */ /* 0x000fe20003800200 */
[----:B------:R-:W-:Y:S02]  /*04e0*/  PRMT R6, R2, 0x9910, RZ ;  /* 0x0000991002067816 */ /* 0x000fe400000000ff */
[----:B------:R-:W-:-:S05]  /*04f0*/  PRMT R4, R11, 0x9910, RZ ;  /* 0x000099100b047816 */ /* 0x000fca00000000ff */
[----:B------:R-:W-:-:S05]  /*0500*/  IMAD R4, R6, R4, R13 ;  /* 0x0000000406047224 */ /* 0x000fca00078e020d */
[----:B------:R-:W-:-:S04]  /*0510*/  LOP3.LUT R4, R4, 0xf, RZ, 0xc0, !PT ;  /* 0x0000000f04047812 */ /* 0x000fc800078ec0ff */
[C---:B------:R-:W-:Y:S02]  /*0520*/  IADD3 R5, PT, PT, R4.reuse, -0x1, RZ ;  /* 0xffffffff04057810 */ /* 0x040fe40007ffe0ff */
[----:B------:R-:W-:Y:S02]  /*0530*/  LOP3.LUT P1, RZ, R4, 0x7, RZ, 0xc0, !PT ;  /* 0x0000000704ff7812 */ /* 0x000fe4000782c0ff */
[----:B------:R-:W-:-:S13]  /*0540*/  ISETP.GE.U32.AND P0, PT, R5, 0x7, PT ;  /* 0x000000070500780c */ /* 0x000fda0003f06070 */
[----:B------:R-:W-:Y:S05]  /*0550*/  @!P0 BRA `(.L_x_356) ;  /* 0x0000000000648947 */ /* 0x000fea0003800000 */
[----:B------:R-:W0:Y:S01]  /*0560*/  LDC.64 R16, c[0x0][0x388] ;  /* 0x0000e200ff107b82 */ /* 0x000e220000000a00 */
[----:B------:R-:W1:Y:S01]  /*0570*/  LDCU.64 UR8, c[0x0][0x388] ;  /* 0x00007100ff0877ac */ /* 0x000e620008000a00 */
[C---:B------:R-:W-:Y:S01]  /*0580*/  IADD3 R12, P0, PT, R14.reuse, R7, RZ ;  /* 0x000000070e0c7210 */ /* 0x040fe20007f1e0ff */
[----:B------:R-:W-:-:S04]  /*0590*/  IMAD.IADD R5, R14, 0x1, R7 ;  /* 0x000000010e057824 */ /* 0x000fc800078e0207 */
[----:B------:R-:W-:Y:S01]  /*05a0*/  IMAD.X R15, RZ, RZ, RZ, P0 ;  /* 0x000000ffff0f7224 */ /* 0x000fe200000e06ff */
[----:B-1----:R-:W-:Y:S01]  /*05b0*/  LEA R4, P0, R12, UR8, 0x2 ;  /* 0x000000080c047c11 */ /* 0x002fe2000f8010ff */
[----:B0-----:R-:W-:-:S03]  /*05c0*/  IMAD.WIDE.U32 R16, R5, 0x4, R16 ;  /* 0x0000000405107825 */ /* 0x001fc600078e0010 */
[----:B------:R-:W-:-:S03]  /*05d0*/  LEA.HI.X R5, R12, UR9, R15, 0x2, P0 ;  /* 0x000000090c057c11 */ /* 0x000fc600080f140f */
[----:B------:R-:W2:Y:S04]  /*05e0*/  LDG.E R16, desc[UR6][R16.64] ;  /* 0x0000000610107981 */ /* 0x000ea8000c1e1900 */
[----:B------:R-:W3:Y:S04]  /*05f0*/  LDG.E R12, desc[UR6][R4.64+0x4] ;  /* 0x00000406040c7981 */ /* 0x000ee8000c1e1900 */
[----:B------:R-:W4:Y:S04]  /*0600*/  LDG.E R18, desc[UR6][R4.64+0x8] ;  /* 0x0000080604127981 */ /* 0x000f28000c1e1900 */
[----:B------:R-:W5:Y:S04]  /*0610*/  LDG.E R20, desc[UR6][R4.64+0xc] ;  /* 0x00000c0604147981 */ /* 0x000f68000c1e1900 */
[----:B------:R-:W5:Y:S04]  /*0620*/  LDG.E R22, desc[UR6][R4.64+0x10] ;  /* 0x0000100604167981 */ /* 0x000f68000c1e1900 */
[----:B------:R-:W5:Y:S04]  /*0630*/  LDG.E R24, desc[UR6][R4.64+0x14] ;  /* 0x0000140604187981 */ /* 0x000f68000c1e1900 */
[----:B------:R-:W5:Y:S04]  /*0640*/  LDG.E R26, desc[UR6][R4.64+0x18] ;  /* 0x00001806041a7981 */ /* 0x000f68000c1e1900 */
[----:B------:R-:W5:Y:S01]  /*0650*/  LDG.E R28, desc[UR6][R4.64+0x1c] ;  /* 0x00001c06041c7981 */ /* 0x000f62000c1e1900 */
[----:B------:R-:W-:Y:S01]  /*0660*/  IADD3 R7, PT, PT, R7, 0x8, RZ ;  /* 0x0000000807077810 */ /* 0x000fe20007ffe0ff */
[----:B--2---:R-:W-:-:S04]  /*0670*/  FADD R3, R3, R16 ;  /* 0x0000001003037221 */ /* 0x004fc80000000000 */
[----:B---3--:R-:W-:-:S04]  /*0680*/  FADD R3, R3, R12 ;  /* 0x0000000c03037221 */ /* 0x008fc80000000000 */
[----:B----4-:R-:W-:-:S04]  /*0690*/  FADD R3, R3, R18 ;  /* 0x0000001203037221 */ /* 0x010fc80000000000 */
[----:B-----5:R-:W-:-:S04]  /*06a0*/  FADD R3, R3, R20 ;  /* 0x0000001403037221 */ /* 0x020fc80000000000 */
[----:B------:R-:W-:-:S04]  /*06b0*/  FADD R3, R3, R22 ;  /* 0x0000001603037221 */ /* 0x000fc80000000000 */
[----:B------:R-:W-:-:S04]  /*06c0*/  FADD R3, R3, R24 ;  /* 0x0000001803037221 */ /* 0x000fc80000000000 */
[----:B------:R-:W-:-:S04]  /*06d0*/  FADD R3, R3, R26 ;  /* 0x0000001a03037221 */ /* 0x000fc80000000000 */
[----:B------:R-:W-:-:S07]  /*06e0*/  FADD R3, R3, R28 ;  /* 0x0000001c03037221 */ /* 0x000fce0000000000 */
.L_x_356:
[----:B------:R-:W-:Y:S05]  /*06f0*/  BSYNC.RECONVERGENT B1 ;  /* 0x0000000000017941 */ /* 0x000fea0003800200 */
.L_x_355:
[----:B------:R-:W-:Y:S05]  /*0700*/  @!P1 BRA `(.L_x_351) ;  /* 0x0000000000b89947 */ /* 0x000fea0003800000 */
[----:B------:R-:W-:Y:S01]  /*0710*/  PRMT R4, R10, 0x9910, RZ ;  /* 0x000099100a047816 */ /* 0x000fe200000000ff */
[----:B------:R-:W-:Y:S04]  /*0720*/  BSSY.RECONVERGENT B1, `(.L_x_357) ;  /* 0x000001a000017945 */ /* 0x000fe80003800200 */
[----:B------:R-:W-:-:S05]  /*0730*/  IMAD R6, R6, R4, R13 ;  /* 0x0000000406067224 */ /* 0x000fca00078e020d */
[----:B------:R-:W-:-:S04]  /*0740*/  LOP3.LUT R6, R6, 0xffff, RZ, 0xc0, !PT ;  /* 0x0000ffff06067812 */ /* 0x000fc800078ec0ff */
[C---:B------:R-:W-:Y:S02]  /*0750*/  LOP3.LUT R4, R6.reuse, 0x7, RZ, 0xc0, !PT ;  /* 0x0000000706047812 */ /* 0x040fe400078ec0ff */
[----:B------:R-:W-:-:S03]  /*0760*/  LOP3.LUT R6, R6, 0x3, RZ, 0xc0, !PT ;  /* 0x0000000306067812 */ /* 0x000fc600078ec0ff */
[----:B------:R-:W-:Y:S01]  /*0770*/  VIADD R4, R4, 0xffffffff ;  /* 0xffffffff04047836 */ /* 0x000fe20000000000 */
[----:B------:R-:W-:-:S04]  /*0780*/  ISETP.NE.AND P1, PT, R6, RZ, PT ;  /* 0x000000ff0600720c */ /* 0x000fc80003f25270 */
[----:B------:R-:W-:-:S13]  /*0790*/  ISETP.GE.U32.AND P0, PT, R4, 0x3, PT ;  /* 0x000000030400780c */ /* 0x000fda0003f06070 */
[----:B------:R-:W-:Y:S05]  /*07a0*/  @!P0 BRA `(.L_x_358) ;  /* 0x0000000000448947 */ /* 0x000fea0003800000 */
[----:B------:R-:W0:Y:S01]  /*07b0*/  LDC.64 R12, c[0x0][0x388] ;  /* 0x0000e200ff0c7b82 */ /* 0x000e220000000a00 */
[----:B------:R-:W1:Y:S01]  /*07c0*/  LDCU.64 UR8, c[0x0][0x388] ;  /* 0x00007100ff0877ac */ /* 0x000e620008000a00 */
[C---:B------:R-:W-:Y:S01]  /*07d0*/  IADD3 R15, P0, PT, R14.reuse, R7, RZ ;  /* 0x000000070e0f7210 */ /* 0x040fe20007f1e0ff */
[----:B------:R-:W-:-:S03]  /*07e0*/  IMAD.IADD R5, R14, 0x1, R7 ;  /* 0x000000010e057824 */ /* 0x000fc600078e0207 */
[----:B------:R-:W-:Y:S02]  /*07f0*/  IADD3.X R16, PT, PT, RZ, RZ, RZ, P0, !PT ;  /* 0x000000ffff107210 */ /* 0x000fe400007fe4ff */
[----:B-1----:R-:W-:Y:S01]  /*0800*/  LEA R4, P0, R15, UR8, 0x2 ;  /* 0x000000080f047c11 */ /* 0x002fe2000f8010ff */
[----:B0-----:R-:W-:-:S03]  /*0810*/  IMAD.WIDE.U32 R12, R5, 0x4, R12 ;  /* 0x00000004050c7825 */ /* 0x001fc600078e000c */
[----:B------:R-:W-:-:S03]  /*0820*/  LEA.HI.X R5, R15, UR9, R16, 0x2, P0 ;  /* 0x000000090f057c11 */ /* 0x000fc600080f1410 */
[----:B------:R-:W2:Y:S04]  /*0830*/  LDG.E R12, desc[UR6][R12.64] ;  /* 0x000000060c0c7981 */ /* 0x000ea8000c1e1900 */
[----:B------:R-:W3:Y:S04]  /*0840*/  LDG.E R16, desc[UR6][R4.64+0x4] ;  /* 0x0000040604107981 */ /* 0x000ee8000c1e1900 */
[----:B------:R-:W4:Y:S04]  /*0850*/  LDG.E R18, desc[UR6][R4.64+0x8] ;  /* 0x0000080604127981 */ /* 0x000f28000c1e1900 */
[----:B------:R-:W5:Y:S01]  /*0860*/  LDG.E R20, desc[UR6][R4.64+0xc] ;  /* 0x00000c0604147981 */ /* 0x000f62000c1e1900 */
[----:B------:R-:W-:-:S02]  /*0870*/  VIADD R7, R7, 0x4 ;  /* 0x0000000407077836 */ /* 0x000fc40000000000 */
[----:B--2---:R-:W-:-:S04]  /*0880*/  FADD R3, R3, R12 ;  /* 0x0000000c03037221 */ /* 0x004fc80000000000 */
[----:B---3--:R-:W-:-:S04]  /*0890*/  FADD R3, R3, R16 ;  /* 0x0000001003037221 */ /* 0x008fc80000000000 */
[----:B----4-:R-:W-:-:S04]  /*08a0*/  FADD R3, R3, R18 ;  /* 0x0000001203037221 */ /* 0x010fc80000000000 */
[----:B-----5:R-:W-:-:S07]  /*08b0*/  FADD R3, R3, R20 ;  /* 0x0000001403037221 */ /* 0x020fce0000000000 */
.L_x_358:
[----:B------:R-:W-:Y:S05]  /*08c0*/  BSYNC.RECONVERGENT B1 ;  /* 0x0000000000017941 */ /* 0x000fea0003800200 */
.L_x_357:
[----:B------:R-:W-:Y:S05]  /*08d0*/  @!P1 BRA `(.L_x_351) ;  /* 0x0000000000449947 */ /* 0x000fea0003800000 */
[----:B------:R-:W0:Y:S01]  /*08e0*/  LDC.64 R4, c[0x0][0x388] ;  /* 0x0000e200ff047b82 */ /* 0x000e220000000a00 */
[----:B------:R-:W-:-:S05]  /*08f0*/  IADD3 R13, PT, PT, R14, R7, RZ ;  /* 0x000000070e0d7210 */ /* 0x000fca0007ffe0ff */
[----:B0-----:R-:W-:-:S06]  /*0900*/  IMAD.WIDE.U32 R4, R13, 0x4, R4 ;  /* 0x000000040d047825 */ /* 0x001fcc00078e0004 */
[----:B------:R-:W2:Y:S01]  /*0910*/  LDG.E R4, desc[UR6][R4.64] ;  /* 0x0000000604047981 */ /* 0x000ea2000c1e1900 */
[----:B------:R-:W-:Y:S01]  /*0920*/  ISETP.NE.AND P0, PT, R6, 0x1, PT ;  /* 0x000000010600780c */ /* 0x000fe20003f05270 */
[----:B--2---:R-:W-:-:S12]  /*0930*/  FADD R3, R3, R4 ;  /* 0x0000000403037221 */ /* 0x004fd80000000000 */
[----:B------:R-:W-:Y:S05]  /*0940*/  @!P0 BRA `(.L_x_351) ;  /* 0x0000000000288947 */ /* 0x000fea0003800000 */
[----:B------:R-:W0:Y:S01]  /*0950*/  LDCU.64 UR8, c[0x0][0x388] ;  /* 0x00007100ff0877ac */ /* 0x000e220008000a00 */
[----:B------:R-:W-:-:S05]  /*0960*/  IADD3 R7, P0, PT, R14, R7, RZ ;  /* 0x000000070e077210 */ /* 0x000fca0007f1e0ff */
[----:B------:R-:W-:Y:S01]  /*0970*/  IMAD.X R12, RZ, RZ, RZ, P0 ;  /* 0x000000ffff0c7224 */ /* 0x000fe200000e06ff */
[----:B------:R-:W-:Y:S02]  /*0980*/  ISETP.NE.AND P0, PT, R6, 0x2, PT ;  /* 0x000000020600780c */ /* 0x000fe40003f05270 */
[----:B0-----:R-:W-:-:S04]  /*0990*/  LEA R4, P1, R7, UR8, 0x2 ;  /* 0x0000000807047c11 */ /* 0x001fc8000f8210ff */
[----:B------:R-:W-:-:S05]  /*09a0*/  LEA.HI.X R5, R7, UR9, R12, 0x2, P1 ;  /* 0x0000000907057c11 */ /* 0x000fca00088f140c */
[----:B------:R-:W2:Y:S04]  /*09b0*/  LDG.E R6, desc[UR6][R4.64+0x4] ;  /* 0x0000040604067981 */ /* 0x000ea8000c1e1900 */
[----:B------:R-:W3:Y:S01]  /*09c0*/  @P0 LDG.E R12, desc[UR6][R4.64+0x8] ;  /* 0x00000806040c0981 */ /* 0x000ee2000c1e1900 */
[----:B--2---:R-:W-:-:S04]  /*09d0*/  FADD R3, R3, R6 ;  /* 0x0000000603037221 */ /* 0x004fc80000000000 */
[----:B---3--:R-:W-:-:S07]  /*09e0*/  @P0 FADD R3, R3, R12 ;  /* 0x0000000c03030221 */ /* 0x008fce0000000000 */
.L_x_351:
[----:B-1----:R-:W-:Y:S05]  /*09f0*/  BSYNC.RECONVERGENT B0 ;  /* 0x0000000000007941 */ /* 0x002fea0003800200 */
.L_x_350:
[----:B------:R-:W-:Y:S01]  /*0a00*/  ISETP.GE.AND P0, PT, R9, RZ, PT ;  /* 0x000000ff0900720c */ /* 0x000fe20003f06270 */
[----:B------:R-:W-:-:S12]  /*0a10*/  BSSY.RECONVERGENT B0, `(.L_x_359) ;  /* 0x000008b000007945 */ /* 0x000fd80003800200 */
[----:B------:R-:W-:Y:S05]  /*0a20*/  @!P0 BRA `(.L_x_360) ;  /* 0x0000000800248947 */ /* 0x000fea0003800000 */
[----:B------:R-:W-:Y:S01]  /*0a30*/  ISETP.GE.U32.AND P0, PT, R9, 0x3, PT ;  /* 0x000000030900780c */ /* 0x000fe20003f06070 */
[----:B------:R-:W-:Y:S01]  /*0a40*/  BSSY.RECONVERGENT B1, `(.L_x_361) ;  /* 0x0000049000017945 */ /* 0x000fe20003800200 */
[----:B------:R-:W-:Y:S02]  /*0a50*/  LOP3.LUT R16, R0, 0x3, RZ, 0xc0, !PT ;  /* 0x0000000300107812 */ /* 0x000fe400078ec0ff */
[----:B------:R-:W-:-:S09]  /*0a60*/  MOV R15, RZ ;  /* 0x000000ff000f7202 */ /* 0x000fd20000000f00 */
[----:B------:R-:W-:Y:S05]  /*0a70*/  @!P0 BRA `(.L_x_362) ;  /* 0x0000000400148947 */ /* 0x000fea0003800000 */
[----:B------:R-:W0:Y:S01]  /*0a80*/  LDC.64 R4, c[0x0][0x388] ;  /* 0x0000e200ff047b82 */ /* 0x000e220000000a00 */
[----:B------:R-:W-:Y:S01]  /*0a90*/  LOP3.LUT R15, R0, 0xfffffffc, RZ, 0xc0, !PT ;  /* 0xfffffffc000f7812 */ /* 0x000fe200078ec0ff */
[----:B------:R-:W-:-:S07]  /*0aa0*/  IMAD.MOV.U32 R17, RZ, RZ, RZ ;  /* 0x000000ffff117224 */ /* 0x000fce00078e00ff */
.L_x_371:
[----:B-1----:R-:W-:-:S05]  /*0ab0*/  IADD3 R7, PT, PT, R14, R17, RZ ;  /* 0x000000110e077210 */ /* 0x002fca0007ffe0ff */
[----:B0-----:R-:W-:-:S05]  /*0ac0*/  IMAD.WIDE.U32 R6, R7, 0x4, R4 ;  /* 0x0000000407067825 */ /* 0x001fca00078e0004 */
[----:B------:R-:W2:Y:S01]  /*0ad0*/  LDG.E R0, desc[UR6][R6.64] ;  /* 0x0000000606007981 */ /* 0x000ea2000c1e1900 */
[----:B------:R-:W0:Y:S01]  /*0ae0*/  MUFU.RCP R12, R3 ;  /* 0x00000003000c7308 */ /* 0x000e220000001000 */
[----:B------:R-:W-:Y:S01]  /*0af0*/  VIADD R17, R17, 0x4 ;  /* 0x0000000411117836 */ /* 0x000fe20000000000 */
[----:B------:R-:W-:Y:S04]  /*0b00*/  BSSY.RECONVERGENT B2, `(.L_x_363) ;  /* 0x000000c000027945 */ /* 0x000fe80003800200 */
[----:B------:R-:W-:Y:S01]  /*0b10*/  ISETP.NE.AND P2, PT, R17, R15, PT ;  /* 0x0000000f1100720c */ /* 0x000fe20003f45270 */
[----:B0-----:R-:W-:-:S04]  /*0b20*/  FFMA R13, R12, -R3, 1 ;  /* 0x3f8000000c0d7423 */ /* 0x001fc80000000803 */
[----:B------:R-:W-:Y:S01]  /*0b30*/  FFMA R13, R12, R13, R12 ;  /* 0x0000000d0c0d7223 */ /* 0x000fe2000000000c */
[----:B--2---:R-:W0:Y:S03]  /*0b40*/  FCHK P0, R0, R3 ;  /* 0x0000000300007302 */ /* 0x004e260000000000 */
[----:B------:R-:W-:-:S04]  /*0b50*/  FFMA R12, R0, R13, RZ ;  /* 0x0000000d000c7223 */ /* 0x000fc800000000ff */
[----:B------:R-:W-:-:S04]  /*0b60*/  FFMA R18, R12, -R3, R0 ;  /* 0x800000030c127223 */ /* 0x000fc80000000000 */
[----:B------:R-:W-:Y:S01]  /*0b70*/  FFMA R13, R13, R18, R12 ;  /* 0x000000120d0d7223 */ /* 0x000fe2000000000c */
[----:B0-----:R-:W-:Y:S06]  /*0b80*/  @!P0 BRA `(.L_x_364) ;  /* 0x00000000000c8947 */ /* 0x001fec0003800000 */
[----:B------:R-:W-:-:S07]  /*0b90*/  MOV R12, 0xbb0 ;  /* 0x00000bb0000c7802 */ /* 0x000fce0000000f00 */
[----:B------:R-:W-:Y:S05]  /*0ba0*/  CALL.REL.NOINC `($__internal_6_$__cuda_sm3x_div_rn_noftz_f32_slowpath) ;  /* 0x0000000400e87944 */ /* 0x000fea0003c00000 */
[----:B------:R-:W-:-:S07]  /*0bb0*/  MOV R13, R19 ;  /* 0x00000013000d7202 */ /* 0x000fce0000000f00 */
.L_x_364:
[----:B------:R-:W-:Y:S05]  /*0bc0*/  BSYNC.RECONVERGENT B2 ;  /* 0x0000000000027941 */ /* 0x000fea0003800200 */
.L_x_363:
        /* <DEDUP_REMOVED lines=11> */
[----:B------:R-:W-:Y:S01]  /*0c80*/  IMAD.MOV.U32 R0, RZ, RZ, R21 ;  /* 0x000000ffff007224 */ /* 0x000fe200078e0015 */
[----:B------:R-:W-:-:S07]  /*0c90*/  MOV R12, 0xcb0 ;  /* 0x00000cb0000c7802 */ /* 0x000fce0000000f00 */
[----:B------:R-:W-:Y:S05]  /*0ca0*/  CALL.REL.NOINC `($__internal_6_$__cuda_sm3x_div_rn_noftz_f32_slowpath) ;  /* 0x0000000400a87944 */ /* 0x000fea0003c00000 */
.L_x_366:
[----:B------:R-:W-:Y:S05]  /*0cb0*/  BSYNC.RECONVERGENT B2 ;  /* 0x0000000000027941 */ /* 0x000fea0003800200 */
.L_x_365:
        /* <DEDUP_REMOVED lines=12> */
[----:B------:R-:W-:-:S07]  /*0d80*/  MOV R12, 0xda0 ;  /* 0x00000da0000c7802 */ /* 0x000fce0000000f00 */
[----:B------:R-:W-:Y:S05]  /*0d90*/  CALL.REL.NOINC `($__internal_6_$__cuda_sm3x_div_rn_noftz_f32_slowpath) ;  /* 0x00000004006c7944 */ /* 0x000fea0003c00000 */
[----:B------:R-:W-:-:S07]  /*0da0*/  IMAD.MOV.U32 R13, RZ, RZ, R19 ;  /* 0x000000ffff0d7224 */ /* 0x000fce00078e0013 */
.L_x_368:
[----:B------:R-:W-:Y:S05]  /*0db0*/  BSYNC.RECONVERGENT B2 ;  /* 0x0000000000027941 */ /* 0x000fea0003800200 */
.L_x_367:
        /* <DEDUP_REMOVED lines=14> */
.L_x_370:
[----:B------:R-:W-:Y:S05]  /*0ea0*/  BSYNC.RECONVERGENT B2 ;  /* 0x0000000000027941 */ /* 0x000fea0003800200 */
.L_x_369:
[----:B------:R1:W-:Y:S01]  /*0eb0*/  STG.E desc[UR6][R6.64+0xc], R19 ;  /* 0x00000c1306007986 */ /* 0x0003e2000c101906 */
[----:B------:R-:W-:Y:S05]  /*0ec0*/  @P2 BRA `(.L_x_371) ;  /* 0xfffffff800f82947 */ /* 0x000fea000383ffff */
.L_x_362:
[----:B------:R-:W-:Y:S05]  /*0ed0*/  BSYNC.RECONVERGENT B1 ;  /* 0x0000000000017941 */ /* 0x000fea0003800200 */
.L_x_361:
[----:B------:R-:W-:-:S13]  /*0ee0*/  ISETP.NE.AND P0, PT, R16, RZ, PT ;  /* 0x000000ff1000720c */ /* 0x000fda0003f05270 */
[----:B------:R-:W-:Y:S05]  /*0ef0*/  @!P0 BRA `(.L_x_360) ;  /* 0x0000000000f08947 */ /* 0x000fea0003800000 */
[----:B------:R-:W0:Y:S01]  /*0f00*/  LDC.64 R4, c[0x0][0x388] ;  /* 0x0000e200ff047b82 */ /* 0x000e220000000a00 */
[----:B-1----:R-:W-:-:S04]  /*0f10*/  IMAD.IADD R7, R14, 0x1, R15 ;  /* 0x000000010e077824 */ /* 0x002fc800078e020f */
[----:B0-----:R-:W-:-:S05]  /*0f20*/  IMAD.WIDE.U32 R4, R7, 0x4, R4 ;  /* 0x0000000407047825 */ /* 0x001fca00078e0004 */
[----:B------:R-:W2:Y:S01]  /*0f30*/  LDG.E R13, desc[UR6][R4.64] ;  /* 0x00000006040d7981 */ /* 0x000ea2000c1e1900 */
[----:B------:R-:W0:Y:S01]  /*0f40*/  MUFU.RCP R0, R3 ;  /* 0x0000000300007308 */ /* 0x000e220000001000 */
        /* <DEDUP_REMOVED lines=9> */
[----:B------:R-:W-:-:S07]  /*0fe0*/  MOV R12, 0x1000 ;  /* 0x00001000000c7802 */ /* 0x000fce0000000f00 */
[----:B------:R-:W-:Y:S05]  /*0ff0*/  CALL.REL.NOINC `($__internal_6_$__cuda_sm3x_div_rn_noftz_f32_slowpath) ;  /* 0x0000000000d47944 */ /* 0x000fea0003c00000 */
[----:B------:R-:W-:-:S07]  /*1000*/  IMAD.MOV.U32 R7, RZ, RZ, R19 ;  /* 0x000000ffff077224 */ /* 0x000fce00078e0013 */
.L_x_373:
[----:B------:R-:W-:Y:S05]  /*1010*/  BSYNC.RECONVERGENT B1 ;  /* 0x0000000000017941 */ /* 0x000fea0003800200 */
.L_x_372:
[----:B------:R0:W-:Y:S01]  /*1020*/  STG.E desc[UR6][R4.64], R7 ;  /* 0x0000000704007986 */ /* 0x0001e2000c101906 */
[----:B------:R-:W-:-:S13]  /*1030*/  ISETP.NE.AND P0, PT, R16, 0x1, PT ;  /* 0x000000011000780c */ /* 0x000fda0003f05270 */
[----:B0-----:R-:W-:Y:S05]  /*1040*/  @!P0 BRA `(.L_x_360) ;  /* 0x00000000009c8947 */ /* 0x001fea0003800000 */
[----:B------:R-:W0:Y:S01]  /*1050*/  LDCU.64 UR8, c[0x0][0x388] ;  /* 0x00007100ff0877ac */ /* 0x000e220008000a00 */
[----:B------:R-:W-:-:S04]  /*1060*/  IADD3 R14, P0, PT, R14, R15, RZ ;  /* 0x0000000f0e0e7210 */ /* 0x000fc80007f1e0ff */
[----:B------:R-:W-:Y:S02]  /*1070*/  IADD3.X R5, PT, PT, RZ, RZ, RZ, P0, !PT ;  /* 0x000000ffff057210 */ /* 0x000fe400007fe4ff */
[----:B0-----:R-:W-:-:S04]  /*1080*/  LEA R4, P0, R14, UR8, 0x2 ;  /* 0x000000080e047c11 */ /* 0x001fc8000f8010ff */
[----:B------:R-:W-:-:S05]  /*1090*/  LEA.HI.X R5, R14, UR9, R5, 0x2, P0 ;  /* 0x000000090e057c11 */ /* 0x000fca00080f1405 */
        /* <DEDUP_REMOVED lines=10> */
[----:B------:R-:W-:Y:S01]  /*1140*/  IMAD.MOV.U32 R0, RZ, RZ, R13 ;  /* 0x000000ffff007224 */ /* 0x000fe200078e000d */
[----:B------:R-:W-:-:S07]  /*1150*/  MOV R12, 0x1170 ;  /* 0x00001170000c7802 */ /* 0x000fce0000000f00 */
[----:B------:R-:W-:Y:S05]  /*1160*/  CALL.REL.NOINC `($__internal_6_$__cuda_sm3x_div_rn_noftz_f32_slowpath) ;  /* 0x0000000000787944 */ /* 0x000fea0003c00000 */
[----:B------:R-:W-:-:S07]  /*1170*/  MOV R7, R19 ;  /* 0x0000001300077202 */ /* 0x000fce0000000f00 */
.L_x_375:
[----:B------:R-:W-:Y:S05]  /*1180*/  BSYNC.RECONVERGENT B1 ;  /* 0x0000000000017941 */ /* 0x000fea0003800200 */
.L_x_374:
[----:B------:R0:W-:Y:S01]  /*1190*/  STG.E desc[UR6][R4.64+0x4], R7 ;  /* 0x0000040704007986 */ /* 0x0001e2000c101906 */
[----:B------:R-:W-:-:S13]  /*11a0*/  ISETP.NE.AND P0, PT, R16, 0x2, PT ;  /* 0x000000021000780c */ /* 0x000fda0003f05270 */
[----:B0-----:R-:W-:Y:S05]  /*11b0*/  @!P0 BRA `(.L_x_360) ;  /* 0x0000000000408947 */ /* 0x001fea0003800000 */
        /* <DEDUP_REMOVED lines=14> */
.L_x_377:
[----:B------:R-:W-:Y:S05]  /*12a0*/  BSYNC.RECONVERGENT B1 ;  /* 0x0000000000017941 */ /* 0x000fea0003800200 */
.L_x_376:
[----:B------:R0:W-:Y:S02]  /*12b0*/  STG.E desc[UR6][R4.64+0x8], R7 ;  /* 0x0000080704007986 */ /* 0x0001e4000c101906 */
.L_x_360:
[----:B------:R-:W-:Y:S05]  /*12c0*/  BSYNC.RECONVERGENT B0 ;  /* 0x0000000000007941 */ /* 0x000fea0003800200 */
.L_x_359:
[----:B------:R-:W2:Y:S01]  /*12d0*/  LDCU UR8, c[0x0][0x380] ;  /* 0x00007000ff0877ac */ /* 0x000ea20008000800 */
[----:B------:R-:W-:Y:S01]  /*12e0*/  IMAD.IADD R9, R2, 0x1, R9 ;  /* 0x0000000102097824 */ /* 0x000fe200078e0209 */
[----:B------:R-:W-:Y:S01]  /*12f0*/  IADD3 R11, PT, PT, R11, 0x1, RZ ;  /* 0x000000010b0b7810 */ /* 0x000fe20007ffe0ff */
[----:B------:R-:W-:-:S03]  /*1300*/  VIADD R10, R10, 0x1 ;  /* 0x000000010a0a7836 */ /* 0x000fc60000000000 */
[C---:B------:R-:W-:Y:S02]  /*1310*/  IADD3 R0, PT, PT, R9.reuse, 0x1, RZ ;  /* 0x0000000109007810 */ /* 0x040fe40007ffe0ff */
[----:B--2---:R-:W-:-:S13]  /*1320*/  ISETP.GT.AND P0, PT, R9, UR8, PT ;  /* 0x0000000809007c0c */ /* 0x004fda000bf04270 */
[----:B------:R-:W-:Y:S05]  /*1330*/  @!P0 BRA `(.L_x_378) ;  /* 0xffffffec00788947 */ /* 0x000fea000383ffff */
[----:B------:R-:W-:Y:S05]  /*1340*/  EXIT ;  /* 0x000000000000794d */ /* 0x000fea0003800000 */
        .weak           $__internal_6_$__cuda_sm3x_div_rn_noftz_f32_slowpath
        .type           $__internal_6_$__cuda_sm3x_div_rn_noftz_f32_slowpath,@function
        .size           $__internal_6_$__cuda_sm3x_div_rn_noftz_f32_slowpath,(.L_x_470 - $__internal_6_$__cuda_sm3x_div_rn_noftz_f32_slowpath)
$__internal_6_$__cuda_sm3x_div_rn_noftz_f32_slowpath:
[--C-:B------:R-:W-:Y:S01]  /*1350*/  SHF.R.U32.HI R13, RZ, 0x17, R3.reuse ;  /* 0x00000017ff0d7819 */ /* 0x100fe20000011603 */
[----:B------:R-:W-:Y:S01]  /*1360*/  BSSY.RECONVERGENT B3, `(.L_x_379) ;  /* 0x0000063000037945 */ /* 0x000fe20003800200 */
[----:B------:R-:W-:Y:S01]  /*1370*/  SHF.R.U32.HI R19, RZ, 0x17, R0 ;  /* 0x00000017ff137819 */ /* 0x000fe20000011600 */
[----:B------:R-:W-:Y:S01]  /*1380*/  IMAD.MOV.U32 R21, RZ, RZ, R3 ;  /* 0x000000ffff157224 */ /* 0x000fe200078e0003 */
[----:B------:R-:W-:Y:S02]  /*1390*/  LOP3.LUT R13, R13, 0xff, RZ, 0xc0, !PT ;  /* 0x000000ff0d0d7812 */ /* 0x000fe400078ec0ff */
[----:B------:R-:W-:-:S03]  /*13a0*/  LOP3.LUT R19, R19, 0xff, RZ, 0xc0, !PT ;  /* 0x000000ff13137812 */ /* 0x000fc600078ec0ff */
[----:B------:R-:W-:Y:S01]  /*13b0*/  VIADD R22, R13, 0xffffffff ;  /* 0xffffffff0d167836 */ /* 0x000fe20000000000 */
[----:B------:R-:W-:-:S04]  /*13c0*/  IADD3 R20, PT, PT, R19, -0x1, RZ ;  /* 0xffffffff13147810 */ /* 0x000fc80007ffe0ff */
        /* <DEDUP_REMOVED lines=27> */
.L_x_380:
[----:B------:R-:W-:Y:S01]  /*1580*/  LEA R20, R13, 0xc0800000, 0x17 ;  /* 0xc08000000d147811 */ /* 0x000fe200078eb8ff */
[----:B------:R-:W-:Y:S03]  /*1590*/  BSSY.RECONVERGENT B4, `(.L_x_385) ;  /* 0x0000036000047945 */ /* 0x000fe60003800200 */
[----:B------:R-:W-:Y:S01]  /*15a0*/  IADD3 R22, PT, PT, -R20, R21, RZ ;  /* 0x0000001514167210 */ /* 0x000fe20007ffe1ff */
[----:B------:R-:W-:-:S03]  /*15b0*/  VIADD R21, R19, 0xffffff81 ;  /* 0xffffff8113157836 */ /* 0x000fc60000000000 */
[----:B------:R-:W0:Y:S01]  /*15c0*/  MUFU.RCP R20, R22 ;  /* 0x0000001600147308 */ /* 0x000e220000001000 */
[----:B------:R-:W-:Y:S01]  /*15d0*/  FADD.FTZ R23, -R22, -RZ ;  /* 0x800000ff16177221 */ /* 0x000fe20000010100 */
[C---:B------:R-:W-:Y:S01]  /*15e0*/  IMAD R0, R21.reuse, -0x800000, R0 ;  /* 0xff80000015007824 */ /* 0x040fe200078e0200 */
[----:B------:R-:W-:-:S04]  /*15f0*/  IADD3 R21, PT, PT, R21, 0x7f, -R13 ;  /* 0x0000007f15157810 */ /* 0x000fc80007ffe80d */
[----:B------:R-:W-:Y:S01]  /*1600*/  IADD3 R21, PT, PT, R21, R18, RZ ;  /* 0x0000001215157210 */ /* 0x000fe20007ffe0ff */
        /* <DEDUP_REMOVED lines=20> */
[-CC-:B------:R-:W-:Y:S01]  /*1750*/  FFMA.RZ R18, R19, R23.reuse, R20.reuse ;  /* 0x0000001713127223 */ /* 0x180fe2000000c014 */
[C---:B------:R-:W-:Y:S02]  /*1760*/  ISETP.NE.AND P3, PT, R13.reuse, RZ, PT ;  /* 0x000000ff0d00720c */ /* 0x040fe40003f65270 */
[----:B------:R-:W-:Y:S02]  /*1770*/  ISETP.NE.AND P1, PT, R13, RZ, PT ;  /* 0x000000ff0d00720c */ /* 0x000fe40003f25270 */
[----:B------:R-:W-:Y:S01]  /*1780*/  LOP3.LUT R21, R18, 0x7fffff, RZ, 0xc0, !PT ;  /* 0x007fffff12157812 */ /* 0x000fe200078ec0ff */
[CCC-:B------:R-:W-:Y:S01]  /*1790*/  FFMA.RP R18, R19.reuse, R23.reuse, R20.reuse ;  /* 0x0000001713127223 */ /* 0x1c0fe20000008014 */
[----:B------:R-:W-:Y:S01]  /*17a0*/  FFMA.RM R19, R19, R23, R20 ;  /* 0x0000001713137223 */ /* 0x000fe20000004014 */
[----:B------:R-:W-:Y:S01]  /*17b0*/  VIADD R20, R13, 0x20 ;  /* 0x000000200d147836 */ /* 0x000fe20000000000 */
[----:B------:R-:W-:Y:S02]  /*17c0*/  LOP3.LUT R21, R21, 0x800000, RZ, 0xfc, !PT ;  /* 0x0080000015157812 */ /* 0x000fe400078efcff */
[----:B------:R-:W-:-:S02]  /*17d0*/  IADD3 R13, PT, PT, -R13, RZ, RZ ;  /* 0x000000ff0d0d7210 */ /* 0x000fc40007ffe1ff */
[----:B------:R-:W-:Y:S02]  /*17e0*/  SHF.L.U32 R20, R21, R20, RZ ;  /* 0x0000001415147219 */ /* 0x000fe400000006ff */
[----:B------:R-:W-:Y:S02]  /*17f0*/  FSETP.NEU.FTZ.AND P0, PT, R18, R19, PT ;  /* 0x000000131200720b */ /* 0x000fe40003f1d000 */
        /* <DEDUP_REMOVED lines=11> */
.L_x_387:
[----:B------:R-:W-:-:S04]  /*18b0*/  LOP3.LUT R0, R0, 0x80000000, RZ, 0xc0, !PT ;  /* 0x8000000000007812 */ /* 0x000fc800078ec0ff */
[----:B------:R-:W-:Y:S01]  /*18c0*/  LOP3.LUT R0, R0, 0x7f800000, RZ, 0xfc, !PT ;  /* 0x7f80000000007812 */ /* 0x000fe200078efcff */
[----:B------:R-:W-:Y:S06]  /*18d0*/  BRA `(.L_x_388) ;  /* 0x0000000000047947 */ /* 0x000fec0003800000 */
.L_x_386:
[----:B------:R-:W-:-:S07]  /*18e0*/  LEA R0, R21, R0, 0x17 ;  /* 0x0000000015007211 */ /* 0x000fce00078eb8ff */
.L_x_388:
[----:B------:R-:W-:Y:S05]  /*18f0*/  BSYNC.RECONVERGENT B4 ;  /* 0x0000000000047941 */ /* 0x000fea0003800200 */
.L_x_385:
[----:B------:R-:W-:Y:S05]  /*1900*/  BRA `(.L_x_389) ;  /* 0x0000000000207947 */ /* 0x000fea0003800000 */
.L_x_384:
[----:B------:R-:W-:-:S04]  /*1910*/  LOP3.LUT R0, R21, 0x80000000, R0, 0x48, !PT ;  /* 0x8000000015007812 */ /* 0x000fc800078e4800 */
[----:B------:R-:W-:Y:S01]  /*1920*/  LOP3.LUT R0, R0, 0x7f800000, RZ, 0xfc, !PT ;  /* 0x7f80000000007812 */ /* 0x000fe200078efcff */
[----:B------:R-:W-:Y:S06]  /*1930*/  BRA `(.L_x_389) ;  /* 0x0000000000147947 */ /* 0x000fec0003800000 */
.L_x_383:
[----:B------:R-:W-:Y:S01]  /*1940*/  LOP3.LUT R0, R21, 0x80000000, R0, 0x48, !PT ;  /* 0x8000000015007812 */ /* 0x000fe200078e4800 */
[----:B------:R-:W-:Y:S06]  /*1950*/  BRA `(.L_x_389) ;  /* 0x00000000000c7947 */ /* 0x000fec0003800000 */
.L_x_382:
[----:B------:R-:W0:Y:S01]  /*1960*/  MUFU.RSQ R0, -QNAN ;  /* 0xffc0000000007908 */ /* 0x000e220000001400 */
[----:B------:R-:W-:Y:S05]  /*1970*/  BRA `(.L_x_389) ;  /* 0x0000000000047947 */ /* 0x000fea0003800000 */
.L_x_381:
[----:B------:R-:W-:-:S07]  /*1980*/  FADD.FTZ R0, R0, R3 ;  /* 0x0000000300007221 */ /* 0x000fce0000010000 */
.L_x_389:
[----:B------:R-:W-:Y:S05]  /*1990*/  BSYNC.RECONVERGENT B3 ;  /* 0x0000000000037941 */ /* 0x000fea0003800200 */
.L_x_379:
[----:B------:R-:W-:Y:S02]  /*19a0*/  HFMA2 R13, -RZ, RZ, 0, 0 ;  /* 0x00000000ff0d7431 */ /* 0x000fe400000001ff */
[----:B0-----:R-:W-:Y:S02]  /*19b0*/  IMAD.MOV.U32 R19, RZ, RZ, R0 ;  /* 0x000000ffff137224 */ /* 0x001fe400078e0000 */
[----:B------:R-:W-:Y:S05]  /*19c0*/  RET.REL.NODEC R12 `(_Z42normalize_lagrange_integrating_polynomialsiPf) ;  /* 0xffffffe40c8c7950 */ /* 0x000fea0003c3ffff */
.L_x_390:
        /* <DEDUP_REMOVED lines=11> */
.L_x_470:


//--------------------- .text._Z32lagrange_integrating_polynomialsfiPKfS0_Pf --------------------------
	.section	.text._Z32lagrange_integrating_polynomialsfiPKfS0_Pf,"ax",@progbits
	.align	128
        .global         _Z32lagrange_integrating_polynomialsfiPKfS0_Pf
        .type           _Z32lagrange_integrating_polynomialsfiPKfS0_Pf,@function
        .size           _Z32lagrange_integrating_polynomialsfiPKfS0_Pf,(.L_x_471 - _Z32lagrange_integrating_polynomialsfiPKfS0_Pf)
        .other          _Z32lagrange_integrating_polynomialsfiPKfS0_Pf,@"STO_CUDA_ENTRY STV_DEFAULT"
_Z32lagrange_integrating_polynomialsfiPKfS0_Pf:
.text._Z32lagrange_integrating_polynomialsfiPKfS0_Pf:
[----:B------:R-:W-:Y:S01]  /*0000*/  LDC R1, c[0x0][0x37c] ;  /* 0x0000df00ff017b82 */ /* 0x000fe20000000800 */
[----:B------:R-:W0:Y:S07]  /*0010*/  S2R R23, SR_TID.X ;  /* 0x0000000000177919 */ /* 0x000e2e0000002100 */
[----:B------:R-:W1:Y:S01]  /*0020*/  S2UR UR5, SR_CTAID.X ;  /* 0x00000000000579c3 */ /* 0x000e620000002500 */
[----:B------:R-:W1:Y:S07]  /*0030*/  LDCU UR6, c[0x0][0x360] ;  /* 0x00006c00ff0677ac */ /* 0x000e6e0008000800 */
[----:B------:R-:W2:Y:S08]  /*0040*/  LDC R10, c[0x0][0x384] ;  /* 0x0000e100ff0a7b82 */ /* 0x000eb00000000800 */
[----:B------:R-:W3:Y:S01]  /*0050*/  LDC R0, c[0x0][0x370] ;  /* 0x0000dc00ff007b82 */ /* 0x000ee20000000800 */
[----:B-1----:R-:W-:-:S06]  /*0060*/  UIMAD UR4, UR5, UR6, URZ ;  /* 0x00000006050472a4 */ /* 0x002fcc000f8e02ff */
[----:B0-----:R-:W-:-:S05]  /*0070*/  VIADD R5, R23, UR4 ;  /* 0x0000000417057c36 */ /* 0x001fca0008000000 */
[----:B--2---:R-:W-:-:S13]  /*0080*/  ISETP.GT.AND P0, PT, R5, R10, PT ;  /* 0x0000000a0500720c */ /* 0x004fda0003f04270 */
[----:B---3--:R-:W-:Y:S05]  /*0090*/  @P0 EXIT ;  /* 0x000000000000094d */ /* 0x008fea0003800000 */
[----:B------:R-:W-:Y:S01]  /*00a0*/  IMAD R4, R0, UR6, RZ ;  /* 0x0000000600047c24 */ /* 0x000fe2000f8e02ff */
[----:B------:R-:W0:Y:S01]  /*00b0*/  LDCU.64 UR8, c[0x0][0x358] ;  /* 0x00006b00ff0877ac */ /* 0x000e220008000a00 */
[----:B------:R-:W-:Y:S01]  /*00c0*/  VIADD R2, R10, 0x1 ;  /* 0x000000010a027836 */ /* 0x000fe20000000000 */
[----:B------:R-:W-:Y:S02]  /*00d0*/  BSSY.RECONVERGENT B0, `(.L_x_391) ;  /* 0x0000042000007945 */ /* 0x000fe40003800200 */
[C---:B------:R-:W-:Y:S01]  /*00e0*/  VIMNMX.U32 R9, PT, PT, R4.reuse, 0x1, !PT ;  /* 0x0000000104097848 */ /* 0x040fe20007fe0000 */
[----:B------:R-:W1:Y:S01]  /*00f0*/  LDCU UR7, c[0x0][0x380] ;  /* 0x00007000ff0777ac */ /* 0x000e620008000800 */
[----:B------:R-:W-:Y:S02]  /*0100*/  IADD3 R7, PT, PT, R4, R5, RZ ;  /* 0x0000000504077210 */ /* 0x000fe40007ffe0ff */
[----:B------:R-:W2:Y:S01]  /*0110*/  I2F.U32.RP R8, R9 ;  /* 0x0000000900087306 */ /* 0x000ea20000209000 */
[----:B------:R-:W-:-:S02]  /*0120*/  IADD3 R11, PT, PT, RZ, -R9, RZ ;  /* 0x80000009ff0b7210 */ /* 0x000fc40007ffe0ff */
[----:B------:R-:W-:Y:S02]  /*0130*/  ISETP.GE.AND P0, PT, R7, R2, PT ;  /* 0x000000020700720c */ /* 0x000fe40003f06270 */
[----:B------:R-:W-:Y:S01]  /*0140*/  VIMNMX R6, PT, PT, R2, R7, !PT ;  /* 0x0000000702067248 */ /* 0x000fe20007fe0100 */
[----:B------:R-:W-:Y:S01]  /*0150*/  IMAD.MOV.U32 R2, RZ, RZ, RZ ;  /* 0x000000ffff027224 */ /* 0x000fe200078e00ff */
[----:B------:R-:W-:Y:S01]  /*0160*/  ISETP.NE.U32.AND P2, PT, R9, RZ, PT ;  /* 0x000000ff0900720c */ /* 0x000fe20003f45070 */
[----:B--2---:R-:W2:Y:S02]  /*0170*/  MUFU.RCP R8, R8 ;  /* 0x0000000800087308 */ /* 0x004ea40000001000 */
[----:B--2---:R-:W-:Y:S01]  /*0180*/  VIADD R3, R8, 0xffffffe ;  /* 0x0ffffffe08037836 */ /* 0x004fe20000000000 */
[----:B------:R-:W-:-:S04]  /*0190*/  SEL R8, RZ, 0x1, P0 ;  /* 0x00000001ff087807 */ /* 0x000fc80000000000 */
[----:B------:R-:W-:Y:S01]  /*01a0*/  IADD3 R6, PT, PT, R6, -R7, -R8 ;  /* 0x8000000706067210 */ /* 0x000fe20007ffe808 */
[----:B------:R-:W2:Y:S02]  /*01b0*/  F2I.FTZ.U32.TRUNC.NTZ R3, R3 ;  /* 0x0000000300037305 */ /* 0x000ea4000021f000 */
[----:B--2---:R-:W-:-:S04]  /*01c0*/  IMAD R11, R11, R3, RZ ;  /* 0x000000030b0b7224 */ /* 0x004fc800078e02ff */
[----:B------:R-:W-:-:S06]  /*01d0*/  IMAD.HI.U32 R3, R3, R11, R2 ;  /* 0x0000000b03037227 */ /* 0x000fcc00078e0002 */
[----:B------:R-:W-:-:S05]  /*01e0*/  IMAD.HI.U32 R3, R3, R6, RZ ;  /* 0x0000000603037227 */ /* 0x000fca00078e00ff */
[----:B------:R-:W-:-:S05]  /*01f0*/  IADD3 R2, PT, PT, -R3, RZ, RZ ;  /* 0x000000ff03027210 */ /* 0x000fca0007ffe1ff */
[----:B------:R-:W-:Y:S02]  /*0200*/  IMAD R6, R9, R2, R6 ;  /* 0x0000000209067224 */ /* 0x000fe400078e0206 */
[----:B------:R-:W-:-:S03]  /*0210*/  IMAD R2, R10, R10, R10 ;  /* 0x0000000a0a027224 */ /* 0x000fc600078e020a */
[----:B------:R-:W-:-:S13]  /*0220*/  ISETP.GE.U32.AND P0, PT, R6, R9, PT ;  /* 0x000000090600720c */ /* 0x000fda0003f06070 */
[----:B------:R-:W-:Y:S01]  /*0230*/  @P0 IMAD.IADD R6, R6, 0x1, -R9 ;  /* 0x0000000106060824 */ /* 0x000fe200078e0a09 */
[----:B------:R-:W-:-:S04]  /*0240*/  @P0 IADD3 R3, PT, PT, R3, 0x1, RZ ;  /* 0x0000000103030810 */ /* 0x000fc80007ffe0ff */
[----:B------:R-:W-:-:S13]  /*0250*/  ISETP.GE.U32.AND P1, PT, R6, R9, PT ;  /* 0x000000090600720c */ /* 0x000fda0003f26070 */
[----:B------:R-:W-:Y:S01]  /*0260*/  @P1 VIADD R3, R3, 0x1 ;  /* 0x0000000103031836 */ /* 0x000fe20000000000 */
[----:B------:R-:W-:-:S04]  /*0270*/  @!P2 LOP3.LUT R3, RZ, R9, RZ, 0x33, !PT ;  /* 0x00000009ff03a212 */ /* 0x000fc800078e33ff */
[----:B------:R-:W-:Y:S02]  /*0280*/  IADD3 R6, PT, PT, R8, R3, RZ ;  /* 0x0000000308067210 */ /* 0x000fe40007ffe0ff */
[----:B------:R-:W-:Y:S02]  /*0290*/  LEA.HI R8, R2, R2, RZ, 0x1 ;  /* 0x0000000202087211 */ /* 0x000fe400078f08ff */
[----:B------:R-:W-:Y:S02]  /*02a0*/  LOP3.LUT R3, R6, 0x3, RZ, 0xc0, !PT ;  /* 0x0000000306037812 */ /* 0x000fe400078ec0ff */
[----:B------:R-:W-:Y:S02]  /*02b0*/  SHF.R.S32.HI R8, RZ, 0x1, R8 ;  /* 0x00000001ff087819 */ /* 0x000fe40000011408 */
[----:B------:R-:W-:-:S13]  /*02c0*/  ISETP.NE.AND P0, PT, R3, 0x3, PT ;  /* 0x000000030300780c */ /* 0x000fda0003f05270 */
[----:B01----:R-:W-:Y:S05]  /*02d0*/  @!P0 BRA `(.L_x_392) ;  /* 0x0000000000848947 */ /* 0x003fea0003800000 */
[----:B------:R-:W0:Y:S01]  /*02e0*/  LDC.64 R16, c[0x0][0x388] ;  /* 0x0000e200ff107b82 */ /* 0x000e220000000a00 */
[----:B------:R-:W-:-:S05]  /*02f0*/  VIADD R2, R6, 0x1 ;  /* 0x0000000106027836 */ /* 0x000fca0000000000 */
[----:B------:R-:W-:Y:S02]  /*0300*/  LOP3.LUT R21, R2, 0x3, RZ, 0xc0, !PT ;  /* 0x0000000302157812 */ /* 0x000fe400078ec0ff */
[----:B------:R-:W1:Y:S03]  /*0310*/  LDC.64 R14, c[0x0][0x390] ;  /* 0x0000e400ff0e7b82 */ /* 0x000e660000000a00 */
[C---:B------:R-:W-:Y:S01]  /*0320*/  IMAD R0, R21.reuse, R0, UR5 ;  /* 0x0000000515007e24 */ /* 0x040fe2000f8e0200 */
[----:B------:R-:W-:-:S03]  /*0330*/  IADD3 R21, PT, PT, -R21, RZ, RZ ;  /* 0x000000ff15157210 */ /* 0x000fc60007ffe1ff */
[----:B------:R-:W-:Y:S01]  /*0340*/  IMAD R5, R0, UR6, R23 ;  /* 0x0000000600057c24 */ /* 0x000fe2000f8e0217 */
[----:B------:R-:W2:Y:S01]  /*0350*/  LDC.64 R12, c[0x0][0x398] ;  /* 0x0000e600ff0c7b82 */ /* 0x000ea20000000a00 */
[----:B------:R-:W-:-:S07]  /*0360*/  IADD3 R23, PT, PT, R23, UR4, R8 ;  /* 0x0000000417177c10 */ /* 0x000fce000fffe008 */
.L_x_395:
[----:B0--3--:R-:W-:-:S06]  /*0370*/  IMAD.WIDE R10, R23, 0x4, R16 ;  /* 0x00000004170a7825 */ /* 0x009fcc00078e0210 */
[----:B------:R-:W3:Y:S01]  /*0380*/  LDG.E R10, desc[UR8][R10.64] ;  /* 0x000000080a0a7981 */ /* 0x000ee2000c1e1900 */
[----:B-1----:R-:W-:-:S06]  /*0390*/  IMAD.WIDE R2, R23, 0x4, R14 ;  /* 0x0000000417027825 */ /* 0x002fcc00078e020e */
[----:B------:R-:W4:Y:S01]  /*03a0*/  LDG.E R3, desc[UR8][R2.64] ;  /* 0x0000000802037981 */ /* 0x000f22000c1e1900 */
[----:B------:R-:W-:Y:S01]  /*03b0*/  VIADD R21, R21, 0x1 ;  /* 0x0000000115157836 */ /* 0x000fe20000000000 */
[----:B------:R-:W-:Y:S04]  /*03c0*/  BSSY.RECONVERGENT B1, `(.L_x_393) ;  /* 0x000000f000017945 */ /* 0x000fe80003800200 */
[----:B------:R-:W-:Y:S01]  /*03d0*/  ISETP.NE.AND P2, PT, R21, RZ, PT ;  /* 0x000000ff1500720c */ /* 0x000fe20003f45270 */
[----:B---3--:R-:W-:Y:S01]  /*03e0*/  FADD R18, -R10, UR7 ;  /* 0x000000070a127e21 */ /* 0x008fe20008000100 */
[----:B--2---:R-:W-:-:S03]  /*03f0*/  IMAD.WIDE R10, R23, 0x4, R12 ;  /* 0x00000004170a7825 */ /* 0x004fc600078e020c */
        /* <DEDUP_REMOVED lines=10> */
[----:B------:R-:W-:Y:S05]  /*04a0*/  CALL.REL.NOINC `($__internal_7_$__cuda_sm3x_div_rn_noftz_f32_slowpath) ;  /* 0x0000000400847944 */ /* 0x000fea0003c00000 */
.L_x_394:
[----:B------:R-:W-:Y:S05]  /*04b0*/  BSYNC.RECONVERGENT B1 ;  /* 0x0000000000017941 */ /* 0x000fea0003800200 */
.L_x_393:
[----:B------:R3:W-:Y:S01]  /*04c0*/  STG.E desc[UR8][R10.64], R0 ;  /* 0x000000000a007986 */ /* 0x0007e2000c101908 */
[----:B------:R-:W-:Y:S01]  /*04d0*/  IMAD.IADD R23, R4, 0x1, R23 ;  /* 0x0000000104177824 */ /* 0x000fe200078e0217 */
[----:B------:R-:W-:Y:S06]  /*04e0*/  @P2 BRA `(.L_x_395) ;  /* 0xfffffffc00a02947 */ /* 0x000fec000383ffff */
.L_x_392:
[----:B------:R-:W-:Y:S05]  /*04f0*/  BSYNC.RECONVERGENT B0 ;  /* 0x0000000000007941 */ /* 0x000fea0003800200 */
.L_x_391:
[----:B------:R-:W0:Y:S01]  /*0500*/  LDC.64 R14, c[0x0][0x388] ;  /* 0x0000e200ff0e7b82 */ /* 0x000e220000000a00 */
[----:B------:R-:W-:Y:S01]  /*0510*/  ISETP.GE.U32.AND P0, PT, R6, 0x3, PT ;  /* 0x000000030600780c */ /* 0x000fe20003f06070 */
[----:B------:R-:W1:Y:S01]  /*0520*/  LDCU UR10, c[0x0][0x380] ;  /* 0x00007000ff0a77ac */ /* 0x000e620008000800 */
[----:B------:R-:W2:Y:S05]  /*0530*/  LDCU UR11, c[0x0][0x384] ;  /* 0x00007080ff0b77ac */ /* 0x000eaa0008000800 */
[----:B------:R-:W4:Y:S08]  /*0540*/  LDC.64 R12, c[0x0][0x390] ;  /* 0x0000e400ff0c7b82 */ /* 0x000f300000000a00 */
[----:B---3--:R-:W3:Y:S01]  /*0550*/  LDC.64 R10, c[0x0][0x398] ;  /* 0x0000e600ff0a7b82 */ /* 0x008ee20000000a00 */
[----:B-12---:R-:W-:Y:S05]  /*0560*/  @!P0 EXIT ;  /* 0x000000000000894d */ /* 0x006fea0003800000 */
.L_x_404:
[----:B------:R-:W-:-:S05]  /*0570*/  IADD3 R17, PT, PT, R5, R8, RZ ;  /* 0x0000000805117210 */ /* 0x000fca0007ffe0ff */
[----:B0-----:R-:W-:-:S05]  /*0580*/  IMAD.WIDE R22, R17, 0x4, R14 ;  /* 0x0000000411167825 */ /* 0x001fca00078e020e */
[----:B------:R-:W2:Y:S01]  /*0590*/  LDG.E R0, desc[UR8][R22.64] ;  /* 0x0000000816007981 */ /* 0x000ea2000c1e1900 */
[----:B----4-:R-:W-:-:S05]  /*05a0*/  IMAD.WIDE R26, R17, 0x4, R12 ;  /* 0x00000004111a7825 */ /* 0x010fca00078e020c */
[----:B------:R-:W4:Y:S01]  /*05b0*/  LDG.E R3, desc[UR8][R26.64] ;  /* 0x000000081a037981 */ /* 0x000f22000c1e1900 */
[----:B------:R-:W-:Y:S01]  /*05c0*/  BSSY.RECONVERGENT B0, `(.L_x_396) ;  /* 0x000000d000007945 */ /* 0x000fe20003800200 */
[----:B--2---:R-:W-:-:S04]  /*05d0*/  FADD R6, -R0, UR10 ;  /* 0x0000000a00067e21 */ /* 0x004fc80008000100 */
        /* <DEDUP_REMOVED lines=10> */
[----:B---3--:R-:W-:Y:S05]  /*0680*/  CALL.REL.NOINC `($__internal_7_$__cuda_sm3x_div_rn_noftz_f32_slowpath) ;  /* 0x00000004000c7944 */ /* 0x008fea0003c00000 */
.L_x_397:
[----:B------:R-:W-:Y:S05]  /*0690*/  BSYNC.RECONVERGENT B0 ;  /* 0x0000000000007941 */ /* 0x000fea0003800200 */
.L_x_396:
[----:B---3--:R-:W-:-:S04]  /*06a0*/  IMAD.WIDE R16, R17, 0x4, R10 ;  /* 0x0000000411107825 */ /* 0x008fc800078e020a */
[C---:B------:R-:W-:Y:S01]  /*06b0*/  IMAD.WIDE R22, R4.reuse, 0x4, R22 ;  /* 0x0000000404167825 */ /* 0x040fe200078e0216 */
[----:B------:R0:W-:Y:S04]  /*06c0*/  STG.E desc[UR8][R16.64], R0 ;  /* 0x0000000010007986 */ /* 0x0001e8000c101908 */
[----:B------:R-:W2:Y:S01]  /*06d0*/  LDG.E R2, desc[UR8][R22.64] ;  /* 0x0000000816027981 */ /* 0x000ea2000c1e1900 */
[----:B------:R-:W-:-:S05]  /*06e0*/  IMAD.WIDE R26, R4, 0x4, R26 ;  /* 0x00000004041a7825 */ /* 0x000fca00078e021a */
[----:B------:R-:W3:Y:S01]  /*06f0*/  LDG.E R3, desc[UR8][R26.64] ;  /* 0x000000081a037981 */ /* 0x000ee2000c1e1900 */
[----:B------:R-:W-:Y:S01]  /*0700*/  BSSY.RECONVERGENT B0, `(.L_x_398) ;  /* 0x000000d000007945 */ /* 0x000fe20003800200 */
[----:B--2---:R-:W-:-:S04]  /*0710*/  FADD R18, -R2, UR10 ;  /* 0x0000000a02127e21 */ /* 0x004fc80008000100 */
        /* <DEDUP_REMOVED lines=10> */
[----:B------:R-:W-:Y:S05]  /*07c0*/  CALL.REL.NOINC `($__internal_7_$__cuda_sm3x_div_rn_noftz_f32_slowpath) ;  /* 0x0000000000bc7944 */ /* 0x000fea0003c00000 */
.L_x_399:
[----:B------:R-:W-:Y:S05]  /*07d0*/  BSYNC.RECONVERGENT B0 ;  /* 0x0000000000007941 */ /* 0x000fea0003800200 */
.L_x_398:
[----:B------:R-:W-:-:S04]  /*07e0*/  IMAD.WIDE R16, R4, 0x4, R16 ;  /* 0x0000000404107825 */ /* 0x000fc800078e0210 */
        /* <DEDUP_REMOVED lines=15> */
[----:B------:R-:W-:Y:S01]  /*08e0*/  IMAD.MOV.U32 R0, RZ, RZ, R18 ;  /* 0x000000ffff007224 */ /* 0x000fe200078e0012 */
[----:B------:R-:W-:-:S07]  /*08f0*/  MOV R2, 0x910 ;  /* 0x0000091000027802 */ /* 0x000fce0000000f00 */
[----:B------:R-:W-:Y:S05]  /*0900*/  CALL.REL.NOINC `($__internal_7_$__cuda_sm3x_div_rn_noftz_f32_slowpath) ;  /* 0x00000000006c7944 */ /* 0x000fea0003c00000 */
.L_x_401:
[----:B------:R-:W-:Y:S05]  /*0910*/  BSYNC.RECONVERGENT B0 ;  /* 0x0000000000007941 */ /* 0x000fea0003800200 */
.L_x_400:
[----:B------:R-:W-:-:S04]  /*0920*/  IMAD.WIDE R16, R4, 0x4, R16 ;  /* 0x0000000404107825 */ /* 0x000fc800078e0210 */
[C---:B------:R-:W-:Y:S01]  /*0930*/  IMAD.WIDE R22, R4.reuse, 0x4, R22 ;  /* 0x0000000404167825 */ /* 0x040fe200078e0216 */
[----:B------:R0:W-:Y:S05]  /*0940*/  STG.E desc[UR8][R16.64], R0 ;  /* 0x0000000010007986 */ /* 0x0001ea000c101908 */
        /* <DEDUP_REMOVED lines=16> */
.L_x_403:
[----:B------:R-:W-:Y:S05]  /*0a50*/  BSYNC.RECONVERGENT B0 ;  /* 0x0000000000007941 */ /* 0x000fea0003800200 */
.L_x_402:
[----:B------:R-:W-:-:S04]  /*0a60*/  IMAD.WIDE R16, R4, 0x4, R16 ;  /* 0x0000000404107825 */ /* 0x000fc800078e0210 */
[----:B------:R-:W-:Y:S01]  /*0a70*/  IMAD R5, R4, 0x4, R5 ;  /* 0x0000000404057824 */ /* 0x000fe200078e0205 */
[----:B------:R1:W-:Y:S04]  /*0a80*/  STG.E desc[UR8][R16.64], R0 ;  /* 0x0000000010007986 */ /* 0x0003e8000c101908 */
[----:B------:R-:W-:-:S13]  /*0a90*/  ISETP.GT.AND P0, PT, R5, UR11, PT ;  /* 0x0000000b05007c0c */ /* 0x000fda000bf04270 */
[----:B-1----:R-:W-:Y:S05]  /*0aa0*/  @!P0 BRA `(.L_x_404) ;  /* 0xfffffff800b08947 */ /* 0x002fea000383ffff */
[----:B------:R-:W-:Y:S05]  /*0ab0*/  EXIT ;  /* 0x000000000000794d */ /* 0x000fea0003800000 */
        .weak           $__internal_7_$__cuda_sm3x_div_rn_noftz_f32_slowpath
        .type           $__internal_7_$__cuda_sm3x_div_rn_noftz_f32_slowpath,@function
        .size           $__internal_7_$__cuda_sm3x_div_rn_noftz_f32_slowpath,(.L_x_471 - $__internal_7_$__cuda_sm3x_div_rn_noftz_f32_slowpath)
$__internal_7_$__cuda_sm3x_div_rn_noftz_f32_slowpath:
[----:B------:R-:W-:Y:S01]  /*0ac0*/  SHF.R.U32.HI R7, RZ, 0x17, R0 ;  /* 0x00000017ff077819 */ /* 0x000fe20000011600 */
[----:B------:R-:W-:Y:S01]  /*0ad0*/  BSSY.RECONVERGENT B2, `(.L_x_405) ;  /* 0x0000063000027945 */ /* 0x000fe20003800200 */
[----:B------:R-:W-:Y:S02]  /*0ae0*/  SHF.R.U32.HI R18, RZ, 0x17, R3 ;  /* 0x00000017ff127819 */ /* 0x000fe40000011603 */
[----:B------:R-:W-:Y:S02]  /*0af0*/  LOP3.LUT R7, R7, 0xff, RZ, 0xc0, !PT ;  /* 0x000000ff07077812 */ /* 0x000fe400078ec0ff */
[----:B------:R-:W-:Y:S02]  /*0b00*/  LOP3.LUT R18, R18, 0xff, RZ, 0xc0, !PT ;  /* 0x000000ff12127812 */ /* 0x000fe400078ec0ff */
[----:B------:R-:W-:-:S03]  /*0b10*/  IADD3 R19, PT, PT, R7, -0x1, RZ ;  /* 0xffffffff07137810 */ /* 0x000fc60007ffe0ff */
[----:B------:R-:W-:Y:S01]  /*0b20*/  VIADD R9, R18, 0xffffffff ;  /* 0xffffffff12097836 */ /* 0x000fe20000000000 */
        /* <DEDUP_REMOVED lines=20> */
[----:B------:R-:W-:Y:S01]  /*0c70*/  VIADD R9, R18, 0xffffffff ;  /* 0xffffffff12097836 */ /* 0x000fe20000000000 */
[----:B------:R-:W-:-:S04]  /*0c80*/  ISETP.GE.AND P1, PT, R19, RZ, PT ;  /* 0x000000ff1300720c */ /* 0x000fc80003f26270 */
[----:B------:R-:W-:-:S09]  /*0c90*/  ISETP.GE.AND P0, PT, R9, RZ, PT ;  /* 0x000000ff0900720c */ /* 0x000fd20003f06270 */
[----:B------:R-:W-:-:S04]  /*0ca0*/  @!P1 FFMA R0, R0, 1.84467440737095516160e+19, RZ ;  /* 0x5f80000000009823 */ /* 0x000fc800000000ff */
[----:B------:R-:W-:Y:S01]  /*0cb0*/  @P0 MOV R9, RZ ;  /* 0x000000ff00090202 */ /* 0x000fe20000000f00 */
[----:B------:R-:W-:Y:S02]  /*0cc0*/  @!P0 IMAD.MOV.U32 R9, RZ, RZ, -0x40 ;  /* 0xffffffc0ff098424 */ /* 0x000fe400078e00ff */
[----:B------:R-:W-:-:S03]  /*0cd0*/  @!P0 FFMA R3, R3, 1.84467440737095516160e+19, RZ ;  /* 0x5f80000003038823 */ /* 0x000fc600000000ff */
[----:B------:R-:W-:-:S07]  /*0ce0*/  @!P1 IADD3 R9, PT, PT, R9, 0x40, RZ ;  /* 0x0000004009099810 */ /* 0x000fce0007ffe0ff */
.L_x_406:
[----:B------:R-:W-:Y:S01]  /*0cf0*/  LEA R19, R7, 0xc0800000, 0x17 ;  /* 0xc080000007137811 */ /* 0x000fe200078eb8ff */
[----:B------:R-:W-:Y:S01]  /*0d00*/  BSSY.RECONVERGENT B3, `(.L_x_411) ;  /* 0x0000036000037945 */ /* 0x000fe20003800200 */
[----:B------:R-:W-:-:S03]  /*0d10*/  IADD3 R18, PT, PT, R18, -0x7f, RZ ;  /* 0xffffff8112127810 */ /* 0x000fc60007ffe0ff */
[----:B------:R-:W-:Y:S02]  /*0d20*/  IMAD.IADD R24, R0, 0x1, -R19 ;  /* 0x0000000100187824 */ /* 0x000fe400078e0a13 */
[C---:B------:R-:W-:Y:S01]  /*0d30*/  IMAD R0, R18.reuse, -0x800000, R3 ;  /* 0xff80000012007824 */ /* 0x040fe200078e0203 */
[----:B------:R-:W-:Y:S01]  /*0d40*/  IADD3 R18, PT, PT, R18, 0x7f, -R7 ;  /* 0x0000007f12127810 */ /* 0x000fe20007ffe807 */
[----:B------:R-:W0:Y:S01]  /*0d50*/  MUFU.RCP R20, R24 ;  /* 0x0000001800147308 */ /* 0x000e220000001000 */
[----:B------:R-:W-:-:S03]  /*0d60*/  FADD.FTZ R19, -R24, -RZ ;  /* 0x800000ff18137221 */ /* 0x000fc60000010100 */
        /* <DEDUP_REMOVED lines=22> */
[----:B------:R-:W-:Y:S01]  /*0ed0*/  IADD3 R18, PT, PT, R3, 0x20, RZ ;  /* 0x0000002003127810 */ /* 0x000fe20007ffe0ff */
[CCC-:B------:R-:W-:Y:S01]  /*0ee0*/  FFMA.RP R9, R25.reuse, R19.reuse, R20.reuse ;  /* 0x0000001319097223 */ /* 0x1c0fe20000008014 */
[----:B------:R-:W-:Y:S01]  /*0ef0*/  FFMA.RM R20, R25, R19, R20 ;  /* 0x0000001319147223 */ /* 0x000fe20000004014 */
[----:B------:R-:W-:Y:S02]  /*0f00*/  ISETP.NE.AND P3, PT, R3, RZ, PT ;  /* 0x000000ff0300720c */ /* 0x000fe40003f65270 */
[----:B------:R-:W-:Y:S02]  /*0f10*/  LOP3.LUT R7, R7, 0x7fffff, RZ, 0xc0, !PT ;  /* 0x007fffff07077812 */ /* 0x000fe400078ec0ff */
[----:B------:R-:W-:Y:S01]  /*0f20*/  ISETP.NE.AND P1, PT, R3, RZ, PT ;  /* 0x000000ff0300720c */ /* 0x000fe20003f25270 */
        /* <DEDUP_REMOVED lines=15> */
.L_x_413:
[----:B------:R-:W-:-:S04]  /*1020*/  LOP3.LUT R0, R0, 0x80000000, RZ, 0xc0, !PT ;  /* 0x8000000000007812 */ /* 0x000fc800078ec0ff */
[----:B------:R-:W-:Y:S01]  /*1030*/  LOP3.LUT R0, R0, 0x7f800000, RZ, 0xfc, !PT ;  /* 0x7f80000000007812 */ /* 0x000fe200078efcff */
[----:B------:R-:W-:Y:S06]  /*1040*/  BRA `(.L_x_414) ;  /* 0x0000000000047947 */ /* 0x000fec0003800000 */
.L_x_412:
[----:B------:R-:W-:-:S07]  /*1050*/  IMAD R0, R9, 0x800000, R0 ;  /* 0x0080000009007824 */ /* 0x000fce00078e0200 */
.L_x_414:
[----:B------:R-:W-:Y:S05]  /*1060*/  BSYNC.RECONVERGENT B3 ;  /* 0x0000000000037941 */ /* 0x000fea0003800200 */
.L_x_411:
[----:B------:R-:W-:Y:S05]  /*1070*/  BRA `(.L_x_415) ;  /* 0x0000000000207947 */ /* 0x000fea0003800000 */
.L_x_410:
[----:B------:R-:W-:-:S04]  /*1080*/  LOP3.LUT R0, R0, 0x80000000, R3, 0x48, !PT ;  /* 0x8000000000007812 */ /* 0x000fc800078e4803 */
[----:B------:R-:W-:Y:S01]  /*1090*/  LOP3.LUT R0, R0, 0x7f800000, RZ, 0xfc, !PT ;  /* 0x7f80000000007812 */ /* 0x000fe200078efcff */
[----:B------:R-:W-:Y:S06]  /*10a0*/  BRA `(.L_x_415) ;  /* 0x0000000000147947 */ /* 0x000fec0003800000 */
.L_x_409:
[----:B------:R-:W-:Y:S01]  /*10b0*/  LOP3.LUT R0, R0, 0x80000000, R3, 0x48, !PT ;  /* 0x8000000000007812 */ /* 0x000fe200078e4803 */
[----:B------:R-:W-:Y:S06]  /*10c0*/  BRA `(.L_x_415) ;  /* 0x00000000000c7947 */ /* 0x000fec0003800000 */
.L_x_408:
[----:B------:R-:W0:Y:S01]  /*10d0*/  MUFU.RSQ R0, -QNAN ;  /* 0xffc0000000007908 */ /* 0x000e220000001400 */
[----:B------:R-:W-:Y:S05]  /*10e0*/  BRA `(.L_x_415) ;  /* 0x0000000000047947 */ /* 0x000fea0003800000 */
.L_x_407:
[----:B------:R-:W-:-:S07]  /*10f0*/  FADD.FTZ R0, R3, R0 ;  /* 0x0000000003007221 */ /* 0x000fce0000010000 */
.L_x_415:
[----:B------:R-:W-:Y:S05]  /*1100*/  BSYNC.RECONVERGENT B2 ;  /* 0x0000000000027941 */ /* 0x000fea0003800200 */
.L_x_405:
[----:B------:R-:W-:-:S04]  /*1110*/  HFMA2 R3, -RZ, RZ, 0, 0 ;  /* 0x00000000ff037431 */ /* 0x000fc800000001ff */
[----:B0-----:R-:W-:Y:S05]  /*1120*/  RET.REL.NODEC R2 `(_Z32lagrange_integrating_polynomialsfiPKfS0_Pf) ;  /* 0xffffffec02b47950 */ /* 0x001fea0003c3ffff */
.L_x_416:
        /* <DEDUP_REMOVED lines=13> */
.L_x_471:


//--------------------- .text._Z29calculate_barycentric_weightsiPKfPf --------------------------
	.section	.text._Z29calculate_barycentric_weightsiPKfPf,"ax",@progbits
	.align	128
        .global         _Z29calculate_barycentric_weightsiPKfPf
        .type           _Z29calculate_barycentric_weightsiPKfPf,@function
        .size           _Z29calculate_barycentric_weightsiPKfPf,(.L_x_472 - _Z29calculate_barycentric_weightsiPKfPf)
        .other          _Z29calculate_barycentric_weightsiPKfPf,@"STO_CUDA_ENTRY STV_DEFAULT"
_Z29calculate_barycentric_weightsiPKfPf:
.text._Z29calculate_barycentric_weightsiPKfPf:
[----:B------:R-:W-:Y:S01]  /*0000*/  LDC R1, c[0x0][0x37c] ;  /* 0x0000df00ff017b82 */ /* 0x000fe20000000800 */
[----:B------:R-:W0:Y:S07]  /*0010*/  S2R R0, SR_TID.X ;  /* 0x0000000000007919 */ /* 0x000e2e0000002100 */
[----:B------:R-:W0:Y:S08]  /*0020*/  S2UR UR4, SR_CTAID.X ;  /* 0x00000000000479c3 */ /* 0x000e300000002500 */
[----:B------:R-:W0:Y:S01]  /*0030*/  LDC R3, c[0x0][0x360] ;  /* 0x0000d800ff037b82 */ /* 0x000e220000000800 */
[----:B------:R-:W1:Y:S07]  /*0040*/  LDCU UR5, c[0x0][0x370] ;  /* 0x00006e00ff0577ac */ /* 0x000e6e0008000800 */
[----:B------:R-:W2:Y:S01]  /*0050*/  LDC R5, c[0x0][0x380] ;  /* 0x0000e000ff057b82 */ /* 0x000ea20000000800 */
[----:B0-----:R-:W-:-:S02]  /*0060*/  IMAD R0, R3, UR4, R0 ;  /* 0x0000000403007c24 */ /* 0x001fc4000f8e0200 */
[----:B-1----:R-:W-:-:S03]  /*0070*/  IMAD R3, R3, UR5, RZ ;  /* 0x0000000503037c24 */ /* 0x002fc6000f8e02ff */
[----:B--2---:R-:W-:-:S13]  /*0080*/  ISETP.GT.AND P0, PT, R0, R5, PT ;  /* 0x000000050000720c */ /* 0x004fda0003f04270 */
[----:B------:R-:W-:Y:S05]  /*0090*/  @P0 EXIT ;  /* 0x000000000000094d */ /* 0x000fea0003800000 */
[----:B------:R-:W0:Y:S01]  /*00a0*/  LDCU.64 UR4, c[0x0][0x388] ;  /* 0x00007100ff0477ac */ /* 0x000e220008000a00 */
[-C--:B------:R-:W-:Y:S02]  /*00b0*/  IMAD R2, R5, R5.reuse, R5 ;  /* 0x0000000505027224 */ /* 0x080fe400078e0205 */
[----:B------:R-:W-:Y:S01]  /*00c0*/  HFMA2 R6, -RZ, RZ, 0, 0 ;  /* 0x00000000ff067431 */ /* 0x000fe200000001ff */
[----:B------:R-:W-:Y:S01]  /*00d0*/  IADD3 R4, PT, PT, -R0, R5, RZ ;  /* 0x0000000500047210 */ /* 0x000fe20007ffe1ff */
[----:B------:R-:W1:Y:S01]  /*00e0*/  LDCU.64 UR6, c[0x0][0x358] ;  /* 0x00006b00ff0677ac */ /* 0x000e620008000a00 */
[----:B------:R-:W-:Y:S02]  /*00f0*/  IADD3 R5, PT, PT, -R3, RZ, RZ ;  /* 0x000000ff03057210 */ /* 0x000fe40007ffe1ff */
[----:B------:R-:W-:Y:S01]  /*0100*/  LEA.HI R2, R2, R2, RZ, 0x1 ;  /* 0x0000000202027211 */ /* 0x000fe200078f08ff */
[----:B------:R-:W2:Y:S01]  /*0110*/  LDCU.64 UR8, c[0x0][0x388] ;  /* 0x00007100ff0877ac */ /* 0x000ea20008000a00 */
[----:B------:R-:W-:-:S02]  /*0120*/  PRMT R7, RZ, 0x7610, R7 ;  /* 0x00007610ff077816 */ /* 0x000fc40000000007 */
[----:B------:R-:W-:Y:S02]  /*0130*/  SHF.R.S32.HI R2, RZ, 0x1, R2 ;  /* 0x00000001ff027819 */ /* 0x000fe40000011402 */
[----:B------:R-:W-:Y:S02]  /*0140*/  PRMT R8, RZ, 0x7610, R8 ;  /* 0x00007610ff087816 */ /* 0x000fe40000000008 */
[----:B------:R-:W-:Y:S02]  /*0150*/  MOV R9, R0 ;  /* 0x0000000000097202 */ /* 0x000fe40000000f00 */
[----:B------:R-:W-:Y:S01]  /*0160*/  IADD3 R10, PT, PT, R2, 0x1, RZ ;  /* 0x00000001020a7810 */ /* 0x000fe20007ffe0ff */
[----:B0-----:R-:W-:-:S04]  /*0170*/  UIADD3 UR4, UP0, UPT, UR4, 0x20, URZ ;  /* 0x0000002004047890 */ /* 0x001fc8000ff1e0ff */
[----:B-1----:R-:W-:-:S12]  /*0180*/  UIADD3.X UR5, UPT, UPT, URZ, UR5, URZ, UP0, !UPT ;  /* 0x00000005ff057290 */ /* 0x002fd800087fe4ff */
.L_x_439:
[----:B0-----:R-:W0:Y:S01]  /*0190*/  LDC.64 R12, c[0x0][0x388] ;  /* 0x0000e200ff0c7b82 */ /* 0x001e220000000a00 */
[----:B------:R-:W-:Y:S01]  /*01a0*/  ISETP.GE.AND P0, PT, R9, 0x1, PT ;  /* 0x000000010900780c */ /* 0x000fe20003f06270 */
[----:B------:R-:W-:Y:S01]  /*01b0*/  BSSY.RECONVERGENT B0, `(.L_x_417) ;  /* 0x000009e000007945 */ /* 0x000fe20003800200 */
[----:B------:R-:W-:Y:S02]  /*01c0*/  IADD3 R21, PT, PT, -R3, RZ, RZ ;  /* 0x000000ff03157210 */ /* 0x000fe40007ffe1ff */
[----:B------:R-:W-:Y:S02]  /*01d0*/  IADD3 R11, PT, PT, R2, R9, RZ ;  /* 0x00000009020b7210 */ /* 0x000fe40007ffe0ff */
[----:B------:R-:W-:Y:S01]  /*01e0*/  MOV R18, 0x3f800000 ;  /* 0x3f80000000127802 */ /* 0x000fe20000000f00 */
[----:B------:R-:W-:-:S05]  /*01f0*/  IMAD R21, R6, R21, RZ ;  /* 0x0000001506157224 */ /* 0x000fca00078e02ff */
[----:B------:R-:W-:Y:S01]  /*0200*/  IADD3 R19, PT, PT, R4, R21, RZ ;  /* 0x0000001504137210 */ /* 0x000fe20007ffe0ff */
[----:B0-----:R-:W-:Y:S01]  /*0210*/  IMAD.WIDE R14, R11, 0x4, R12 ;  /* 0x000000040b0e7825 */ /* 0x001fe200078e020c */
[----:B-----5:R-:W-:Y:S06]  /*0220*/  @!P0 BRA `(.L_x_418) ;  /* 0x0000000800588947 */ /* 0x020fec0003800000 */
[----:B------:R0:W5:Y:S01]  /*0230*/  LDG.E R20, desc[UR6][R14.64] ;  /* 0x000000060e147981 */ /* 0x000162000c1e1900 */
[----:B------:R-:W-:Y:S01]  /*0240*/  IMAD R16, R3, R6, R0 ;  /* 0x0000000603107224 */ /* 0x000fe200078e0200 */
[----:B------:R-:W-:Y:S01]  /*0250*/  BSSY.RECONVERGENT B1, `(.L_x_419) ;  /* 0x0000042000017945 */ /* 0x000fe20003800200 */
[----:B------:R-:W-:Y:S01]  /*0260*/  HFMA2 R18, -RZ, RZ, 1.875, 0 ;  /* 0x3f800000ff127431 */ /* 0x000fe200000001ff */
[----:B------:R-:W-:Y:S02]  /*0270*/  LOP3.LUT P1, RZ, R9, 0xf, RZ, 0xc0, !PT ;  /* 0x0000000f09ff7812 */ /* 0x000fe4000782c0ff */
[----:B------:R-:W-:Y:S02]  /*0280*/  IADD3 R16, PT, PT, R16, -0x1, RZ ;  /* 0xffffffff10107810 */ /* 0x000fe40007ffe0ff */
[----:B------:R-:W-:Y:S02]  /*0290*/  MOV R23, RZ ;  /* 0x000000ff00177202 */ /* 0x000fe40000000f00 */
[----:B------:R-:W-:-:S13]  /*02a0*/  ISETP.GE.U32.AND P0, PT, R16, 0xf, PT ;  /* 0x0000000f1000780c */ /* 0x000fda0003f06070 */
[----:B0-----:R-:W-:Y:S05]  /*02b0*/  @!P0 BRA `(.L_x_420) ;  /* 0x0000000000ec8947 */ /* 0x001fea0003800000 */
[----:B------:R-:W-:Y:S02]  /*02c0*/  LOP3.LUT R23, R9, 0x7ffffff0, RZ, 0xc0, !PT ;  /* 0x7ffffff009177812 */ /* 0x000fe400078ec0ff */
[----:B------:R-:W-:Y:S02]  /*02d0*/  MOV R18, 0x3f800000 ;  /* 0x3f80000000127802 */ /* 0x000fe40000000f00 */
[----:B------:R-:W-:Y:S02]  /*02e0*/  MOV R25, R2 ;  /* 0x0000000200197202 */ /* 0x000fe40000000f00 */
[----:B------:R-:W-:-:S07]  /*02f0*/  IADD3 R22, PT, PT, -R23, RZ, RZ ;  /* 0x000000ff17167210 */ /* 0x000fce0007ffe1ff */
.L_x_421:
[----:B------:R-:W-:Y:S02]  /*0300*/  MOV R16, UR4 ;  /* 0x0000000400107c02 */ /* 0x000fe40008000f00 */
[----:B------:R-:W-:-:S03]  /*0310*/  MOV R17, UR5 ;  /* 0x0000000500117c02 */ /* 0x000fc60008000f00 */
[----:B------:R-:W-:-:S05]  /*0320*/  IMAD.WIDE R16, R25, 0x4, R16 ;  /* 0x0000000419107825 */ /* 0x000fca00078e0210 */
[----:B------:R-:W3:Y:S04]  /*0330*/  LDG.E R27, desc[UR6][R16.64+-0x20] ;  /* 0xffffe006101b7981 */ /* 0x000ee8000c1e1900 */
[----:B------:R-:W4:Y:S01]  /*0340*/  LDG.E R24, desc[UR6][R16.64+-0x18] ;  /* 0xffffe80610187981 */ /* 0x000f22000c1e1900 */
[----:B---3-5:R-:W-:-:S03]  /*0350*/  FADD R29, R20, -R27 ;  /* 0x8000001b141d7221 */ /* 0x028fc60000000000 */
[----:B------:R-:W3:Y:S01]  /*0360*/  LDG.E R27, desc[UR6][R16.64+-0x1c] ;  /* 0xffffe406101b7981 */ /* 0x000ee2000c1e1900 */
[----:B------:R-:W-:-:S03]  /*0370*/  FMUL R26, R29, R18 ;  /* 0x000000121d1a7220 */ /* 0x000fc60000400000 */
[----:B------:R-:W2:Y:S04]  /*0380*/  LDG.E R18, desc[UR6][R16.64+-0x14] ;  /* 0xffffec0610127981 */ /* 0x000ea8000c1e1900 */
[----:B------:R-:W2:Y:S01]  /*0390*/  LDG.E R29, desc[UR6][R16.64+-0x10] ;  /* 0xfffff006101d7981 */ /* 0x000ea2000c1e1900 */
[----:B---3--:R-:W-:-:S04]  /*03a0*/  FADD R27, R20, -R27 ;  /* 0x8000001b141b7221 */ /* 0x008fc80000000000 */
[----:B------:R-:W-:Y:S01]  /*03b0*/  FMUL R26, R26, R27 ;  /* 0x0000001b1a1a7220 */ /* 0x000fe20000400000 */
[----:B----4-:R-:W-:Y:S02]  /*03c0*/  FADD R27, R20, -R24 ;  /* 0x80000018141b7221 */ /* 0x010fe40000000000 */
[----:B------:R-:W3:Y:S02]  /*03d0*/  LDG.E R24, desc[UR6][R16.64+-0x8] ;  /* 0xfffff80610187981 */ /* 0x000ee4000c1e1900 */
[----:B------:R-:W-:Y:S01]  /*03e0*/  FMUL R26, R26, R27 ;  /* 0x0000001b1a1a7220 */ /* 0x000fe20000400000 */
[----:B--2---:R-:W-:Y:S02]  /*03f0*/  FADD R27, R20, -R18 ;  /* 0x80000012141b7221 */ /* 0x004fe40000000000 */
[----:B------:R-:W2:Y:S02]  /*0400*/  LDG.E R18, desc[UR6][R16.64+-0x4] ;  /* 0xfffffc0610127981 */ /* 0x000ea4000c1e1900 */
[----:B------:R-:W-:-:S02]  /*0410*/  FMUL R26, R26, R27 ;  /* 0x0000001b1a1a7220 */ /* 0x000fc40000400000 */
[----:B------:R-:W4:Y:S01]  /*0420*/  LDG.E R27, desc[UR6][R16.64+-0xc] ;  /* 0xfffff406101b7981 */ /* 0x000f22000c1e1900 */
[----:B------:R-:W-:-:S04]  /*0430*/  FADD R29, R20, -R29 ;  /* 0x8000001d141d7221 */ /* 0x000fc80000000000 */
[----:B------:R-:W-:Y:S02]  /*0440*/  FMUL R26, R26, R29 ;  /* 0x0000001d1a1a7220 */ /* 0x000fe40000400000 */
[----:B------:R-:W2:Y:S01]  /*0450*/  LDG.E R29, desc[UR6][R16.64] ;  /* 0x00000006101d7981 */ /* 0x000ea2000c1e1900 */
[----:B----4-:R-:W-:-:S04]  /*0460*/  FADD R27, R20, -R27 ;  /* 0x8000001b141b7221 */ /* 0x010fc80000000000 */
[----:B------:R-:W-:Y:S01]  /*0470*/  FMUL R26, R26, R27 ;  /* 0x0000001b1a1a7220 */ /* 0x000fe20000400000 */
[----:B---3--:R-:W-:Y:S02]  /*0480*/  FADD R27, R20, -R24 ;  /* 0x80000018141b7221 */ /* 0x008fe40000000000 */
[----:B------:R-:W3:Y:S02]  /*0490*/  LDG.E R24, desc[UR6][R16.64+0x8] ;  /* 0x0000080610187981 */ /* 0x000ee4000c1e1900 */
[----:B------:R-:W-:Y:S01]  /*04a0*/  FMUL R26, R26, R27 ;  /* 0x0000001b1a1a7220 */ /* 0x000fe20000400000 */
[C---:B--2---:R-:W-:Y:S01]  /*04b0*/  FADD R27, R20.reuse, -R18 ;  /* 0x80000012141b7221 */ /* 0x044fe20000000000 */
[----:B------:R-:W-:Y:S01]  /*04c0*/  FADD R29, R20, -R29 ;  /* 0x8000001d141d7221 */ /* 0x000fe20000000000 */
[----:B------:R-:W2:Y:S02]  /*04d0*/  LDG.E R18, desc[UR6][R16.64+0xc] ;  /* 0x00000c0610127981 */ /* 0x000ea4000c1e1900 */
[----:B------:R-:W-:-:S02]  /*04e0*/  FMUL R26, R26, R27 ;  /* 0x0000001b1a1a7220 */ /* 0x000fc40000400000 */
[----:B------:R-:W4:Y:S02]  /*04f0*/  LDG.E R27, desc[UR6][R16.64+0x4] ;  /* 0x00000406101b7981 */ /* 0x000f24000c1e1900 */
[----:B------:R-:W-:Y:S02]  /*0500*/  FMUL R26, R26, R29 ;  /* 0x0000001d1a1a7220 */ /* 0x000fe40000400000 */
[----:B------:R-:W2:Y:S01]  /*0510*/  LDG.E R29, desc[UR6][R16.64+0x10] ;  /* 0x00001006101d7981 */ /* 0x000ea2000c1e1900 */
[----:B----4-:R-:W-:-:S04]  /*0520*/  FADD R27, R20, -R27 ;  /* 0x8000001b141b7221 */ /* 0x010fc80000000000 */
[----:B------:R-:W-:Y:S01]  /*0530*/  FMUL R26, R26, R27 ;  /* 0x0000001b1a1a7220 */ /* 0x000fe20000400000 */
[----:B---3--:R-:W-:-:S04]  /*0540*/  FADD R27, R20, -R24 ;  /* 0x80000018141b7221 */ /* 0x008fc80000000000 */
[----:B------:R-:W-:Y:S01]  /*0550*/  FMUL R26, R26, R27 ;  /* 0x0000001b1a1a7220 */ /* 0x000fe20000400000 */
[C---:B--2---:R-:W-:Y:S01]  /*0560*/  FADD R27, R20.reuse, -R18 ;  /* 0x80000012141b7221 */ /* 0x044fe20000000000 */
[----:B------:R-:W-:Y:S01]  /*0570*/  FADD R29, R20, -R29 ;  /* 0x8000001d141d7221 */ /* 0x000fe20000000000 */
[----:B------:R-:W2:Y:S02]  /*0580*/  LDG.E R18, desc[UR6][R16.64+0x1c] ;  /* 0x00001c0610127981 */ /* 0x000ea4000c1e1900 */
[----:B------:R-:W-:Y:S02]  /*0590*/  FMUL R26, R26, R27 ;  /* 0x0000001b1a1a7220 */ /* 0x000fe40000400000 */
[----:B------:R-:W3:Y:S02]  /*05a0*/  LDG.E R27, desc[UR6][R16.64+0x14] ;  /* 0x00001406101b7981 */ /* 0x000ee4000c1e1900 */
[----:B------:R-:W-:Y:S02]  /*05b0*/  FMUL R26, R26, R29 ;  /* 0x0000001d1a1a7220 */ /* 0x000fe40000400000 */
[----:B------:R-:W4:Y:S01]  /*05c0*/  LDG.E R29, desc[UR6][R16.64+0x18] ;  /* 0x00001806101d7981 */ /* 0x000f22000c1e1900 */
[----:B------:R-:W-:-:S04]  /*05d0*/  IADD3 R22, PT, PT, R22, 0x10, RZ ;  /* 0x0000001016167810 */ /* 0x000fc80007ffe0ff */
[----:B------:R-:W-:Y:S02]  /*05e0*/  ISETP.NE.AND P0, PT, R22, RZ, PT ;  /* 0x000000ff1600720c */ /* 0x000fe40003f05270 */
[----:B------:R-:W-:Y:S01]  /*05f0*/  IADD3 R25, PT, PT, R25, 0x10, RZ ;  /* 0x0000001019197810 */ /* 0x000fe20007ffe0ff */
[----:B---3--:R-:W-:-:S04]  /*0600*/  FADD R27, R20, -R27 ;  /* 0x8000001b141b7221 */ /* 0x008fc80000000000 */
[----:B------:R-:W-:Y:S01]  /*0610*/  FMUL R26, R26, R27 ;  /* 0x0000001b1a1a7220 */ /* 0x000fe20000400000 */
[C---:B----4-:R-:W-:Y:S01]  /*0620*/  FADD R29, R20.reuse, -R29 ;  /* 0x8000001d141d7221 */ /* 0x050fe20000000000 */
[----:B--2---:R-:W-:-:S03]  /*0630*/  FADD R27, R20, -R18 ;  /* 0x80000012141b7221 */ /* 0x004fc60000000000 */
[----:B------:R-:W-:-:S04]  /*0640*/  FMUL R26, R26, R29 ;  /* 0x0000001d1a1a7220 */ /* 0x000fc80000400000 */
[----:B------:R-:W-:Y:S01]  /*0650*/  FMUL R18, R26, R27 ;  /* 0x0000001b1a127220 */ /* 0x000fe20000400000 */
[----:B------:R-:W-:Y:S06]  /*0660*/  @P0 BRA `(.L_x_421) ;  /* 0xfffffffc00240947 */ /* 0x000fec000383ffff */
.L_x_420:
[----:B--2---:R-:W-:Y:S05]  /*0670*/  BSYNC.RECONVERGENT B1 ;  /* 0x0000000000017941 */ /* 0x004fea0003800200 */
.L_x_419:
        /* <DEDUP_REMOVED lines=11> */
[----:B------:R-:W-:-:S05]  /*0730*/  IADD3 R17, PT, PT, R2, R23, RZ ;  /* 0x0000001702117210 */ /* 0x000fca0007ffe0ff */
[----:B------:R-:W-:-:S05]  /*0740*/  IMAD.WIDE R16, R17, 0x4, R12 ;  /* 0x0000000411107825 */ /* 0x000fca00078e020c */
[----:B------:R-:W2:Y:S04]  /*0750*/  LDG.E R27, desc[UR6][R16.64] ;  /* 0x00000006101b7981 */ /* 0x000ea8000c1e1900 */
[----:B------:R-:W3:Y:S01]  /*0760*/  LDG.E R24, desc[UR6][R16.64+0x8] ;  /* 0x0000080610187981 */ /* 0x000ee2000c1e1900 */
[----:B--2--5:R-:W-:-:S03]  /*0770*/  FADD R29, R20, -R27 ;  /* 0x8000001b141d7221 */ /* 0x024fc60000000000 */
[----:B------:R-:W2:Y:S01]  /*0780*/  LDG.E R27, desc[UR6][R16.64+0x4] ;  /* 0x00000406101b7981 */ /* 0x000ea2000c1e1900 */
[----:B------:R-:W-:-:S03]  /*0790*/  FMUL R26, R18, R29 ;  /* 0x0000001d121a7220 */ /* 0x000fc60000400000 */
[----:B------:R-:W4:Y:S04]  /*07a0*/  LDG.E R18, desc[UR6][R16.64+0xc] ;  /* 0x00000c0610127981 */ /* 0x000f28000c1e1900 */
[----:B------:R-:W4:Y:S01]  /*07b0*/  LDG.E R29, desc[UR6][R16.64+0x10] ;  /* 0x00001006101d7981 */ /* 0x000f22000c1e1900 */
[----:B--2---:R-:W-:-:S04]  /*07c0*/  FADD R27, R20, -R27 ;  /* 0x8000001b141b7221 */ /* 0x004fc80000000000 */
[----:B------:R-:W-:Y:S01]  /*07d0*/  FMUL R26, R26, R27 ;  /* 0x0000001b1a1a7220 */ /* 0x000fe20000400000 */
[----:B---3--:R-:W-:-:S04]  /*07e0*/  FADD R27, R20, -R24 ;  /* 0x80000018141b7221 */ /* 0x008fc80000000000 */
[----:B------:R-:W-:Y:S01]  /*07f0*/  FMUL R26, R26, R27 ;  /* 0x0000001b1a1a7220 */ /* 0x000fe20000400000 */
[C---:B----4-:R-:W-:Y:S01]  /*0800*/  FADD R27, R20.reuse, -R18 ;  /* 0x80000012141b7221 */ /* 0x050fe20000000000 */
[----:B------:R-:W-:Y:S01]  /*0810*/  FADD R29, R20, -R29 ;  /* 0x8000001d141d7221 */ /* 0x000fe20000000000 */
[----:B------:R-:W2:Y:S02]  /*0820*/  LDG.E R18, desc[UR6][R16.64+0x1c] ;  /* 0x00001c0610127981 */ /* 0x000ea4000c1e1900 */
[----:B------:R-:W-:Y:S02]  /*0830*/  FMUL R26, R26, R27 ;  /* 0x0000001b1a1a7220 */ /* 0x000fe40000400000 */
[----:B------:R-:W3:Y:S02]  /*0840*/  LDG.E R27, desc[UR6][R16.64+0x14] ;  /* 0x00001406101b7981 */ /* 0x000ee4000c1e1900 */
[----:B------:R-:W-:Y:S02]  /*0850*/  FMUL R26, R26, R29 ;  /* 0x0000001d1a1a7220 */ /* 0x000fe40000400000 */
[----:B------:R-:W4:Y:S01]  /*0860*/  LDG.E R29, desc[UR6][R16.64+0x18] ;  /* 0x00001806101d7981 */ /* 0x000f22000c1e1900 */
[----:B------:R-:W-:Y:S01]  /*0870*/  IADD3 R23, PT, PT, R23, 0x8, RZ ;  /* 0x0000000817177810 */ /* 0x000fe20007ffe0ff */
[----:B---3--:R-:W-:-:S04]  /*0880*/  FADD R27, R20, -R27 ;  /* 0x8000001b141b7221 */ /* 0x008fc80000000000 */
[----:B------:R-:W-:Y:S01]  /*0890*/  FMUL R26, R26, R27 ;  /* 0x0000001b1a1a7220 */ /* 0x000fe20000400000 */
[C---:B----4-:R-:W-:Y:S01]  /*08a0*/  FADD R29, R20.reuse, -R29 ;  /* 0x8000001d141d7221 */ /* 0x050fe20000000000 */
[----:B--2---:R-:W-:-:S03]  /*08b0*/  FADD R27, R20, -R18 ;  /* 0x80000012141b7221 */ /* 0x004fc60000000000 */
[----:B------:R-:W-:-:S04]  /*08c0*/  FMUL R26, R26, R29 ;  /* 0x0000001d1a1a7220 */ /* 0x000fc80000400000 */
[----:B------:R-:W-:-:S07]  /*08d0*/  FMUL R18, R26, R27 ;  /* 0x0000001b1a127220 */ /* 0x000fce0000400000 */
.L_x_423:
[----:B------:R-:W-:Y:S05]  /*08e0*/  BSYNC.RECONVERGENT B1 ;  /* 0x0000000000017941 */ /* 0x000fea0003800200 */
.L_x_422:
[----:B------:R-:W-:Y:S05]  /*08f0*/  @!P1 BRA `(.L_x_418) ;  /* 0x0000000000a49947 */ /* 0x000fea0003800000 */
[----:B------:R-:W-:Y:S01]  /*0900*/  PRMT R16, R7, 0x9910, RZ ;  /* 0x0000991007107816 */ /* 0x000fe200000000ff */
[----:B------:R-:W-:Y:S04]  /*0910*/  BSSY.RECONVERGENT B1, `(.L_x_424) ;  /* 0x0000018000017945 */ /* 0x000fe80003800200 */
[----:B------:R-:W-:-:S05]  /*0920*/  IMAD R22, R22, R16, R25 ;  /* 0x0000001016167224 */ /* 0x000fca00078e0219 */
[----:B------:R-:W-:-:S04]  /*0930*/  LOP3.LUT R22, R22, 0xffff, RZ, 0xc0, !PT ;  /* 0x0000ffff16167812 */ /* 0x000fc800078ec0ff */
[C---:B------:R-:W-:Y:S02]  /*0940*/  LOP3.LUT R16, R22.reuse, 0x7, RZ, 0xc0, !PT ;  /* 0x0000000716107812 */ /* 0x040fe400078ec0ff */
[----:B------:R-:W-:Y:S02]  /*0950*/  LOP3.LUT R22, R22, 0x3, RZ, 0xc0, !PT ;  /* 0x0000000316167812 */ /* 0x000fe400078ec0ff */
[----:B------:R-:W-:Y:S02]  /*0960*/  IADD3 R16, PT, PT, R16, -0x1, RZ ;  /* 0xffffffff10107810 */ /* 0x000fe40007ffe0ff */
[----:B------:R-:W-:Y:S02]  /*0970*/  ISETP.NE.AND P1, PT, R22, RZ, PT ;  /* 0x000000ff1600720c */ /* 0x000fe40003f25270 */
[----:B------:R-:W-:-:S13]  /*0980*/  ISETP.GE.U32.AND P0, PT, R16, 0x3, PT ;  /* 0x000000031000780c */ /* 0x000fda0003f06070 */
[----:B------:R-:W-:Y:S05]  /*0990*/  @!P0 BRA `(.L_x_425) ;  /* 0x00000000003c8947 */ /* 0x000fea0003800000 */
[----:B------:R-:W-:-:S05]  /*09a0*/  IADD3 R17, PT, PT, R2, R23, RZ ;  /* 0x0000001702117210 */ /* 0x000fca0007ffe0ff */
[----:B------:R-:W-:-:S05]  /*09b0*/  IMAD.WIDE R16, R17, 0x4, R12 ;  /* 0x0000000411107825 */ /* 0x000fca00078e020c */
[----:B------:R-:W2:Y:S04]  /*09c0*/  LDG.E R29, desc[UR6][R16.64] ;  /* 0x00000006101d7981 */ /* 0x000ea8000c1e1900 */
[----:B------:R-:W3:Y:S04]  /*09d0*/  LDG.E R24, desc[UR6][R16.64+0x4] ;  /* 0x0000040610187981 */ /* 0x000ee8000c1e1900 */
[----:B------:R-:W4:Y:S04]  /*09e0*/  LDG.E R25, desc[UR6][R16.64+0x8] ;  /* 0x0000080610197981 */ /* 0x000f28000c1e1900 */
[----:B------:R-:W4:Y:S01]  /*09f0*/  LDG.E R27, desc[UR6][R16.64+0xc] ;  /* 0x00000c06101b7981 */ /* 0x000f22000c1e1900 */
[----:B------:R-:W-:Y:S01]  /*0a00*/  IADD3 R23, PT, PT, R23, 0x4, RZ ;  /* 0x0000000417177810 */ /* 0x000fe20007ffe0ff */
[----:B--2--5:R-:W-:-:S04]  /*0a10*/  FADD R29, R20, -R29 ;  /* 0x8000001d141d7221 */ /* 0x024fc80000000000 */
[----:B------:R-:W-:Y:S01]  /*0a20*/  FMUL R29, R18, R29 ;  /* 0x0000001d121d7220 */ /* 0x000fe20000400000 */
[C---:B---3--:R-:W-:Y:S01]  /*0a30*/  FADD R24, R20.reuse, -R24 ;  /* 0x8000001814187221 */ /* 0x048fe20000000000 */
[----:B----4-:R-:W-:-:S03]  /*0a40*/  FADD R25, R20, -R25 ;  /* 0x8000001914197221 */ /* 0x010fc60000000000 */
[----:B------:R-:W-:Y:S01]  /*0a50*/  FMUL R24, R29, R24 ;  /* 0x000000181d187220 */ /* 0x000fe20000400000 */
[----:B------:R-:W-:-:S03]  /*0a60*/  FADD R27, R20, -R27 ;  /* 0x8000001b141b7221 */ /* 0x000fc60000000000 */
[----:B------:R-:W-:-:S04]  /*0a70*/  FMUL R24, R24, R25 ;  /* 0x0000001918187220 */ /* 0x000fc80000400000 */
[----:B------:R-:W-:-:S07]  /*0a80*/  FMUL R18, R24, R27 ;  /* 0x0000001b18127220 */ /* 0x000fce0000400000 */
.L_x_425:
[----:B------:R-:W-:Y:S05]  /*0a90*/  BSYNC.RECONVERGENT B1 ;  /* 0x0000000000017941 */ /* 0x000fea0003800200 */
.L_x_424:
[----:B------:R-:W-:Y:S05]  /*0aa0*/  @!P1 BRA `(.L_x_418) ;  /* 0x0000000000389947 */ /* 0x000fea0003800000 */
[----:B------:R-:W-:-:S05]  /*0ab0*/  IADD3 R17, PT, PT, R2, R23, RZ ;  /* 0x0000001702117210 */ /* 0x000fca0007ffe0ff */
[----:B------:R-:W-:-:S05]  /*0ac0*/  IMAD.WIDE R16, R17, 0x4, R12 ;  /* 0x0000000411107825 */ /* 0x000fca00078e020c */
[----:B------:R-:W2:Y:S01]  /*0ad0*/  LDG.E R23, desc[UR6][R16.64] ;  /* 0x0000000610177981 */ /* 0x000ea2000c1e1900 */
[----:B------:R-:W-:Y:S01]  /*0ae0*/  ISETP.NE.AND P0, PT, R22, 0x1, PT ;  /* 0x000000011600780c */ /* 0x000fe20003f05270 */
[----:B--2--5:R-:W-:-:S04]  /*0af0*/  FADD R23, R20, -R23 ;  /* 0x8000001714177221 */ /* 0x024fc80000000000 */
[----:B------:R-:W-:-:S08]  /*0b00*/  FMUL R18, R18, R23 ;  /* 0x0000001712127220 */ /* 0x000fd00000400000 */
[----:B------:R-:W-:Y:S05]  /*0b10*/  @!P0 BRA `(.L_x_418) ;  /* 0x00000000001c8947 */ /* 0x000fea0003800000 */
[----:B------:R-:W-:Y:S01]  /*0b20*/  ISETP.NE.AND P0, PT, R22, 0x2, PT ;  /* 0x000000021600780c */ /* 0x000fe20003f05270 */
[----:B------:R-:W2:-:S12]  /*0b30*/  LDG.E R23, desc[UR6][R16.64+0x4] ;  /* 0x0000040610177981 */ /* 0x000e98000c1e1900 */
[----:B------:R-:W3:Y:S01]  /*0b40*/  @P0 LDG.E R25, desc[UR6][R16.64+0x8] ;  /* 0x0000080610190981 */ /* 0x000ee2000c1e1900 */
[----:B--2---:R-:W-:-:S04]  /*0b50*/  FADD R23, R20, -R23 ;  /* 0x8000001714177221 */ /* 0x004fc80000000000 */
[----:B------:R-:W-:Y:S01]  /*0b60*/  FMUL R18, R18, R23 ;  /* 0x0000001712127220 */ /* 0x000fe20000400000 */
[----:B---3--:R-:W-:-:S04]  /*0b70*/  @P0 FADD R25, R20, -R25 ;  /* 0x8000001914190221 */ /* 0x008fc80000000000 */
[----:B------:R-:W-:-:S07]  /*0b80*/  @P0 FMUL R18, R18, R25 ;  /* 0x0000001912120220 */ /* 0x000fce0000400000 */
.L_x_418:
[----:B--2---:R-:W-:Y:S05]  /*0b90*/  BSYNC.RECONVERGENT B0 ;  /* 0x0000000000007941 */ /* 0x004fea0003800200 */
.L_x_417:
[----:B------:R-:W0:Y:S01]  /*0ba0*/  LDC R16, c[0x0][0x380] ;  /* 0x0000e000ff107b82 */ /* 0x000e220000000800 */
[----:B------:R-:W-:Y:S01]  /*0bb0*/  BSSY.RECONVERGENT B0, `(.L_x_426) ;  /* 0x00000a9000007945 */ /* 0x000fe20003800200 */
[----:B0-----:R-:W-:-:S13]  /*0bc0*/  ISETP.GE.AND P0, PT, R9, R16, PT ;  /* 0x000000100900720c */ /* 0x001fda0003f06270 */
[----:B------:R-:W-:Y:S05]  /*0bd0*/  @P0 BRA `(.L_x_427) ;  /* 0x0000000800980947 */ /* 0x000fea0003800000 */
[----:B-----5:R0:W5:Y:S01]  /*0be0*/  LDG.E R20, desc[UR6][R14.64] ;  /* 0x000000060e147981 */ /* 0x020162000c1e1900 */
[----:B------:R-:W-:Y:S01]  /*0bf0*/  IADD3 R21, PT, PT, R0, -R16, -R21 ;  /* 0x8000001000157210 */ /* 0x000fe20007ffe815 */
[----:B------:R-:W-:Y:S03]  /*0c00*/  BSSY.RECONVERGENT B1, `(.L_x_428) ;  /* 0x0000045000017945 */ /* 0x000fe60003800200 */
[----:B------:R-:W-:Y:S02]  /*0c10*/  ISETP.GT.U32.AND P0, PT, R21, -0x10, PT ;  /* 0xfffffff01500780c */ /* 0x000fe40003f04070 */
[----:B------:R-:W-:-:S11]  /*0c20*/  MOV R21, R9 ;  /* 0x0000000900157202 */ /* 0x000fd60000000f00 */
[----:B0-----:R-:W-:Y:S05]  /*0c30*/  @P0 BRA `(.L_x_429) ;  /* 0x0000000400040947 */ /* 0x001fea0003800000 */
[----:B------:R-:W-:Y:S01]  /*0c40*/  HFMA2 R22, -RZ, RZ, 0, 0 ;  /* 0x00000000ff167431 */ /* 0x000fe200000001ff */
[----:B------:R-:W-:Y:S01]  /*0c50*/  BSSY.RECONVERGENT B2, `(.L_x_430) ;  /* 0x000003e000027945 */ /* 0x000fe20003800200 */
[----:B------:R-:W-:Y:S02]  /*0c60*/  LOP3.LUT R21, R19, 0xfffffff0, RZ, 0xc0, !PT ;  /* 0xfffffff013157812 */ /* 0x000fe400078ec0ff */
[----:B------:R-:W-:-:S07]  /*0c70*/  MOV R23, R9 ;  /* 0x0000000900177202 */ /* 0x000fce0000000f00 */
.L_x_431:
[----:B------:R-:W-:-:S05]  /*0c80*/  IADD3 R15, PT, PT, R10, R23, RZ ;  /* 0x000000170a0f7210 */ /* 0x000fca0007ffe0ff */
[----:B------:R-:W-:-:S05]  /*0c90*/  IMAD.WIDE R14, R15, 0x4, R12 ;  /* 0x000000040f0e7825 */ /* 0x000fca00078e020c */
[----:B------:R-:W2:Y:S04]  /*0ca0*/  LDG.E R25, desc[UR6][R14.64] ;  /* 0x000000060e197981 */ /* 0x000ea8000c1e1900 */
[----:B------:R-:W3:Y:S04]  /*0cb0*/  LDG.E R16, desc[UR6][R14.64+0x4] ;  /* 0x000004060e107981 */ /* 0x000ee8000c1e1900 */
[----:B------:R-:W4:Y:S04]  /*0cc0*/  LDG.E R17, desc[UR6][R14.64+0x8] ;  /* 0x000008060e117981 */ /* 0x000f28000c1e1900 */
[----:B------:R-:W4:Y:S01]  /*0cd0*/  LDG.E R29, desc[UR6][R14.64+0x10] ;  /* 0x000010060e1d7981 */ /* 0x000f22000c1e1900 */
[----:B--2--5:R-:W-:-:S03]  /*0ce0*/  FADD R27, R20, -R25 ;  /* 0x80000019141b7221 */ /* 0x024fc60000000000 */
[----:B------:R-:W2:Y:S01]  /*0cf0*/  LDG.E R25, desc[UR6][R14.64+0xc] ;  /* 0x00000c060e197981 */ /* 0x000ea2000c1e1900 */
[----:B------:R-:W-:-:S03]  /*0d00*/  FMUL R18, R27, R18 ;  /* 0x000000121b127220 */ /* 0x000fc60000400000 */
[----:B------:R-:W2:Y:S01]  /*0d10*/  LDG.E R27, desc[UR6][R14.64+0x14] ;  /* 0x000014060e1b7981 */ /* 0x000ea2000c1e1900 */
[C---:B---3--:R-:W-:Y:S01]  /*0d20*/  FADD R16, R20.reuse, -R16 ;  /* 0x8000001014107221 */ /* 0x048fe20000000000 */
[----:B----4-:R-:W-:-:S03]  /*0d30*/  FADD R17, R20, -R17 ;  /* 0x8000001114117221 */ /* 0x010fc60000000000 */
[----:B------:R-:W-:Y:S01]  /*0d40*/  FMUL R16, R18, R16 ;  /* 0x0000001012107220 */ /* 0x000fe20000400000 */
[----:B------:R-:W-:Y:S01]  /*0d50*/  FADD R29, R20, -R29 ;  /* 0x8000001d141d7221 */ /* 0x000fe20000000000 */
[----:B------:R-:W3:Y:S02]  /*0d60*/  LDG.E R18, desc[UR6][R14.64+0x1c] ;  /* 0x00001c060e127981 */ /* 0x000ee4000c1e1900 */
[----:B------:R-:W-:Y:S01]  /*0d70*/  FMUL R16, R16, R17 ;  /* 0x0000001110107220 */ /* 0x000fe20000400000 */
[----:B------:R-:W-:Y:S01]  /*0d80*/  IADD3 R17, P0, PT, R2, R23, RZ ;  /* 0x0000001702117210 */ /* 0x000fe20007f1e0ff */
[----:B--2---:R-:W-:-:S04]  /*0d90*/  FADD R25, R20, -R25 ;  /* 0x8000001914197221 */ /* 0x004fc80000000000 */
[----:B------:R-:W-:Y:S01]  /*0da0*/  FMUL R16, R16, R25 ;  /* 0x0000001910107220 */ /* 0x000fe20000400000 */
[----:B------:R-:W-:Y:S02]  /*0db0*/  FADD R25, R20, -R27 ;  /* 0x8000001b14197221 */ /* 0x000fe40000000000 */
[----:B------:R-:W2:Y:S01]  /*0dc0*/  LDG.E R27, desc[UR6][R14.64+0x18] ;  /* 0x000018060e1b7981 */ /* 0x000ea2000c1e1900 */
[----:B------:R-:W-:Y:S01]  /*0dd0*/  FMUL R16, R16, R29 ;  /* 0x0000001d10107220 */ /* 0x000fe20000400000 */
[----:B------:R-:W-:-:S04]  /*0de0*/  SHF.R.S32.HI R29, RZ, 0x1f, R23 ;  /* 0x0000001fff1d7819 */ /* 0x000fc80000011417 */
[----:B------:R-:W-:Y:S02]  /*0df0*/  LEA.HI.X.SX32 R26, R2, R29, 0x1, P0 ;  /* 0x0000001d021a7211 */ /* 0x000fe400000f0eff */
[----:B------:R-:W4:Y:S01]  /*0e00*/  LDG.E R29, desc[UR6][R14.64+0x20] ;  /* 0x000020060e1d7981 */ /* 0x000f22000c1e1900 */
[----:B------:R-:W-:-:S03]  /*0e10*/  FMUL R24, R16, R25 ;  /* 0x0000001910187220 */ /* 0x000fc60000400000 */
[----:B------:R-:W4:Y:S01]  /*0e20*/  LDG.E R25, desc[UR6][R14.64+0x24] ;  /* 0x000024060e197981 */ /* 0x000f22000c1e1900 */
[----:B------:R-:W-:-:S04]  /*0e30*/  LEA R16, P0, R17, UR8, 0x2 ;  /* 0x0000000811107c11 */ /* 0x000fc8000f8010ff */
[----:B------:R-:W-:-:S06]  /*0e40*/  LEA.HI.X R17, R17, UR9, R26, 0x2, P0 ;  /* 0x0000000911117c11 */ /* 0x000fcc00080f141a */
[----:B------:R-:W4:Y:S01]  /*0e50*/  LDG.E R17, desc[UR6][R16.64+0x40] ;  /* 0x0000400610117981 */ /* 0x000f22000c1e1900 */
[----:B--2---:R-:W-:-:S04]  /*0e60*/  FADD R27, R20, -R27 ;  /* 0x8000001b141b7221 */ /* 0x004fc80000000000 */
[----:B------:R-:W-:Y:S01]  /*0e70*/  FMUL R24, R24, R27 ;  /* 0x0000001b18187220 */ /* 0x000fe20000400000 */
[C---:B---3--:R-:W-:Y:S01]  /*0e80*/  FADD R27, R20.reuse, -R18 ;  /* 0x80000012141b7221 */ /* 0x048fe20000000000 */
[----:B----4-:R-:W-:-:S03]  /*0e90*/  FADD R29, R20, -R29 ;  /* 0x8000001d141d7221 */ /* 0x010fc60000000000 */
[----:B------:R-:W-:Y:S02]  /*0ea0*/  FMUL R24, R24, R27 ;  /* 0x0000001b18187220 */ /* 0x000fe40000400000 */
[----:B------:R-:W2:Y:S02]  /*0eb0*/  LDG.E R27, desc[UR6][R14.64+0x28] ;  /* 0x000028060e1b7981 */ /* 0x000ea4000c1e1900 */
[----:B------:R-:W-:Y:S02]  /*0ec0*/  FMUL R24, R24, R29 ;  /* 0x0000001d18187220 */ /* 0x000fe40000400000 */
[----:B------:R-:W3:Y:S01]  /*0ed0*/  LDG.E R29, desc[UR6][R14.64+0x2c] ;  /* 0x00002c060e1d7981 */ /* 0x000ee2000c1e1900 */
[----:B------:R-:W-:-:S03]  /*0ee0*/  FADD R18, R20, -R25 ;  /* 0x8000001914127221 */ /* 0x000fc60000000000 */
[----:B------:R-:W4:Y:S01]  /*0ef0*/  LDG.E R25, desc[UR6][R14.64+0x30] ;  /* 0x000030060e197981 */ /* 0x000f22000c1e1900 */
[----:B------:R-:W-:-:S03]  /*0f00*/  FMUL R26, R24, R18 ;  /* 0x00000012181a7220 */ /* 0x000fc60000400000 */
[----:B------:R-:W4:Y:S04]  /*0f10*/  LDG.E R18, desc[UR6][R14.64+0x34] ;  /* 0x000034060e127981 */ /* 0x000f28000c1e1900 */
[----:B------:R-:W4:Y:S01]  /*0f20*/  LDG.E R24, desc[UR6][R14.64+0x38] ;  /* 0x000038060e187981 */ /* 0x000f22000c1e1900 */
[----:B------:R-:W-:-:S04]  /*0f30*/  IADD3 R22, PT, PT, R22, 0x10, RZ ;  /* 0x0000001016167810 */ /* 0x000fc80007ffe0ff */
[----:B------:R-:W-:Y:S01]  /*0f40*/  ISETP.NE.AND P0, PT, R22, R21, PT ;  /* 0x000000151600720c */ /* 0x000fe20003f05270 */
[C---:B------:R-:W-:Y:S01]  /*0f50*/  FADD R17, R20.reuse, -R17 ;  /* 0x8000001114117221 */ /* 0x040fe20000000000 */
[----:B------:R-:W-:Y:S01]  /*0f60*/  IADD3 R23, PT, PT, R23, 0x10, RZ ;  /* 0x0000001017177810 */ /* 0x000fe20007ffe0ff */
[----:B--2---:R-:W-:-:S04]  /*0f70*/  FADD R27, R20, -R27 ;  /* 0x8000001b141b7221 */ /* 0x004fc80000000000 */
[----:B------:R-:W-:Y:S01]  /*0f80*/  FMUL R26, R26, R27 ;  /* 0x0000001b1a1a7220 */ /* 0x000fe20000400000 */
[C---:B---3--:R-:W-:Y:S01]  /*0f90*/  FADD R29, R20.reuse, -R29 ;  /* 0x8000001d141d7221 */ /* 0x048fe20000000000 */
[----:B----4-:R-:W-:-:S03]  /*0fa0*/  FADD R25, R20, -R25 ;  /* 0x8000001914197221 */ /* 0x010fc60000000000 */
[----:B------:R-:W-:Y:S01]  /*0fb0*/  FMUL R26, R26, R29 ;  /* 0x0000001d1a1a7220 */ /* 0x000fe20000400000 */
[----:B------:R-:W-:-:S03]  /*0fc0*/  FADD R18, R20, -R18 ;  /* 0x8000001214127221 */ /* 0x000fc60000000000 */
[----:B------:R-:W-:-:S04]  /*0fd0*/  FMUL R25, R26, R25 ;  /* 0x000000191a197220 */ /* 0x000fc80000400000 */
[----:B------:R-:W-:Y:S01]  /*0fe0*/  FMUL R18, R25, R18 ;  /* 0x0000001219127220 */ /* 0x000fe20000400000 */
[----:B------:R-:W-:-:S04]  /*0ff0*/  FADD R25, R20, -R24 ;  /* 0x8000001814197221 */ /* 0x000fc80000000000 */
[----:B------:R-:W-:-:S04]  /*1000*/  FMUL R18, R18, R25 ;  /* 0x0000001912127220 */ /* 0x000fc80000400000 */
[----:B------:R-:W-:Y:S01]  /*1010*/  FMUL R18, R18, R17 ;  /* 0x0000001112127220 */ /* 0x000fe20000400000 */
[----:B------:R-:W-:Y:S06]  /*1020*/  @P0 BRA `(.L_x_431) ;  /* 0xfffffffc00140947 */ /* 0x000fec000383ffff */
[----:B------:R-:W-:Y:S05]  /*1030*/  BSYNC.RECONVERGENT B2 ;  /* 0x0000000000027941 */ /* 0x000fea0003800200 */
.L_x_430:
[----:B------:R-:W-:-:S07]  /*1040*/  MOV R21, R23 ;  /* 0x0000001700157202 */ /* 0x000fce0000000f00 */
.L_x_429:
[----:B------:R-:W-:Y:S05]  /*1050*/  BSYNC.RECONVERGENT B1 ;  /* 0x0000000000017941 */ /* 0x000fea0003800200 */
.L_x_428:
[----:B------:R-:W-:-:S13]  /*1060*/  LOP3.LUT P0, RZ, R19, 0xf, RZ, 0xc0, !PT ;  /* 0x0000000f13ff7812 */ /* 0x000fda000780c0ff */
        /* <DEDUP_REMOVED lines=11> */
[----:B------:R-:W-:Y:S01]  /*1120*/  IADD3 R17, PT, PT, R10, R21, RZ ;  /* 0x000000150a117210 */ /* 0x000fe20007ffe0ff */
[----:B------:R-:W0:Y:S04]  /*1130*/  LDCU.64 UR10, c[0x0][0x388] ;  /* 0x00007100ff0a77ac */ /* 0x000e280008000a00 */
[----:B------:R-:W-:-:S05]  /*1140*/  IMAD.WIDE R16, R17, 0x4, R12 ;  /* 0x0000000411107825 */ /* 0x000fca00078e020c */
[----:B------:R-:W2:Y:S01]  /*1150*/  LDG.E R29, desc[UR6][R16.64] ;  /* 0x00000006101d7981 */ /* 0x000ea2000c1e1900 */
[C---:B------:R-:W-:Y:S02]  /*1160*/  IADD3 R24, P1, PT, R2.reuse, R21, RZ ;  /* 0x0000001502187210 */ /* 0x040fe40007f3e0ff */
[----:B------:R-:W-:Y:S01]  /*1170*/  SHF.R.S32.HI R15, RZ, 0x1f, R21 ;  /* 0x0000001fff0f7819 */ /* 0x000fe20000011415 */
[----:B------:R-:W3:Y:S03]  /*1180*/  LDG.E R23, desc[UR6][R16.64+0x4] ;  /* 0x0000040610177981 */ /* 0x000ee6000c1e1900 */
[----:B------:R-:W-:Y:S01]  /*1190*/  LEA.HI.X.SX32 R15, R2, R15, 0x1, P1 ;  /* 0x0000000f020f7211 */ /* 0x000fe200008f0eff */
[----:B------:R-:W4:Y:S01]  /*11a0*/  LDG.E R25, desc[UR6][R16.64+0x8] ;  /* 0x0000080610197981 */ /* 0x000f22000c1e1900 */
[----:B0-----:R-:W-:-:S03]  /*11b0*/  LEA R14, P1, R24, UR10, 0x2 ;  /* 0x0000000a180e7c11 */ /* 0x001fc6000f8210ff */
[----:B------:R-:W4:Y:S01]  /*11c0*/  LDG.E R27, desc[UR6][R16.64+0xc] ;  /* 0x00000c06101b7981 */ /* 0x000f22000c1e1900 */
[----:B------:R-:W-:-:S06]  /*11d0*/  LEA.HI.X R15, R24, UR11, R15, 0x2, P1 ;  /* 0x0000000b180f7c11 */ /* 0x000fcc00088f140f */
[----:B------:R0:W4:Y:S01]  /*11e0*/  LDG.E R15, desc[UR6][R14.64+0x20] ;  /* 0x000020060e0f7981 */ /* 0x000122000c1e1900 */
[----:B--2--5:R-:W-:-:S03]  /*11f0*/  FADD R24, R20, -R29 ;  /* 0x8000001d14187221 */ /* 0x024fc60000000000 */
[----:B------:R-:W2:Y:S01]  /*1200*/  LDG.E R29, desc[UR6][R16.64+0x10] ;  /* 0x00001006101d7981 */ /* 0x000ea2000c1e1900 */
[----:B------:R-:W-:-:S03]  /*1210*/  FMUL R26, R18, R24 ;  /* 0x00000018121a7220 */ /* 0x000fc60000400000 */
[----:B------:R-:W2:Y:S04]  /*1220*/  LDG.E R18, desc[UR6][R16.64+0x14] ;  /* 0x0000140610127981 */ /* 0x000ea8000c1e1900 */
[----:B------:R-:W2:Y:S01]  /*1230*/  LDG.E R24, desc[UR6][R16.64+0x18] ;  /* 0x0000180610187981 */ /* 0x000ea2000c1e1900 */
[----:B---3--:R-:W-:-:S04]  /*1240*/  FADD R23, R20, -R23 ;  /* 0x8000001714177221 */ /* 0x008fc80000000000 */
[----:B------:R-:W-:Y:S01]  /*1250*/  FMUL R23, R26, R23 ;  /* 0x000000171a177220 */ /* 0x000fe20000400000 */
[C---:B----4-:R-:W-:Y:S01]  /*1260*/  FADD R26, R20.reuse, -R25 ;  /* 0x80000019141a7221 */ /* 0x050fe20000000000 */
[----:B0-----:R-:W-:-:S03]  /*1270*/  FADD R14, R20, -R27 ;  /* 0x8000001b140e7221 */ /* 0x001fc60000000000 */
[----:B------:R-:W-:-:S04]  /*1280*/  FMUL R23, R23, R26 ;  /* 0x0000001a17177220 */ /* 0x000fc80000400000 */
[----:B------:R-:W-:Y:S01]  /*1290*/  FMUL R14, R23, R14 ;  /* 0x0000000e170e7220 */ /* 0x000fe20000400000 */
[C---:B------:R-:W-:Y:S01]  /*12a0*/  FADD R15, R20.reuse, -R15 ;  /* 0x8000000f140f7221 */ /* 0x040fe20000000000 */
[----:B------:R-:W-:Y:S01]  /*12b0*/  IADD3 R21, PT, PT, R21, 0x8, RZ ;  /* 0x0000000815157810 */ /* 0x000fe20007ffe0ff */
[----:B--2---:R-:W-:-:S04]  /*12c0*/  FADD R29, R20, -R29 ;  /* 0x8000001d141d7221 */ /* 0x004fc80000000000 */
[----:B------:R-:W-:Y:S01]  /*12d0*/  FMUL R14, R14, R29 ;  /* 0x0000001d0e0e7220 */ /* 0x000fe20000400000 */
[C---:B------:R-:W-:Y:S01]  /*12e0*/  FADD R23, R20.reuse, -R18 ;  /* 0x8000001214177221 */ /* 0x040fe20000000000 */
[----:B------:R-:W-:-:S03]  /*12f0*/  FADD R25, R20, -R24 ;  /* 0x8000001814197221 */ /* 0x000fc60000000000 */
[----:B------:R-:W-:-:S04]  /*1300*/  FMUL R14, R14, R23 ;  /* 0x000000170e0e7220 */ /* 0x000fc80000400000 */
[----:B------:R-:W-:-:S04]  /*1310*/  FMUL R14, R14, R25 ;  /* 0x000000190e0e7220 */ /* 0x000fc80000400000 */
[----:B------:R-:W-:-:S07]  /*1320*/  FMUL R18, R14, R15 ;  /* 0x0000000f0e127220 */ /* 0x000fce0000400000 */
.L_x_433:
[----:B------:R-:W-:Y:S05]  /*1330*/  BSYNC.RECONVERGENT B1 ;  /* 0x0000000000017941 */ /* 0x000fea0003800200 */
.L_x_432:
        /* <DEDUP_REMOVED lines=11> */
[----:B------:R-:W0:Y:S01]  /*13f0*/  LDCU.64 UR10, c[0x0][0x388] ;  /* 0x00007100ff0a77ac */ /* 0x000e220008000a00 */
[-C--:B------:R-:W-:Y:S02]  /*1400*/  IADD3 R15, PT, PT, R10, R21.reuse, RZ ;  /* 0x000000150a0f7210 */ /* 0x080fe40007ffe0ff */
[----:B------:R-:W-:Y:S02]  /*1410*/  IADD3 R22, P1, PT, R2, R21, RZ ;  /* 0x0000001502167210 */ /* 0x000fe40007f3e0ff */
[----:B------:R-:W-:Y:S01]  /*1420*/  SHF.R.S32.HI R17, RZ, 0x1f, R21 ;  /* 0x0000001fff117819 */ /* 0x000fe20000011415 */
[----:B------:R-:W-:-:S03]  /*1430*/  IMAD.WIDE R14, R15, 0x4, R12 ;  /* 0x000000040f0e7825 */ /* 0x000fc600078e020c */
[----:B------:R-:W-:Y:S02]  /*1440*/  LEA.HI.X.SX32 R17, R2, R17, 0x1, P1 ;  /* 0x0000001102117211 */ /* 0x000fe400008f0eff */
[----:B------:R-:W2:Y:S04]  /*1450*/  LDG.E R23, desc[UR6][R14.64] ;  /* 0x000000060e177981 */ /* 0x000ea8000c1e1900 */
[----:B------:R-:W3:Y:S01]  /*1460*/  LDG.E R25, desc[UR6][R14.64+0x4] ;  /* 0x000004060e197981 */ /* 0x000ee2000c1e1900 */
[----:B0-----:R-:W-:-:S03]  /*1470*/  LEA R16, P1, R22, UR10, 0x2 ;  /* 0x0000000a16107c11 */ /* 0x001fc6000f8210ff */
[----:B------:R-:W4:Y:S01]  /*1480*/  LDG.E R27, desc[UR6][R14.64+0x8] ;  /* 0x000008060e1b7981 */ /* 0x000f22000c1e1900 */
[----:B------:R-:W-:-:S06]  /*1490*/  LEA.HI.X R17, R22, UR11, R17, 0x2, P1 ;  /* 0x0000000b16117c11 */ /* 0x000fcc00088f1411 */
[----:B------:R-:W4:Y:S01]  /*14a0*/  LDG.E R17, desc[UR6][R16.64+0x10] ;  /* 0x0000100610117981 */ /* 0x000f22000c1e1900 */
[----:B------:R-:W-:Y:S01]  /*14b0*/  IADD3 R21, PT, PT, R21, 0x4, RZ ;  /* 0x0000000415157810 */ /* 0x000fe20007ffe0ff */
[----:B--2--5:R-:W-:-:S04]  /*14c0*/  FADD R23, R20, -R23 ;  /* 0x8000001714177221 */ /* 0x024fc80000000000 */
[----:B------:R-:W-:Y:S01]  /*14d0*/  FMUL R23, R18, R23 ;  /* 0x0000001712177220 */ /* 0x000fe20000400000 */
[C---:B---3--:R-:W-:Y:S01]  /*14e0*/  FADD R18, R20.reuse, -R25 ;  /* 0x8000001914127221 */ /* 0x048fe20000000000 */
[----:B----4-:R-:W-:-:S03]  /*14f0*/  FADD R22, R20, -R27 ;  /* 0x8000001b14167221 */ /* 0x010fc60000000000 */
[----:B------:R-:W-:-:S04]  /*1500*/  FMUL R23, R23, R18 ;  /* 0x0000001217177220 */ /* 0x000fc80000400000 */
[----:B------:R-:W-:Y:S01]  /*1510*/  FMUL R23, R23, R22 ;  /* 0x0000001617177220 */ /* 0x000fe20000400000 */
[----:B------:R-:W-:-:S04]  /*1520*/  FADD R18, R20, -R17 ;  /* 0x8000001114127221 */ /* 0x000fc80000000000 */
[----:B------:R-:W-:-:S07]  /*1530*/  FMUL R18, R23, R18 ;  /* 0x0000001217127220 */ /* 0x000fce0000400000 */
.L_x_435:
[----:B------:R-:W-:Y:S05]  /*1540*/  BSYNC.RECONVERGENT B1 ;  /* 0x0000000000017941 */ /* 0x000fea0003800200 */
.L_x_434:
        /* <DEDUP_REMOVED lines=15> */
.L_x_427:
[----:B------:R-:W-:Y:S05]  /*1640*/  BSYNC.RECONVERGENT B0 ;  /* 0x0000000000007941 */ /* 0x000fea0003800200 */
.L_x_426:
[----:B------:R-:W-:Y:S01]  /*1650*/  IADD3 R12, PT, PT, R18, 0x1800000, RZ ;  /* 0x01800000120c7810 */ /* 0x000fe20007ffe0ff */
[----:B------:R-:W-:Y:S03]  /*1660*/  BSSY.RECONVERGENT B0, `(.L_x_436) ;  /* 0x000000c000007945 */ /* 0x000fe60003800200 */
[----:B------:R-:W-:-:S04]  /*1670*/  LOP3.LUT R12, R12, 0x7f800000, RZ, 0xc0, !PT ;  /* 0x7f8000000c0c7812 */ /* 0x000fc800078ec0ff */
[----:B------:R-:W-:-:S13]  /*1680*/  ISETP.GT.U32.AND P0, PT, R12, 0x1ffffff, PT ;  /* 0x01ffffff0c00780c */ /* 0x000fda0003f04070 */
[----:B------:R-:W-:Y:S05]  /*1690*/  @P0 BRA `(.L_x_437) ;  /* 0x0000000000100947 */ /* 0x000fea0003800000 */
[----:B------:R-:W-:-:S07]  /*16a0*/  MOV R14, 0x16c0 ;  /* 0x000016c0000e7802 */ /* 0x000fce0000000f00 */
[----:B-----5:R-:W-:Y:S05]  /*16b0*/  CALL.REL.NOINC `($__internal_8_$__cuda_sm20_rcp_rn_f32_slowpath) ;  /* 0x0000000000487944 */ /* 0x020fea0003c00000 */
[----:B------:R-:W-:Y:S01]  /*16c0*/  MOV R15, R13 ;  /* 0x0000000d000f7202 */ /* 0x000fe20000000f00 */
[----:B------:R-:W-:Y:S06]  /*16d0*/  BRA `(.L_x_438) ;  /* 0x0000000000107947 */ /* 0x000fec0003800000 */
.L_x_437:
[----:B------:R-:W0:Y:S02]  /*16e0*/  MUFU.RCP R15, R18 ;  /* 0x00000012000f7308 */ /* 0x000e240000001000 */
[----:B0-----:R-:W-:-:S04]  /*16f0*/  FFMA R12, R15, R18, -1 ;  /* 0xbf8000000f0c7423 */ /* 0x001fc80000000012 */
[----:B------:R-:W-:-:S04]  /*1700*/  FADD.FTZ R12, -R12, -RZ ;  /* 0x800000ff0c0c7221 */ /* 0x000fc80000010100 */
[----:B------:R-:W-:-:S07]  /*1710*/  FFMA R15, R15, R12, R15 ;  /* 0x0000000c0f0f7223 */ /* 0x000fce000000000f */
.L_x_438:
[----:B------:R-:W-:Y:S05]  /*1720*/  BSYNC.RECONVERGENT B0 ;  /* 0x0000000000007941 */ /* 0x000fea0003800200 */
.L_x_436:
[----:B------:R-:W0:Y:S01]  /*1730*/  LDC.64 R12, c[0x0][0x390] ;  /* 0x0000e400ff0c7b82 */ /* 0x000e220000000a00 */
[----:B------:R-:W1:Y:S01]  /*1740*/  LDCU UR10, c[0x0][0x380] ;  /* 0x00007000ff0a77ac */ /* 0x000e620008000800 */
[----:B------:R-:W-:Y:S02]  /*1750*/  IADD3 R9, PT, PT, R3, R9, RZ ;  /* 0x0000000903097210 */ /* 0x000fe40007ffe0ff */
[----:B------:R-:W-:Y:S02]  /*1760*/  IADD3 R8, PT, PT, R8, 0x1, RZ ;  /* 0x0000000108087810 */ /* 0x000fe40007ffe0ff */
[----:B------:R-:W-:Y:S02]  /*1770*/  IADD3 R7, PT, PT, R7, 0x1, RZ ;  /* 0x0000000107077810 */ /* 0x000fe40007ffe0ff */
[----:B------:R-:W-:Y:S02]  /*1780*/  IADD3 R6, PT, PT, R6, 0x1, RZ ;  /* 0x0000000106067810 */ /* 0x000fe40007ffe0ff */
[----:B-1----:R-:W-:Y:S01]  /*1790*/  ISETP.GT.AND P0, PT, R9, UR10, PT ;  /* 0x0000000a09007c0c */ /* 0x002fe2000bf04270 */
[----:B0-----:R-:W-:-:S05]  /*17a0*/  IMAD.WIDE R12, R11, 0x4, R12 ;  /* 0x000000040b0c7825 */ /* 0x001fca00078e020c */
[----:B------:R0:W-:Y:S07]  /*17b0*/  STG.E desc[UR6][R12.64], R15 ;  /* 0x0000000f0c007986 */ /* 0x0001ee000c101906 */
[----:B------:R-:W-:Y:S05]  /*17c0*/  @!P0 BRA `(.L_x_439) ;  /* 0xffffffe800708947 */ /* 0x000fea000383ffff */
[----:B------:R-:W-:Y:S05]  /*17d0*/  EXIT ;  /* 0x000000000000794d */ /* 0x000fea0003800000 */
        .weak           $__internal_8_$__cuda_sm20_rcp_rn_f32_slowpath
        .type           $__internal_8_$__cuda_sm20_rcp_rn_f32_slowpath,@function
        .size           $__internal_8_$__cuda_sm20_rcp_rn_f32_slowpath,(.L_x_472 - $__internal_8_$__cuda_sm20_rcp_rn_f32_slowpath)
$__internal_8_$__cuda_sm20_rcp_rn_f32_slowpath:
[----:B------:R-:W-:Y:S01]  /*17e0*/  SHF.L.U32 R12, R18, 0x1, RZ ;  /* 0x00000001120c7819 */ /* 0x000fe200000006ff */
[----:B------:R-:W-:Y:S03]  /*17f0*/  BSSY.RECONVERGENT B1, `(.L_x_440) ;  /* 0x0000030000017945 */ /* 0x000fe60003800200 */
[----:B------:R-:W-:-:S04]  /*1800*/  SHF.R.U32.HI R12, RZ, 0x18, R12 ;  /* 0x00000018ff0c7819 */ /* 0x000fc8000001160c */
[----:B------:R-:W-:-:S13]  /*1810*/  ISETP.NE.U32.AND P0, PT, R12, RZ, PT ;  /* 0x000000ff0c00720c */ /* 0x000fda0003f05070 */
[----:B------:R-:W-:Y:S05]  /*1820*/  @P0 BRA `(.L_x_441) ;  /* 0x0000000000280947 */ /* 0x000fea0003800000 */
[----:B------:R-:W-:-:S04]  /*1830*/  SHF.L.U32 R12, R18, 0x1, RZ ;  /* 0x00000001120c7819 */ /* 0x000fc800000006ff */
[----:B------:R-:W-:-:S13]  /*1840*/  ISETP.NE.AND P0, PT, R12, RZ, PT ;  /* 0x000000ff0c00720c */ /* 0x000fda0003f05270 */
[----:B------:R-:W-:Y:S01]  /*1850*/  @P0 FFMA R15, R18, 1.84467440737095516160e+19, RZ ;  /* 0x5f800000120f0823 */ /* 0x000fe200000000ff */
[----:B------:R-:W-:Y:S08]  /*1860*/  @!P0 MUFU.RCP R13, R18 ;  /* 0x00000012000d8308 */ /* 0x000ff00000001000 */
[----:B------:R-:W0:Y:S02]  /*1870*/  @P0 MUFU.RCP R12, R15 ;  /* 0x0000000f000c0308 */ /* 0x000e240000001000 */
[----:B0-----:R-:W-:-:S04]  /*1880*/  @P0 FFMA R16, R15, R12, -1 ;  /* 0xbf8000000f100423 */ /* 0x001fc8000000000c */
[----:B------:R-:W-:-:S04]  /*1890*/  @P0 FADD.FTZ R17, -R16, -RZ ;  /* 0x800000ff10110221 */ /* 0x000fc80000010100 */
[----:B------:R-:W-:-:S04]  /*18a0*/  @P0 FFMA R12, R12, R17, R12 ;  /* 0x000000110c0c0223 */ /* 0x000fc8000000000c */
[----:B------:R-:W-:Y:S01]  /*18b0*/  @P0 FFMA R13, R12, 1.84467440737095516160e+19, RZ ;  /* 0x5f8000000c0d0823 */ /* 0x000fe200000000ff */
[----:B------:R-:W-:Y:S06]  /*18c0*/  BRA `(.L_x_442) ;  /* 0x0000000000887947 */ /* 0x000fec0003800000 */
.L_x_441:
[----:B------:R-:W-:-:S04]  /*18d0*/  IADD3 R13, PT, PT, R12, -0xfd, RZ ;  /* 0xffffff030c0d7810 */ /* 0x000fc80007ffe0ff */
[----:B------:R-:W-:-:S13]  /*18e0*/  ISETP.GT.U32.AND P0, PT, R13, 0x1, PT ;  /* 0x000000010d00780c */ /* 0x000fda0003f04070 */
[----:B------:R-:W-:Y:S05]  /*18f0*/  @P0 BRA `(.L_x_443) ;  /* 0x0000000000780947 */ /* 0x000fea0003800000 */
[----:B------:R-:W-:Y:S01]  /*1900*/  LOP3.LUT R15, R18, 0x7fffff, RZ, 0xc0, !PT ;  /* 0x007fffff120f7812 */ /* 0x000fe200078ec0ff */
[----:B------:R-:W-:-:S03]  /*1910*/  HFMA2 R22, -RZ, RZ, 0, 1.78813934326171875e-07 ;  /* 0x00000003ff167431 */ /* 0x000fc600000001ff */
[----:B------:R-:W-:-:S04]  /*1920*/  LOP3.LUT R15, R15, 0x3f800000, RZ, 0xfc, !PT ;  /* 0x3f8000000f0f7812 */ /* 0x000fc800078efcff */
[----:B------:R-:W0:Y:S01]  /*1930*/  MUFU.RCP R16, R15 ;  /* 0x0000000f00107308 */ /* 0x000e220000001000 */
[----:B------:R-:W-:Y:S01]  /*1940*/  SHF.L.U32 R21, R22, R13, RZ ;  /* 0x0000000d16157219 */ /* 0x000fe200000006ff */
[----:B0-----:R-:W-:-:S04]  /*1950*/  FFMA R17, R15, R16, -1 ;  /* 0xbf8000000f117423 */ /* 0x001fc80000000010 */
[----:B------:R-:W-:-:S04]  /*1960*/  FADD.FTZ R17, -R17, -RZ ;  /* 0x800000ff11117221 */ /* 0x000fc80000010100 */
[CCC-:B------:R-:W-:Y:S01]  /*1970*/  FFMA.RM R19, R16.reuse, R17.reuse, R16.reuse ;  /* 0x0000001110137223 */ /* 0x1c0fe20000004010 */
[----:B------:R-:W-:-:S04]  /*1980*/  FFMA.RP R20, R16, R17, R16 ;  /* 0x0000001110147223 */ /* 0x000fc80000008010 */
[C---:B------:R-:W-:Y:S02]  /*1990*/  LOP3.LUT R16, R19.reuse, 0x7fffff, RZ, 0xc0, !PT ;  /* 0x007fffff13107812 */ /* 0x040fe400078ec0ff */
[----:B------:R-:W-:Y:S02]  /*19a0*/  FSETP.NEU.FTZ.AND P0, PT, R19, R20, PT ;  /* 0x000000141300720b */ /* 0x000fe40003f1d000 */
[----:B------:R-:W-:Y:S02]  /*19b0*/  LOP3.LUT R16, R16, 0x800000, RZ, 0xfc, !PT ;  /* 0x0080000010107812 */ /* 0x000fe400078efcff */
[----:B------:R-:W-:Y:S02]  /*19c0*/  SEL R17, RZ, 0xffffffff, !P0 ;  /* 0xffffffffff117807 */ /* 0x000fe40004000000 */
[----:B------:R-:W-:Y:S02]  /*19d0*/  LOP3.LUT R20, R21, R16, RZ, 0xc0, !PT ;  /* 0x0000001015147212 */ /* 0x000fe400078ec0ff */
[----:B------:R-:W-:-:S02]  /*19e0*/  IADD3 R17, PT, PT, -R17, RZ, RZ ;  /* 0x000000ff11117210 */ /* 0x000fc40007ffe1ff */
[-C--:B------:R-:W-:Y:S02]  /*19f0*/  SHF.R.U32.HI R20, RZ, R13.reuse, R20 ;  /* 0x0000000dff147219 */ /* 0x080fe40000011614 */
[----:B------:R-:W-:Y:S02]  /*1a00*/  LOP3.LUT P1, RZ, R17, R13, R16, 0xf8, !PT ;  /* 0x0000000d11ff7212 */ /* 0x000fe4000782f810 */
[C---:B------:R-:W-:Y:S02]  /*1a10*/  LOP3.LUT P0, RZ, R20.reuse, 0x1, RZ, 0xc0, !PT ;  /* 0x0000000114ff7812 */ /* 0x040fe4000780c0ff */
[----:B------:R-:W-:-:S04]  /*1a20*/  LOP3.LUT P2, RZ, R20, 0x2, RZ, 0xc0, !PT ;  /* 0x0000000214ff7812 */ /* 0x000fc8000784c0ff */
[----:B------:R-:W-:Y:S02]  /*1a30*/  PLOP3.LUT P0, PT, P0, P1, P2, 0xe0, 0x0 ;  /* 0x000000000000781c */ /* 0x000fe40000703c20 */
[----:B------:R-:W-:Y:S02]  /*1a40*/  LOP3.LUT P1, RZ, R18, 0x7fffff, RZ, 0xc0, !PT ;  /* 0x007fffff12ff7812 */ /* 0x000fe4000782c0ff */
[----:B------:R-:W-:-:S04]  /*1a50*/  SEL R13, RZ, 0x1, !P0 ;  /* 0x00000001ff0d7807 */ /* 0x000fc80004000000 */
[----:B------:R-:W-:-:S04]  /*1a60*/  IADD3 R13, PT, PT, -R13, RZ, RZ ;  /* 0x000000ff0d0d7210 */ /* 0x000fc80007ffe1ff */
[----:B------:R-:W-:Y:S02]  /*1a70*/  ISETP.GE.AND P0, PT, R13, RZ, PT ;  /* 0x000000ff0d00720c */ /* 0x000fe40003f06270 */
[----:B------:R-:W-:-:S04]  /*1a80*/  IADD3 R13, PT, PT, R12, -0xfc, RZ ;  /* 0xffffff040c0d7810 */ /* 0x000fc80007ffe0ff */
[----:B------:R-:W-:-:S07]  /*1a90*/  SHF.R.U32.HI R13, RZ, R13, R16 ;  /* 0x0000000dff0d7219 */ /* 0x000fce0000011610 */
[----:B------:R-:W-:-:S04]  /*1aa0*/  @!P0 IADD3 R13, PT, PT, R13, 0x1, RZ ;  /* 0x000000010d0d8810 */ /* 0x000fc80007ffe0ff */
[----:B------:R-:W-:-:S04]  /*1ab0*/  @!P1 SHF.L.U32 R13, R13, 0x1, RZ ;  /* 0x000000010d0d9819 */ /* 0x000fc800000006ff */
[----:B------:R-:W-:Y:S01]  /*1ac0*/  LOP3.LUT R13, R13, 0x80000000, R18, 0xf8, !PT ;  /* 0x800000000d0d7812 */ /* 0x000fe200078ef812 */
[----:B------:R-:W-:Y:S06]  /*1ad0*/  BRA `(.L_x_442) ;  /* 0x0000000000047947 */ /* 0x000fec0003800000 */
.L_x_443:
[----:B------:R0:W1:Y:S02]  /*1ae0*/  MUFU.RCP R13, R18 ;  /* 0x00000012000d7308 */ /* 0x0000640000001000 */
.L_x_442:
[----:B------:R-:W-:Y:S05]  /*1af0*/  BSYNC.RECONVERGENT B1 ;  /* 0x0000000000017941 */ /* 0x000fea0003800200 */
.L_x_440:
[----:B------:R-:W-:-:S04]  /*1b00*/  MOV R15, 0x0 ;  /* 0x00000000000f7802 */ /* 0x000fc80000000f00 */
[----:B01----:R-:W-:Y:S05]  /*1b10*/  RET.REL.NODEC R14 `(_Z29calculate_barycentric_weightsiPKfPf) ;  /* 0xffffffe40e387950 */ /* 0x003fea0003c3ffff */
.L_x_444:
        /* <DEDUP_REMOVED lines=14> */
.L_x_472:


//--------------------- .text._Z33chebyshev_gauss_nodes_and_weightsiPfS_ --------------------------
	.section	.text._Z33chebyshev_gauss_nodes_and_weightsiPfS_,"ax",@progbits
	.align	128
        .global         _Z33chebyshev_gauss_nodes_and_weightsiPfS_
        .type           _Z33chebyshev_gauss_nodes_and_weightsiPfS_,@function
        .size           _Z33chebyshev_gauss_nodes_and_weightsiPfS_,(.L_x_473 - _Z33chebyshev_gauss_nodes_and_weightsiPfS_)
        .other          _Z33chebyshev_gauss_nodes_and_weightsiPfS_,@"STO_CUDA_ENTRY STV_DEFAULT"
_Z33chebyshev_gauss_nodes_and_weightsiPfS_:
.text._Z33chebyshev_gauss_nodes_and_weightsiPfS_:
[----:B------:R-:W0:Y:S01]  /*0000*/  LDC R1, c[0x0][0x37c] ;  /* 0x0000df00ff017b82 */ /* 0x000e220000000800 */
[----:B------:R-:W1:Y:S07]  /*0010*/  S2R R5, SR_TID.X ;  /* 0x0000000000057919 */ /* 0x000e6e0000002100 */
[----:B------:R-:W1:Y:S01]  /*0020*/  S2UR UR5, SR_CTAID.X ;  /* 0x00000000000579c3 */ /* 0x000e620000002500 */
[----:B------:R-:W2:Y:S01]  /*0030*/  LDCU UR4, c[0x0][0x380] ;  /* 0x00007000ff0477ac */ /* 0x000ea20008000800 */
[----:B0-----:R-:W-:-:S06]  /*0040*/  VIADD R1, R1, 0xffffffe0 ;  /* 0xffffffe001017836 */ /* 0x001fcc0000000000 */
[----:B------:R-:W1:Y:S02]  /*0050*/  LDC R10, c[0x0][0x360] ;  /* 0x0000d800ff0a7b82 */ /* 0x000e640000000800 */
[----:B-1----:R-:W-:-:S05]  /*0060*/  IMAD R5, R10, UR5, R5 ;  /* 0x000000050a057c24 */ /* 0x002fca000f8e0205 */
[----:B--2---:R-:W-:-:S13]  /*0070*/  ISETP.GT.AND P0, PT, R5, UR4, PT ;  /* 0x0000000405007c0c */ /* 0x004fda000bf04270 */
[----:B------:R-:W-:Y:S05]  /*0080*/  @P0 EXIT ;  /* 0x000000000000094d */ /* 0x000fea0003800000 */
[----:B------:R-:W-:-:S06]  /*0090*/  UIADD3 UR4, UPT, UPT, UR4, 0x1, URZ ;  /* 0x0000000104047890 */ /* 0x000fcc000fffe0ff */
[----:B------:R-:W-:Y:S01]  /*00a0*/  I2FP.F32.S32 R3, UR4 ;  /* 0x0000000400037c45 */ /* 0x000fe20008201400 */
[----:B------:R-:W-:Y:S02]  /*00b0*/  UMOV UR4, 0x40490fdb ;  /* 0x40490fdb00047882 */ /* 0x000fe40000000000 */
[----:B------:R-:W-:Y:S01]  /*00c0*/  IMAD.U32 R4, RZ, RZ, UR4 ;  /* 0x00000004ff047e24 */ /* 0x000fe2000f8e00ff */
[----:B------:R-:W0:Y:S08]  /*00d0*/  MUFU.RCP R0, R3 ;  /* 0x0000000300007308 */ /* 0x000e300000001000 */
[----:B------:R-:W1:Y:S01]  /*00e0*/  FCHK P0, R4, R3 ;  /* 0x0000000304007302 */ /* 0x000e620000000000 */
[----:B0-----:R-:W-:-:S04]  /*00f0*/  FFMA R7, -R3, R0, 1 ;  /* 0x3f80000003077423 */ /* 0x001fc80000000100 */
[----:B------:R-:W-:-:S04]  /*0100*/  FFMA R0, R0, R7, R0 ;  /* 0x0000000700007223 */ /* 0x000fc80000000000 */
[----:B------:R-:W-:-:S04]  /*0110*/  FFMA R7, R0, 3.1415927410125732422, RZ ;  /* 0x40490fdb00077823 */ /* 0x000fc800000000ff */
[----:B------:R-:W-:-:S04]  /*0120*/  FFMA R2, -R3, R7, 3.1415927410125732422 ;  /* 0x40490fdb03027423 */ /* 0x000fc80000000107 */
[----:B------:R-:W-:Y:S01]  /*0130*/  FFMA R7, R0, R2, R7 ;  /* 0x0000000200077223 */ /* 0x000fe20000000007 */
[----:B-1----:R-:W-:Y:S06]  /*0140*/  @!P0 BRA `(.L_x_445) ;  /* 0x0000000000108947 */ /* 0x002fec0003800000 */
[----:B------:R-:W-:Y:S01]  /*0150*/  IMAD.MOV.U32 R0, RZ, RZ, 0x40490fdb ;  /* 0x40490fdbff007424 */ /* 0x000fe200078e00ff */
[----:B------:R-:W-:-:S07]  /*0160*/  MOV R2, 0x180 ;  /* 0x0000018000027802 */ /* 0x000fce0000000f00 */
[----:B------:R-:W-:Y:S05]  /*0170*/  CALL.REL.NOINC `($__internal_9_$__cuda_sm3x_div_rn_noftz_f32_slowpath) ;  /* 0x0000000400f07944 */ /* 0x000fea0003c00000 */
[----:B------:R-:W-:-:S07]  /*0180*/  IMAD.MOV.U32 R7, RZ, RZ, R0 ;  /* 0x000000ffff077224 */ /* 0x000fce00078e0000 */
.L_x_445:
[----:B------:R-:W0:Y:S01]  /*0190*/  LDCU UR5, c[0x0][0x380] ;  /* 0x00007000ff0577ac */ /* 0x000e220008000800 */
[----:B------:R-:W1:Y:S01]  /*01a0*/  LDCU UR7, c[0x0][0x370] ;  /* 0x00006e00ff0777ac */ /* 0x000e620008000800 */
[----:B------:R-:W2:Y:S01]  /*01b0*/  LDCU.64 UR8, c[0x0][0x358] ;  /* 0x00006b00ff0877ac */ /* 0x000ea20008000a00 */
[----:B0-----:R-:W-:Y:S02]  /*01c0*/  UIMAD UR4, UR5, UR5, UR5 ;  /* 0x00000005050472a4 */ /* 0x001fe4000f8e0205 */
[----:B------:R-:W-:Y:S02]  /*01d0*/  UIADD3 UR5, UPT, UPT, UR5, 0x1, URZ ;  /* 0x0000000105057890 */ /* 0x000fe4000fffe0ff */
[----:B------:R-:W-:Y:S01]  /*01e0*/  ULEA.HI UR4, UR4, UR4, URZ, 0x1 ;  /* 0x0000000404047291 */ /* 0x000fe2000f8f08ff */
[----:B-1----:R-:W-:Y:S01]  /*01f0*/  IMAD R10, R10, UR7, RZ ;  /* 0x000000070a0a7c24 */ /* 0x002fe2000f8e02ff */
[----:B------:R-:W-:Y:S02]  /*0200*/  USHF.L.U32 UR5, UR5, 0x1, URZ ;  /* 0x0000000105057899 */ /* 0x000fe400080006ff */
[----:B------:R-:W-:-:S04]  /*0210*/  USHF.R.S32.HI UR6, URZ, 0x1, UR4 ;  /* 0x00000001ff067899 */ /* 0x000fc80008011404 */
[----:B--2---:R-:W-:-:S08]  /*0220*/  I2FP.F32.S32 R11, UR5 ;  /* 0x00000005000b7c45 */ /* 0x004fd00008201400 */
.L_x_451:
[----:B0-----:R-:W0:Y:S01]  /*0230*/  MUFU.RCP R2, R11 ;  /* 0x0000000b00027308 */ /* 0x001e220000001000 */
[----:B------:R-:W-:Y:S01]  /*0240*/  LEA R0, R5, 0x1, 0x1 ;  /* 0x0000000105007811 */ /* 0x000fe200078e08ff */
[----:B------:R-:W-:Y:S03]  /*0250*/  BSSY.RECONVERGENT B0, `(.L_x_446) ;  /* 0x000000e000007945 */ /* 0x000fe60003800200 */
[----:B------:R-:W-:-:S05]  /*0260*/  I2FP.F32.S32 R0, R0 ;  /* 0x0000000000007245 */ /* 0x000fca0000201400 */
[----:B------:R-:W-:-:S04]  /*0270*/  FMUL R0, R0, 3.1415927410125732422 ;  /* 0x40490fdb00007820 */ /* 0x000fc80000400000 */
[----:B------:R-:W1:Y:S01]  /*0280*/  FCHK P0, R0, R11 ;  /* 0x0000000b00007302 */ /* 0x000e620000000000 */
[----:B0-----:R-:W-:-:S04]  /*0290*/  FFMA R3, R2, -R11, 1 ;  /* 0x3f80000002037423 */ /* 0x001fc8000000080b */
[----:B------:R-:W-:-:S04]  /*02a0*/  FFMA R3, R2, R3, R2 ;  /* 0x0000000302037223 */ /* 0x000fc80000000002 */
[----:B------:R-:W-:-:S04]  /*02b0*/  FFMA R2, R0, R3, RZ ;  /* 0x0000000300027223 */ /* 0x000fc800000000ff */
[----:B------:R-:W-:-:S04]  /*02c0*/  FFMA R13, R2, -R11, R0 ;  /* 0x8000000b020d7223 */ /* 0x000fc80000000000 */
[----:B------:R-:W-:Y:S01]  /*02d0*/  FFMA R13, R3, R13, R2 ;  /* 0x0000000d030d7223 */ /* 0x000fe20000000002 */
[----:B-1----:R-:W-:Y:S06]  /*02e0*/  @!P0 BRA `(.L_x_447) ;  /* 0x0000000000108947 */ /* 0x002fec0003800000 */
[----:B------:R-:W-:Y:S01]  /*02f0*/  IMAD.MOV.U32 R3, RZ, RZ, R11 ;  /* 0x000000ffff037224 */ /* 0x000fe200078e000b */
[----:B------:R-:W-:-:S07]  /*0300*/  MOV R2, 0x320 ;  /* 0x0000032000027802 */ /* 0x000fce0000000f00 */
[----:B------:R-:W-:Y:S05]  /*0310*/  CALL.REL.NOINC `($__internal_9_$__cuda_sm3x_div_rn_noftz_f32_slowpath) ;  /* 0x0000000400887944 */ /* 0x000fea0003c00000 */
[----:B------:R-:W-:-:S07]  /*0320*/  IMAD.MOV.U32 R13, RZ, RZ, R0 ;  /* 0x000000ffff0d7224 */ /* 0x000fce00078e0000 */
.L_x_447:
[----:B------:R-:W-:Y:S05]  /*0330*/  BSYNC.RECONVERGENT B0 ;  /* 0x0000000000007941 */ /* 0x000fea0003800200 */
.L_x_446:
[C---:B------:R-:W-:Y:S01]  /*0340*/  FMUL R0, R13.reuse, 0.63661974668502807617 ;  /* 0x3f22f9830d007820 */ /* 0x040fe20000400000 */
[----:B------:R-:W-:Y:S01]  /*0350*/  FSETP.GE.AND P0, PT, |R13|, 105615, PT ;  /* 0x47ce47800d00780b */ /* 0x000fe20003f06200 */
[----:B------:R-:W-:Y:S04]  /*0360*/  BSSY.RECONVERGENT B0, `(.L_x_448) ;  /* 0x000003e000007945 */ /* 0x000fe80003800200 */
[----:B------:R-:W0:Y:S02]  /*0370*/  F2I.NTZ R0, R0 ;  /* 0x0000000000007305 */ /* 0x000e240000203100 */
        /* <DEDUP_REMOVED lines=10> */
[----:B------:R-:W0:Y:S01]  /*0420*/  LDCU.64 UR10, c[0x4][URZ] ;  /* 0x01000000ff0a77ac */ /* 0x000e220008000a00 */
[----:B------:R-:W-:Y:S02]  /*0430*/  IMAD.MOV.U32 R6, RZ, RZ, RZ ;  /* 0x000000ffff067224 */ /* 0x000fe400078e00ff */
[----:B------:R-:W-:Y:S01]  /*0440*/  IMAD.MOV.U32 R0, RZ, RZ, R1 ;  /* 0x000000ffff007224 */ /* 0x000fe200078e0001 */
[----:B------:R-:W-:Y:S01]  /*0450*/  LOP3.LUT R17, R2, 0x80000000, RZ, 0xfc, !PT ;  /* 0x8000000002117812 */ /* 0x000fe200078efcff */
[----:B------:R-:W-:Y:S01]  /*0460*/  UMOV UR5, URZ ;  /* 0x000000ff00057c82 */ /* 0x000fe20008000000 */
[----:B------:R-:W-:-:S05]  /*0470*/  UMOV UR4, URZ ;  /* 0x000000ff00047c82 */ /* 0x000fca0008000000 */
.L_x_450:
[----:B0-----:R-:W-:Y:S02]  /*0480*/  IMAD.U32 R8, RZ, RZ, UR10 ;  /* 0x0000000aff087e24 */ /* 0x001fe4000f8e00ff */
[----:B------:R-:W-:-:S05]  /*0490*/  IMAD.U32 R9, RZ, RZ, UR11 ;  /* 0x0000000bff097e24 */ /* 0x000fca000f8e00ff */
[----:B------:R-:W2:Y:S01]  /*04a0*/  LDG.E.CONSTANT R2, desc[UR8][R8.64] ;  /* 0x0000000808027981 */ /* 0x000ea2000c1e9900 */
[----:B------:R-:W-:Y:S02]  /*04b0*/  UIADD3 UR10, UP0, UPT, UR10, 0x4, URZ ;  /* 0x000000040a0a7890 */ /* 0x000fe4000ff1e0ff */
[----:B------:R-:W-:Y:S02]  /*04c0*/  UIADD3 UR4, UPT, UPT, UR4, 0x1, URZ ;  /* 0x0000000104047890 */ /* 0x000fe4000fffe0ff */
[----:B------:R-:W-:Y:S02]  /*04d0*/  UIADD3.X UR11, UPT, UPT, URZ, UR11, URZ, UP0, !UPT ;  /* 0x0000000bff0b7290 */ /* 0x000fe400087fe4ff */
[----:B------:R-:W-:Y:S01]  /*04e0*/  UISETP.NE.AND UP0, UPT, UR4, 0x6, UPT ;  /* 0x000000060400788c */ /* 0x000fe2000bf05270 */
[----:B--2---:R-:W-:-:S03]  /*04f0*/  IMAD.WIDE.U32 R2, R2, R17, RZ ;  /* 0x0000001102027225 */ /* 0x004fc600078e00ff */
[----:B------:R-:W-:-:S04]  /*0500*/  IADD3 R15, P0, PT, R2, R6, RZ ;  /* 0x00000006020f7210 */ /* 0x000fc80007f1e0ff */
[----:B------:R-:W-:Y:S01]  /*0510*/  IADD3.X R6, PT, PT, R3, UR5, RZ, P0, !PT ;  /* 0x0000000503067c10 */ /* 0x000fe200087fe4ff */
[----:B------:R0:W-:Y:S02]  /*0520*/  STL [R0], R15 ;  /* 0x0000000f00007387 */ /* 0x0001e40000100800 */
[----:B0-----:R-:W-:Y:S01]  /*0530*/  VIADD R0, R0, 0x4 ;  /* 0x0000000400007836 */ /* 0x001fe20000000000 */
[----:B------:R-:W-:Y:S06]  /*0540*/  BRA.U UP0, `(.L_x_450) ;  /* 0xfffffffd00cc7547 */ /* 0x000fec000b83ffff */
[----:B------:R-:W-:Y:S01]  /*0550*/  SHF.R.U32.HI R4, RZ, 0x17, R13 ;  /* 0x00000017ff047819 */ /* 0x000fe2000001160d */
[----:B------:R0:W-:Y:S03]  /*0560*/  STL [R1+0x18], R6 ;  /* 0x0000180601007387 */ /* 0x0001e60000100800 */
[C---:B------:R-:W-:Y:S02]  /*0570*/  LOP3.LUT R0, R4.reuse, 0xe0, RZ, 0xc0, !PT ;  /* 0x000000e004007812 */ /* 0x040fe400078ec0ff */
[----:B------:R-:W-:-:S03]  /*0580*/  LOP3.LUT P0, RZ, R4, 0x1f, RZ, 0xc0, !PT ;  /* 0x0000001f04ff7812 */ /* 0x000fc6000780c0ff */
[----:B------:R-:W-:-:S05]  /*0590*/  VIADD R0, R0, 0xffffff80 ;  /* 0xffffff8000007836 */ /* 0x000fca0000000000 */
[----:B------:R-:W-:-:S05]  /*05a0*/  SHF.R.U32.HI R0, RZ, 0x5, R0 ;  /* 0x00000005ff007819 */ /* 0x000fca0000011600 */
[----:B------:R-:W-:-:S05]  /*05b0*/  IMAD R12, R0, -0x4, R1 ;  /* 0xfffffffc000c7824 */ /* 0x000fca00078e0201 */
[----:B------:R-:W2:Y:S04]  /*05c0*/  LDL R0, [R12+0x18] ;  /* 0x000018000c007983 */ /* 0x000ea80000100800 */
[----:B------:R-:W2:Y:S04]  /*05d0*/  LDL R3, [R12+0x14] ;  /* 0x000014000c037983 */ /* 0x000ea80000100800 */
[----:B------:R-:W3:Y:S01]  /*05e0*/  @P0 LDL R2, [R12+0x10] ;  /* 0x000010000c020983 */ /* 0x000ee20000100800 */
[----:B------:R-:W-:Y:S01]  /*05f0*/  LOP3.LUT R4, R4, 0x1f, RZ, 0xc0, !PT ;  /* 0x0000001f04047812 */ /* 0x000fe200078ec0ff */
[----:B------:R-:W-:Y:S01]  /*0600*/  UMOV UR4, 0x54442d19 ;  /* 0x54442d1900047882 */ /* 0x000fe20000000000 */
[----:B------:R-:W-:-:S02]  /*0610*/  UMOV UR5, 0x3bf921fb ;  /* 0x3bf921fb00057882 */ /* 0x000fc40000000000 */
[-C--:B--2---:R-:W-:Y:S02]  /*0620*/  @P0 SHF.L.W.U32.HI R0, R3, R4.reuse, R0 ;  /* 0x0000000403000219 */ /* 0x084fe40000010e00 */
[----:B---3--:R-:W-:Y:S02]  /*0630*/  @P0 SHF.L.W.U32.HI R3, R2, R4, R3 ;  /* 0x0000000402030219 */ /* 0x008fe40000010e03 */
[----:B------:R-:W-:Y:S02]  /*0640*/  ISETP.GE.AND P0, PT, R13, RZ, PT ;  /* 0x000000ff0d00720c */ /* 0x000fe40003f06270 */
[C---:B------:R-:W-:Y:S01]  /*0650*/  SHF.L.W.U32.HI R2, R3.reuse, 0x2, R0 ;  /* 0x0000000203027819 */ /* 0x040fe20000010e00 */
[----:B------:R-:W-:-:S03]  /*0660*/  IMAD.SHL.U32 R3, R3, 0x4, RZ ;  /* 0x0000000403037824 */ /* 0x000fc600078e00ff */
[----:B------:R-:W-:Y:S02]  /*0670*/  SHF.R.S32.HI R4, RZ, 0x1f, R2 ;  /* 0x0000001fff047819 */ /* 0x000fe40000011402 */
[----:B------:R-:W-:Y:S02]  /*0680*/  LOP3.LUT R13, R2, R13, RZ, 0x3c, !PT ;  /* 0x0000000d020d7212 */ /* 0x000fe400078e3cff */
[C---:B------:R-:W-:Y:S02]  /*0690*/  LOP3.LUT R8, R4.reuse, R3, RZ, 0x3c, !PT ;  /* 0x0000000304087212 */ /* 0x040fe400078e3cff */
[----:B------:R-:W-:Y:S02]  /*06a0*/  LOP3.LUT R9, R4, R2, RZ, 0x3c, !PT ;  /* 0x0000000204097212 */ /* 0x000fe400078e3cff */
[----:B------:R-:W-:Y:S02]  /*06b0*/  SHF.R.U32.HI R3, RZ, 0x1e, R0 ;  /* 0x0000001eff037819 */ /* 0x000fe40000011600 */
[----:B------:R-:W-:-:S02]  /*06c0*/  ISETP.GE.AND P1, PT, R13, RZ, PT ;  /* 0x000000ff0d00720c */ /* 0x000fc40003f26270 */
[----:B------:R-:W1:Y:S01]  /*06d0*/  I2F.F64.S64 R8, R8 ;  /* 0x0000000800087312 */ /* 0x000e620000301c00 */
[----:B------:R-:W-:-:S05]  /*06e0*/  LEA.HI R0, R2, R3, RZ, 0x1 ;  /* 0x0000000302007211 */ /* 0x000fca00078f08ff */
[----:B------:R-:W-:-:S04]  /*06f0*/  IMAD.MOV R2, RZ, RZ, -R0 ;  /* 0x000000ffff027224 */ /* 0x000fc800078e0a00 */
[----:B------:R-:W-:Y:S01]  /*0700*/  @!P0 IMAD.MOV.U32 R0, RZ, RZ, R2 ;  /* 0x000000ffff008224 */ /* 0x000fe200078e0002 */
[----:B-1----:R-:W-:-:S10]  /*0710*/  DMUL R14, R8, UR4 ;  /* 0x00000004080e7c28 */ /* 0x002fd40008000000 */
[----:B------:R-:W1:Y:S02]  /*0720*/  F2F.F32.F64 R14, R14 ;  /* 0x0000000e000e7310 */ /* 0x000e640000301000 */
[----:B01----:R-:W-:-:S07]  /*0730*/  FSEL R4, -R14, R14, !P1 ;  /* 0x0000000e0e047208 */ /* 0x003fce0004800100 */
.L_x_449:
[----:B------:R-:W-:Y:S05]  /*0740*/  BSYNC.RECONVERGENT B0 ;  /* 0x0000000000007941 */ /* 0x000fea0003800200 */
.L_x_448:
[----:B------:R-:W-:Y:S02]  /*0750*/  IMAD.MOV.U32 R6, RZ, RZ, 0x37cbac00 ;  /* 0x37cbac00ff067424 */ /* 0x000fe400078e00ff */
[----:B------:R-:W-:Y:S01]  /*0760*/  FMUL R13, R4, R4 ;  /* 0x00000004040d7220 */ /* 0x000fe20000400000 */
[----:B------:R-:W-:Y:S01]  /*0770*/  LOP3.LUT R2, R0, 0x1, RZ, 0xc0, !PT ;  /* 0x0000000100027812 */ /* 0x000fe200078ec0ff */
[----:B------:R-:W-:Y:S01]  /*0780*/  IMAD.MOV.U32 R12, RZ, RZ, 0x3c0885e4 ;  /* 0x3c0885e4ff0c7424 */ /* 0x000fe200078e00ff */
[----:B------:R-:W0:Y:S01]  /*0790*/  LDC.64 R8, c[0x0][0x390] ;  /* 0x0000e400ff087b82 */ /* 0x000e220000000a00 */
[----:B------:R-:W-:Y:S01]  /*07a0*/  FFMA R6, R13, R6, -0.0013887860113754868507 ;  /* 0xbab607ed0d067423 */ /* 0x000fe20000000006 */
[----:B------:R-:W-:Y:S01]  /*07b0*/  ISETP.NE.U32.AND P0, PT, R2, 0x1, PT ;  /* 0x000000010200780c */ /* 0x000fe20003f05070 */
[----:B------:R-:W-:Y:S01]  /*07c0*/  VIADD R0, R0, 0x1 ;  /* 0x0000000100007836 */ /* 0x000fe20000000000 */
[----:B------:R-:W1:Y:S01]  /*07d0*/  LDCU UR4, c[0x0][0x380] ;  /* 0x00007000ff0477ac */ /* 0x000e620008000800 */
[----:B------:R-:W-:Y:S01]  /*07e0*/  IMAD.MOV.U32 R15, RZ, RZ, 0x3e2aaaa8 ;  /* 0x3e2aaaa8ff0f7424 */ /* 0x000fe200078e00ff */
[----:B------:R-:W-:-:S02]  /*07f0*/  FSEL R6, R6, -0.00019574658654164522886, P0 ;  /* 0xb94d415306067808 */ /* 0x000fc40000000000 */
[----:B------:R-:W2:Y:S01]  /*0800*/  LDC.64 R2, c[0x0][0x388] ;  /* 0x0000e200ff027b82 */ /* 0x000ea20000000a00 */
[----:B------:R-:W-:Y:S02]  /*0810*/  FSEL R12, R12, 0.041666727513074874878, !P0 ;  /* 0x3d2aaabb0c0c7808 */ /* 0x000fe40004000000 */
[----:B------:R-:W-:Y:S02]  /*0820*/  LOP3.LUT P1, RZ, R0, 0x2, RZ, 0xc0, !PT ;  /* 0x0000000200ff7812 */ /* 0x000fe4000782c0ff */
[----:B------:R-:W-:Y:S01]  /*0830*/  FSEL R15, -R15, -0.4999999701976776123, !P0 ;  /* 0xbeffffff0f0f7808 */ /* 0x000fe20004000100 */
[----:B------:R-:W-:Y:S01]  /*0840*/  FFMA R6, R13, R6, R12 ;  /* 0x000000060d067223 */ /* 0x000fe2000000000c */
[----:B------:R-:W-:-:S03]  /*0850*/  FSEL R0, R4, 1, !P0 ;  /* 0x3f80000004007808 */ /* 0x000fc60004000000 */
[C---:B------:R-:W-:Y:S02]  /*0860*/  FFMA R6, R13.reuse, R6, R15 ;  /* 0x000000060d067223 */ /* 0x040fe4000000000f */
[----:B------:R-:W-:-:S04]  /*0870*/  FFMA R13, R13, R0, RZ ;  /* 0x000000000d0d7223 */ /* 0x000fc800000000ff */
[----:B------:R-:W-:Y:S01]  /*0880*/  FFMA R0, R13, R6, R0 ;  /* 0x000000060d007223 */ /* 0x000fe20000000000 */
[----:B------:R-:W-:Y:S02]  /*0890*/  VIADD R13, R5, UR6 ;  /* 0x00000006050d7c36 */ /* 0x000fe40008000000 */
[----:B------:R-:W-:Y:S02]  /*08a0*/  IMAD.IADD R5, R10, 0x1, R5 ;  /* 0x000000010a057824 */ /* 0x000fe400078e0205 */
[----:B------:R-:W-:Y:S01]  /*08b0*/  @P1 FADD R0, RZ, -R0 ;  /* 0x80000000ff001221 */ /* 0x000fe20000000000 */
[----:B0-----:R-:W-:-:S04]  /*08c0*/  IMAD.WIDE R8, R13, 0x4, R8 ;  /* 0x000000040d087825 */ /* 0x001fc800078e0208 */
[----:B------:R-:W-:Y:S01]  /*08d0*/  FADD R15, -R0, -RZ ;  /* 0x800000ff000f7221 */ /* 0x000fe20000000100 */
[----:B--2---:R-:W-:Y:S01]  /*08e0*/  IMAD.WIDE R2, R13, 0x4, R2 ;  /* 0x000000040d027825 */ /* 0x004fe200078e0202 */
[----:B-1----:R-:W-:-:S04]  /*08f0*/  ISETP.GT.AND P0, PT, R5, UR4, PT ;  /* 0x0000000405007c0c */ /* 0x002fc8000bf04270 */
[----:B------:R0:W-:Y:S04]  /*0900*/  STG.E desc[UR8][R2.64], R15 ;  /* 0x0000000f02007986 */ /* 0x0001e8000c101908 */
[----:B------:R0:W-:Y:S05]  /*0910*/  STG.E desc[UR8][R8.64], R7 ;  /* 0x0000000708007986 */ /* 0x0001ea000c101908 */
[----:B------:R-:W-:Y:S05]  /*0920*/  @!P0 BRA `(.L_x_451) ;  /* 0xfffffff800408947 */ /* 0x000fea000383ffff */
[----:B------:R-:W-:Y:S05]  /*0930*/  EXIT ;  /* 0x000000000000794d */ /* 0x000fea0003800000 */
        .weak           $__internal_9_$__cuda_sm3x_div_rn_noftz_f32_slowpath
        .type           $__internal_9_$__cuda_sm3x_div_rn_noftz_f32_slowpath,@function
        .size           $__internal_9_$__cuda_sm3x_div_rn_noftz_f32_slowpath,(.L_x_473 - $__internal_9_$__cuda_sm3x_div_rn_noftz_f32_slowpath)
$__internal_9_$__cuda_sm3x_div_rn_noftz_f32_slowpath:
[----:B------:R-:W-:Y:S01]  /*0940*/  SHF.R.U32.HI R6, RZ, 0x17, R3 ;  /* 0x00000017ff067819 */ /* 0x000fe20000011603 */
[----:B------:R-:W-:Y:S01]  /*0950*/  BSSY.RECONVERGENT B1, `(.L_x_452) ;  /* 0x0000062000017945 */ /* 0x000fe20003800200 */
[----:B------:R-:W-:Y:S02]  /*0960*/  SHF.R.U32.HI R4, RZ, 0x17, R0 ;  /* 0x00000017ff047819 */ /* 0x000fe40000011600 */
        /* <DEDUP_REMOVED lines=26> */
[----:B------:R-:W-:Y:S02]  /*0b10*/  @P0 IMAD.MOV.U32 R4, RZ, RZ, RZ ;  /* 0x000000ffff040224 */ /* 0x000fe400078e00ff */
[----:B------:R-:W-:Y:S01]  /*0b20*/  @!P0 FFMA R0, R0, 1.84467440737095516160e+19, RZ ;  /* 0x5f80000000008823 */ /* 0x000fe200000000ff */
[----:B------:R-:W-:Y:S02]  /*0b30*/  @!P0 IMAD.MOV.U32 R4, RZ, RZ, -0x40 ;  /* 0xffffffc0ff048424 */ /* 0x000fe400078e00ff */
[----:B------:R-:W-:Y:S02]  /*0b40*/  @!P1 FFMA R3, R3, 1.84467440737095516160e+19, RZ ;  /* 0x5f80000003039823 */ /* 0x000fe400000000ff */
[----:B------:R-:W-:-:S07]  /*0b50*/  @!P1 VIADD R4, R4, 0x40 ;  /* 0x0000004004049836 */ /* 0x000fce0000000000 */
.L_x_453:
[----:B------:R-:W-:Y:S01]  /*0b60*/  LEA R6, R14, 0xc0800000, 0x17 ;  /* 0xc08000000e067811 */ /* 0x000fe200078eb8ff */
[----:B------:R-:W-:Y:S04]  /*0b70*/  BSSY.RECONVERGENT B2, `(.L_x_458) ;  /* 0x0000036000027945 */ /* 0x000fe80003800200 */
[----:B------:R-:W-:Y:S02]  /*0b80*/  IMAD.IADD R6, R3, 0x1, -R6 ;  /* 0x0000000103067824 */ /* 0x000fe400078e0a06 */
[----:B------:R-:W-:Y:S02]  /*0b90*/  VIADD R3, R12, 0xffffff81 ;  /* 0xffffff810c037836 */ /* 0x000fe40000000000 */
[----:B------:R-:W0:Y:S01]  /*0ba0*/  MUFU.RCP R8, R6 ;  /* 0x0000000600087308 */ /* 0x000e220000001000 */
[----:B------:R-:W-:Y:S01]  /*0bb0*/  FADD.FTZ R9, -R6, -RZ ;  /* 0x800000ff06097221 */ /* 0x000fe20000010100 */
[----:B------:R-:W-:-:S03]  /*0bc0*/  IMAD R0, R3, -0x800000, R0 ;  /* 0xff80000003007824 */ /* 0x000fc600078e0200 */
[----:B0-----:R-:W-:-:S04]  /*0bd0*/  FFMA R13, R8, R9, 1 ;  /* 0x3f800000080d7423 */ /* 0x001fc80000000009 */
[----:B------:R-:W-:-:S04]  /*0be0*/  FFMA R15, R8, R13, R8 ;  /* 0x0000000d080f7223 */ /* 0x000fc80000000008 */
[----:B------:R-:W-:-:S04]  /*0bf0*/  FFMA R8, R0, R15, RZ ;  /* 0x0000000f00087223 */ /* 0x000fc800000000ff */
[----:B------:R-:W-:-:S04]  /*0c00*/  FFMA R13, R9, R8, R0 ;  /* 0x00000008090d7223 */ /* 0x000fc80000000000 */
[----:B------:R-:W-:-:S04]  /*0c10*/  FFMA R8, R15, R13, R8 ;  /* 0x0000000d0f087223 */ /* 0x000fc80000000008 */
[----:B------:R-:W-:Y:S01]  /*0c20*/  FFMA R13, R9, R8, R0 ;  /* 0x00000008090d7223 */ /* 0x000fe20000000000 */
[----:B------:R-:W-:-:S03]  /*0c30*/  IADD3 R9, PT, PT, R3, 0x7f, -R14 ;  /* 0x0000007f03097810 */ /* 0x000fc60007ffe80e */
[----:B------:R-:W-:Y:S02]  /*0c40*/  FFMA R0, R15, R13, R8 ;  /* 0x0000000d0f007223 */ /* 0x000fe40000000008 */
[----:B------:R-:W-:-:S03]  /*0c50*/  IMAD.IADD R9, R9, 0x1, R4 ;  /* 0x0000000109097824 */ /* 0x000fc600078e0204 */
        /* <DEDUP_REMOVED lines=14> */
[C---:B------:R-:W-:Y:S02]  /*0d40*/  VIADD R9, R12.reuse, 0x20 ;  /* 0x000000200c097836 */ /* 0x040fe40000000000 */
[-CC-:B------:R-:W-:Y:S01]  /*0d50*/  FFMA.RM R4, R15, R13.reuse, R8.reuse ;  /* 0x0000000d0f047223 */ /* 0x180fe20000004008 */
[C---:B------:R-:W-:Y:S02]  /*0d60*/  ISETP.NE.AND P2, PT, R12.reuse, RZ, PT ;  /* 0x000000ff0c00720c */ /* 0x040fe40003f45270 */
[----:B------:R-:W-:Y:S01]  /*0d70*/  LOP3.LUT R6, R3, 0x7fffff, RZ, 0xc0, !PT ;  /* 0x007fffff03067812 */ /* 0x000fe200078ec0ff */
[----:B------:R-:W-:Y:S01]  /*0d80*/  FFMA.RP R3, R15, R13, R8 ;  /* 0x0000000d0f037223 */ /* 0x000fe20000008008 */
[----:B------:R-:W-:Y:S01]  /*0d90*/  IMAD.MOV R8, RZ, RZ, -R12 ;  /* 0x000000ffff087224 */ /* 0x000fe200078e0a0c */
        /* <DEDUP_REMOVED lines=15> */
.L_x_460:
[----:B------:R-:W-:-:S04]  /*0e90*/  LOP3.LUT R0, R0, 0x80000000, RZ, 0xc0, !PT ;  /* 0x8000000000007812 */ /* 0x000fc800078ec0ff */
[----:B------:R-:W-:Y:S01]  /*0ea0*/  LOP3.LUT R0, R0, 0x7f800000, RZ, 0xfc, !PT ;  /* 0x7f80000000007812 */ /* 0x000fe200078efcff */
[----:B------:R-:W-:Y:S06]  /*0eb0*/  BRA `(.L_x_461) ;  /* 0x0000000000047947 */ /* 0x000fec0003800000 */
.L_x_459:
[----:B------:R-:W-:-:S07]  /*0ec0*/  IMAD R0, R9, 0x800000, R0 ;  /* 0x0080000009007824 */ /* 0x000fce00078e0200 */
.L_x_461:
[----:B------:R-:W-:Y:S05]  /*0ed0*/  BSYNC.RECONVERGENT B2 ;  /* 0x0000000000027941 */ /* 0x000fea0003800200 */
.L_x_458:
[----:B------:R-:W-:Y:S05]  /*0ee0*/  BRA `(.L_x_462) ;  /* 0x0000000000207947 */ /* 0x000fea0003800000 */
.L_x_457:
[----:B------:R-:W-:-:S04]  /*0ef0*/  LOP3.LUT R0, R3, 0x80000000, R0, 0x48, !PT ;  /* 0x8000000003007812 */ /* 0x000fc800078e4800 */
[----:B------:R-:W-:Y:S01]  /*0f00*/  LOP3.LUT R0, R0, 0x7f800000, RZ, 0xfc, !PT ;  /* 0x7f80000000007812 */ /* 0x000fe200078efcff */
[----:B------:R-:W-:Y:S06]  /*0f10*/  BRA `(.L_x_462) ;  /* 0x0000000000147947 */ /* 0x000fec0003800000 */
.L_x_456:
[----:B------:R-:W-:Y:S01]  /*0f20*/  LOP3.LUT R0, R3, 0x80000000, R0, 0x48, !PT ;  /* 0x8000000003007812 */ /* 0x000fe200078e4800 */
[----:B------:R-:W-:Y:S06]  /*0f30*/  BRA `(.L_x_462) ;  /* 0x00000000000c7947 */ /* 0x000fec0003800000 */
.L_x_455:
[----:B------:R-:W0:Y:S01]  /*0f40*/  MUFU.RSQ R0, -QNAN ;  /* 0xffc0000000007908 */ /* 0x000e220000001400 */
[----:B------:R-:W-:Y:S05]  /*0f50*/  BRA `(.L_x_462) ;  /* 0x0000000000047947 */ /* 0x000fea0003800000 */
.L_x_454:
[----:B------:R-:W-:-:S07]  /*0f60*/  FADD.FTZ R0, R0, R3 ;  /* 0x0000000300007221 */ /* 0x000fce0000010000 */
.L_x_462:
[----:B------:R-:W-:Y:S05]  /*0f70*/  BSYNC.RECONVERGENT B1 ;  /* 0x0000000000017941 */ /* 0x000fea0003800200 */
.L_x_452:
[----:B------:R-:W-:-:S04]  /*0f80*/  IMAD.MOV.U32 R3, RZ, RZ, 0x0 ;  /* 0x00000000ff037424 */ /* 0x000fc800078e00ff */
[----:B0-----:R-:W-:Y:S05]  /*0f90*/  RET.REL.NODEC R2 `(_Z33chebyshev_gauss_nodes_and_weightsiPfS_) ;  /* 0xfffffff002187950 */ /* 0x001fea0003c3ffff */
.L_x_463:
        /* <DEDUP_REMOVED lines=14> */
.L_x_473:


//--------------------- .nv.global.init           --------------------------
	.section	.nv.global.init,"aw",@progbits
	.align	4
.nv.global.init:
	.type		__cudart_i2opi_f,@object
	.size		__cudart_i2opi_f,(.L_0 - __cudart_i2opi_f)
__cudart_i2opi_f:
        /*0000*/ 	.byte	0x41, 0x90, 0x43, 0x3c, 0x99, 0x95, 0x62, 0xdb, 0xc0, 0xdd, 0x34, 0xf5, 0xd1, 0x57, 0x27, 0xfc
        /*0010*/ 	.byte	0x29, 0x15, 0x44, 0x4e, 0x6e, 0x83, 0xf9, 0xa2
.L_0:


//--------------------- .nv.shared.reserved.0     --------------------------
	.section	.nv.shared.reserved.0,"aw",@nobits
	.weak		__nv_reservedSMEM_offset_0_alias
	.size		__nv_reservedSMEM_offset_0_alias, 0, 64
	.other		__nv_reservedSMEM_offset_0_alias,@"STO_CUDA_RESERVED_SHARED STV_DEFAULT"
__nv_reservedSMEM_offset_0_alias:
	.zero		0
	.zero		64


//--------------------- .nv.constant0._Z21compute_dg_derivativeiP9Element_tPK6Face_tPKfS5_S5_S5_ --------------------------
	.section	.nv.constant0._Z21compute_dg_derivativeiP9Element_tPK6Face_tPKfS5_S5_S5_,"a",@progbits
	.sectionflags	@""
	.align	4
.nv.constant0._Z21compute_dg_derivativeiP9Element_tPK6Face_tPKfS5_S5_S5_:
	.zero		952


//--------------------- .nv.constant0._Z16calculate_fluxesiP6Face_tPK9Element_t --------------------------
	.section	.nv.constant0._Z16calculate_fluxesiP6Face_tPK9Element_t,"a",@progbits
	.sectionflags	@""
	.align	4
.nv.constant0._Z16calculate_fluxesiP6Face_tPK9Element_t:
	.zero		920


//--------------------- .nv.constant0._Z11build_facesiP6Face_t --------------------------
	.section	.nv.constant0._Z11build_facesiP6Face_t,"a",@progbits
	.sectionflags	@""
	.align	4
.nv.constant0._Z11build_facesiP6Face_t:
	.zero		912


//--------------------- .nv.constant0._Z25interpolate_to_boundariesiP9Element_tPKfS2_ --------------------------
	.section	.nv.constant0._Z25interpolate_to_boundariesiP9Element_tPKfS2_,"a",@progbits
	.sectionflags	@""
	.align	4
.nv.constant0._Z25interpolate_to_boundariesiP9Element_tPKfS2_:
	.zero		928


//--------------------- .nv.constant0._Z8rk3_stepiP9Element_tfff --------------------------
	.section	.nv.constant0._Z8rk3_stepiP9Element_tfff,"a",@progbits
	.sectionflags	@""
	.align	4
.nv.constant0._Z8rk3_stepiP9Element_tfff:
	.zero		924


//--------------------- .nv.constant0._Z12get_solutioniiPK9Element_tPKfPfS4_ --------------------------
	.section	.nv.constant0._Z12get_solutioniiPK9Element_tPKfPfS4_,"a",@progbits
	.sectionflags	@""
	.align	4
.nv.constant0._Z12get_solutioniiPK9Element_tPKfPfS4_:
	.zero		936


//--------------------- .nv.constant0._Z7get_phiiPK9Element_tPf --------------------------
	.section	.nv.constant0._Z7get_phiiPK9Element_tPf,"a",@progbits
	.sectionflags	@""
	.align	4
.nv.constant0._Z7get_phiiPK9Element_tPf:
	.zero		920


//--------------------- .nv.constant0._Z17get_elements_dataiPK9Element_tPfS2_ --------------------------
	.section	.nv.constant0._Z17get_elements_dataiPK9Element_tPfS2_,"a",@progbits
	.sectionflags	@""
	.align	4
.nv.constant0._Z17get_elements_dataiPK9Element_tPfS2_:
	.zero		928


//--------------------- .nv.constant0._Z18initial_conditionsiP9Element_tPKf --------------------------
	.section	.nv.constant0._Z18initial_conditionsiP9Element_tPKf,"a",@progbits
	.sectionflags	@""
	.align	4
.nv.constant0._Z18initial_conditionsiP9Element_tPKf:
	.zero		920


//--------------------- .nv.constant0._Z14build_elementsiiP9Element_tff --------------------------
	.section	.nv.constant0._Z14build_elementsiiP9Element_tff,"a",@progbits
	.sectionflags	@""
	.align	4
.nv.constant0._Z14build_elementsiiP9Element_tff:
	.zero		920


//--------------------- .nv.constant0._Z29create_interpolation_matricesiiPKfS0_Pf --------------------------
	.section	.nv.constant0._Z29create_interpolation_matricesiiPKfS0_Pf,"a",@progbits
	.sectionflags	@""
	.align	4
.nv.constant0._Z29create_interpolation_matricesiiPKfS0_Pf:
	.zero		928


//--------------------- .nv.constant0._Z34polynomial_derivative_matrices_hatiPKfS0_Pf --------------------------
	.section	.nv.constant0._Z34polynomial_derivative_matrices_hatiPKfS0_Pf,"a",@progbits
	.sectionflags	@""
	.align	4
.nv.constant0._Z34polynomial_derivative_matrices_hatiPKfS0_Pf:
	.zero		928


//--------------------- .nv.constant0._Z39polynomial_derivative_matrices_diagonaliPf --------------------------
	.section	.nv.constant0._Z39polynomial_derivative_matrices_diagonaliPf,"a",@progbits
	.sectionflags	@""
	.align	4
.nv.constant0._Z39polynomial_derivative_matrices_diagonaliPf:
	.zero		912


//--------------------- .nv.constant0._Z30polynomial_derivative_matricesiPKfS0_Pf --------------------------
	.section	.nv.constant0._Z30polynomial_derivative_matricesiPKfS0_Pf,"a",@progbits
	.sectionflags	@""
	.align	4
.nv.constant0._Z30polynomial_derivative_matricesiPKfS0_Pf:
	.zero		928


//--------------------- .nv.constant0._Z42normalize_lagrange_integrating_polynomialsiPf --------------------------
	.section	.nv.constant0._Z42normalize_lagrange_integrating_polynomialsiPf,"a",@progbits
	.sectionflags	@""
	.align	4
.nv.constant0._Z42normalize_lagrange_integrating_polynomialsiPf:
	.zero		912


//--------------------- .nv.constant0._Z32lagrange_integrating_polynomialsfiPKfS0_Pf --------------------------
	.section	.nv.constant0._Z32lagrange_integrating_polynomialsfiPKfS0_Pf,"a",@progbits
	.sectionflags	@""
	.align	4
.nv.constant0._Z32lagrange_integrating_polynomialsfiPKfS0_Pf:
	.zero		928


//--------------------- .nv.constant0._Z29calculate_barycentric_weightsiPKfPf --------------------------
	.section	.nv.constant0._Z29calculate_barycentric_weightsiPKfPf,"a",@progbits
	.sectionflags	@""
	.align	4
.nv.constant0._Z29calculate_barycentric_weightsiPKfPf:
	.zero		920


//--------------------- .nv.constant0._Z33chebyshev_gauss_nodes_and_weightsiPfS_ --------------------------
	.section	.nv.constant0._Z33chebyshev_gauss_nodes_and_weightsiPfS_,"a",@progbits
	.sectionflags	@""
	.align	4
.nv.constant0._Z33chebyshev_gauss_nodes_and_weightsiPfS_:
	.zero		920


//--------------------- SYMBOLS --------------------------

	.type		.nv.reservedSmem.offset0,@object
	.size		.nv.reservedSmem.offset0,0x4
	.type		malloc,@function
	.type		free,@function
